//
// Generated by NVIDIA NVVM Compiler
//
// Compiler Build ID: CL-36424714
// Cuda compilation tools, release 13.0, V13.0.88
// Based on NVVM 20.0.0
//

.version 9.0
.target sm_100
.address_size 64

	// .globl	_Z6MarlinILi256ELi1ELi8ELi8ELi4ELin1EEvPK4int4S2_PS0_S2_iiiPi
.extern .shared .align 16 .b8 sh[];

.visible .entry _Z6MarlinILi256ELi1ELi8ELi8ELi4ELin1EEvPK4int4S2_PS0_S2_iiiPi(
	.param .u64 .ptr .align 1 _Z6MarlinILi256ELi1ELi8ELi8ELi4ELin1EEvPK4int4S2_PS0_S2_iiiPi_param_0,
	.param .u64 .ptr .align 1 _Z6MarlinILi256ELi1ELi8ELi8ELi4ELin1EEvPK4int4S2_PS0_S2_iiiPi_param_1,
	.param .u64 .ptr .align 1 _Z6MarlinILi256ELi1ELi8ELi8ELi4ELin1EEvPK4int4S2_PS0_S2_iiiPi_param_2,
	.param .u64 .ptr .align 1 _Z6MarlinILi256ELi1ELi8ELi8ELi4ELin1EEvPK4int4S2_PS0_S2_iiiPi_param_3,
	.param .u32 _Z6MarlinILi256ELi1ELi8ELi8ELi4ELin1EEvPK4int4S2_PS0_S2_iiiPi_param_4,
	.param .u32 _Z6MarlinILi256ELi1ELi8ELi8ELi4ELin1EEvPK4int4S2_PS0_S2_iiiPi_param_5,
	.param .u32 _Z6MarlinILi256ELi1ELi8ELi8ELi4ELin1EEvPK4int4S2_PS0_S2_iiiPi_param_6,
	.param .u64 .ptr .align 1 _Z6MarlinILi256ELi1ELi8ELi8ELi4ELin1EEvPK4int4S2_PS0_S2_iiiPi_param_7
)
{
	.reg .pred 	%p<73>;
	.reg .b16 	%rs<129>;
	.reg .b32 	%r<1998>;
	.reg .b32 	%f<1651>;
	.reg .b64 	%rd<236>;

	ld.param.u64 	%rd231, [_Z6MarlinILi256ELi1ELi8ELi8ELi4ELin1EEvPK4int4S2_PS0_S2_iiiPi_param_0];
	ld.param.u64 	%rd107, [_Z6MarlinILi256ELi1ELi8ELi8ELi4ELin1EEvPK4int4S2_PS0_S2_iiiPi_param_1];
	ld.param.u64 	%rd233, [_Z6MarlinILi256ELi1ELi8ELi8ELi4ELin1EEvPK4int4S2_PS0_S2_iiiPi_param_2];
	ld.param.u64 	%rd109, [_Z6MarlinILi256ELi1ELi8ELi8ELi4ELin1EEvPK4int4S2_PS0_S2_iiiPi_param_3];
	ld.param.u32 	%r246, [_Z6MarlinILi256ELi1ELi8ELi8ELi4ELin1EEvPK4int4S2_PS0_S2_iiiPi_param_4];
	ld.param.u32 	%r247, [_Z6MarlinILi256ELi1ELi8ELi8ELi4ELin1EEvPK4int4S2_PS0_S2_iiiPi_param_5];
	ld.param.u32 	%r248, [_Z6MarlinILi256ELi1ELi8ELi8ELi4ELin1EEvPK4int4S2_PS0_S2_iiiPi_param_6];
	ld.param.u64 	%rd235, [_Z6MarlinILi256ELi1ELi8ELi8ELi4ELin1EEvPK4int4S2_PS0_S2_iiiPi_param_7];
	cvta.to.global.u64 	%rd232, %rd233;
	cvta.to.global.u64 	%rd234, %rd235;
	min.s32 	%r1, %r246, 16;
	max.s32 	%r249, %r246, 16;
	shr.u32 	%r250, %r249, 4;
	shr.s32 	%r251, %r248, 31;
	shr.u32 	%r252, %r251, 25;
	add.s32 	%r253, %r248, %r252;
	shr.s32 	%r2, %r253, 7;
	shr.s32 	%r254, %r247, 31;
	shr.u32 	%r255, %r254, 25;
	add.s32 	%r256, %r247, %r255;
	shr.s32 	%r3, %r256, 7;
	mul.lo.s32 	%r4, %r250, %r3;
	mov.u32 	%r257, %nctaid.x;
	mad.lo.s32 	%r258, %r4, %r2, %r257;
	add.s32 	%r259, %r258, -1;
	div.s32 	%r5, %r259, %r257;
	mov.u32 	%r6, %ctaid.x;
	mul.lo.s32 	%r7, %r5, %r6;
	div.u32 	%r1993, %r7, %r2;
	mul.lo.s32 	%r260, %r1993, %r2;
	sub.s32 	%r8, %r7, %r260;
	setp.lt.s32 	%p1, %r1993, %r3;
	mov.u32 	%r1994, %r1993;
	@%p1 bra 	$L__BB0_2;
	div.s32 	%r261, %r1993, %r3;
	shl.b32 	%r262, %r261, 4;
	mul.lo.s32 	%r263, %r262, %r248;
	shr.s32 	%r264, %r263, 3;
	mul.wide.s32 	%rd111, %r264, 16;
	add.s64 	%rd231, %rd231, %rd111;
	mul.lo.s32 	%r265, %r262, %r247;
	shr.s32 	%r266, %r265, 3;
	mul.wide.s32 	%rd112, %r266, 16;
	add.s64 	%rd232, %rd232, %rd112;
	add.s64 	%rd233, %rd233, %rd112;
	mul.lo.s32 	%r267, %r261, %r3;
	sub.s32 	%r1994, %r1993, %r267;
	mul.wide.s32 	%rd113, %r267, 4;
	add.s64 	%rd234, %rd234, %rd113;
	add.s64 	%rd235, %rd235, %rd113;
$L__BB0_2:
	add.s32 	%r12, %r7, %r5;
	add.s32 	%r270, %r8, %r260;
	sub.s32 	%r14, %r12, %r270;
	setp.ge.s32 	%p2, %r1993, %r4;
	setp.lt.s32 	%p3, %r14, 1;
	or.pred  	%p4, %p3, %p2;
	mov.b32 	%r1995, 0;
	mov.u32 	%r1997, %r1995;
	@%p4 bra 	$L__BB0_9;
	add.s32 	%r15, %r5, -1;
	add.s32 	%r273, %r15, %r260;
	div.s32 	%r16, %r273, %r5;
	mul.lo.s32 	%r17, %r16, %r5;
	add.s32 	%r274, %r260, %r2;
	setp.gt.s32 	%p5, %r17, %r274;
	mov.b32 	%r1996, 0;
	mov.b32 	%r1995, 1;
	@%p5 bra 	$L__BB0_7;
	sub.s32 	%r18, %r17, %r260;
	add.s32 	%r275, %r15, %r2;
	sub.s32 	%r276, %r275, %r18;
	div.s32 	%r277, %r276, %r5;
	setp.gt.s32 	%p6, %r18, 0;
	selp.u32 	%r278, 1, 0, %p6;
	add.s32 	%r1995, %r277, %r278;
	sub.s32 	%r279, %r6, %r16;
	mul.lo.s32 	%r20, %r279, %r5;
	setp.gt.s32 	%p7, %r20, -1;
	or.b32  	%r280, %r18, %r20;
	setp.ne.s32 	%p8, %r280, 0;
	and.pred  	%p9, %p7, %p8;
	@%p9 bra 	$L__BB0_6;
	add.s32 	%r1996, %r1995, -1;
	bra.uni 	$L__BB0_7;
$L__BB0_6:
	setp.gt.s32 	%p10, %r18, 0;
	div.s32 	%r282, %r20, %r5;
	not.b32 	%r283, %r282;
	selp.s32 	%r284, -1, 0, %p10;
	add.s32 	%r285, %r1995, %r284;
	add.s32 	%r1996, %r285, %r283;
$L__BB0_7:
	sub.s32 	%r286, %r2, %r8;
	add.s32 	%r287, %r14, %r8;
	setp.gt.s32 	%p11, %r287, %r2;
	selp.b32 	%r1997, %r286, %r14, %p11;
	setp.ne.s32 	%p12, %r1994, %r3;
	@%p12 bra 	$L__BB0_9;
	shl.b32 	%r289, %r248, 1;
	mul.wide.s32 	%rd114, %r289, 16;
	add.s64 	%rd231, %rd231, %rd114;
	shl.b32 	%r290, %r247, 1;
	mul.wide.s32 	%rd115, %r290, 16;
	add.s64 	%rd232, %rd232, %rd115;
	add.s64 	%rd233, %rd233, %rd115;
	mul.wide.s32 	%rd116, %r3, 4;
	add.s64 	%rd234, %rd234, %rd116;
	add.s64 	%rd235, %rd235, %rd116;
	mov.b32 	%r1994, 0;
$L__BB0_9:
	shr.u32 	%r292, %r251, 29;
	add.s32 	%r293, %r248, %r292;
	shr.s32 	%r294, %r293, 3;
	shr.u32 	%r295, %r247, 31;
	add.s32 	%r296, %r247, %r295;
	shr.s32 	%r30, %r296, 1;
	shl.b32 	%r31, %r30, 3;
	shl.b32 	%r297, %r30, 2;
	mov.u32 	%r32, %tid.x;
	shr.u32 	%r33, %r32, 4;
	and.b32  	%r34, %r32, 15;
	mad.lo.s32 	%r35, %r294, %r33, %r34;
	shl.b32 	%r36, %r8, 4;
	shl.b32 	%r298, %r32, 4;
	and.b32  	%r299, %r298, 240;
	and.b32  	%r300, %r33, 1;
	or.b32  	%r301, %r299, %r300;
	shr.u32 	%r38, %r32, 5;
	and.b32  	%r302, %r38, 30;
	add.s32 	%r39, %r301, %r302;
	shr.u32 	%r303, %r32, 6;
	and.b32  	%r40, %r32, 63;
	mad.lo.s32 	%r304, %r30, %r303, %r40;
	shl.b32 	%r305, %r1994, 6;
	mad.lo.s32 	%r306, %r8, %r31, %r304;
	add.s32 	%r307, %r306, %r305;
	shl.b32 	%r308, %r1, 4;
	setp.lt.s32 	%p13, %r32, %r308;
	xor.b32  	%r309, %r32, %r33;
	mul.wide.s32 	%rd117, %r307, 16;
	add.s64 	%rd230, %rd107, %rd117;
	mul.wide.s32 	%rd118, %r297, 16;
	add.s64 	%rd229, %rd230, %rd118;
	selp.u32 	%r41, 1, 0, %p13;
	setp.lt.s32 	%p14, %r1997, 1;
	add.s32 	%r310, %r36, %r35;
	mul.wide.s32 	%rd119, %r310, 16;
	add.s64 	%rd25, %rd231, %rd119;
	shl.b32 	%r311, %r309, 4;
	mov.u32 	%r312, sh;
	add.s32 	%r42, %r312, %r311;
	add.s32 	%r313, %r312, %r298;
	add.s32 	%r43, %r313, 16384;
	@%p14 bra 	$L__BB0_11;
	// begin inline asm
	{
   .reg .pred p;
   setp.ne.b32 p, %r41, 0;
   @p cp.async.cg.shared.global [%r42], [%rd25], 16;
}

	// end inline asm
	// begin inline asm
	{
   .reg .b64 p;
   createpolicy.fractional.L2::evict_first.b64 p, 1.0;   cp.async.cg.shared.global.L2::cache_hint [%r43], [%rd230], 16, p;
}

	// end inline asm
	mul.wide.s32 	%rd123, %r31, 16;
	add.s64 	%rd230, %rd230, %rd123;
	add.s32 	%r317, %r43, 4096;
	// begin inline asm
	{
   .reg .b64 p;
   createpolicy.fractional.L2::evict_first.b64 p, 1.0;   cp.async.cg.shared.global.L2::cache_hint [%r317], [%rd229], 16, p;
}

	// end inline asm
	add.s64 	%rd229, %rd229, %rd123;
$L__BB0_11:
	// begin inline asm
	cp.async.commit_group;

	// end inline asm
	setp.lt.s32 	%p15, %r1997, 2;
	@%p15 bra 	$L__BB0_13;
	add.s64 	%rd124, %rd25, 256;
	add.s32 	%r319, %r42, 4096;
	// begin inline asm
	{
   .reg .pred p;
   setp.ne.b32 p, %r41, 0;
   @p cp.async.cg.shared.global [%r319], [%rd124], 16;
}

	// end inline asm
	add.s32 	%r320, %r43, 8192;
	// begin inline asm
	{
   .reg .b64 p;
   createpolicy.fractional.L2::evict_first.b64 p, 1.0;   cp.async.cg.shared.global.L2::cache_hint [%r320], [%rd230], 16, p;
}

	// end inline asm
	mul.wide.s32 	%rd127, %r31, 16;
	add.s64 	%rd230, %rd230, %rd127;
	add.s32 	%r321, %r43, 12288;
	// begin inline asm
	{
   .reg .b64 p;
   createpolicy.fractional.L2::evict_first.b64 p, 1.0;   cp.async.cg.shared.global.L2::cache_hint [%r321], [%rd229], 16, p;
}

	// end inline asm
	add.s64 	%rd229, %rd229, %rd127;
$L__BB0_13:
	// begin inline asm
	cp.async.commit_group;

	// end inline asm
	setp.lt.s32 	%p16, %r1997, 3;
	@%p16 bra 	$L__BB0_15;
	add.s64 	%rd128, %rd25, 512;
	add.s32 	%r323, %r42, 8192;
	// begin inline asm
	{
   .reg .pred p;
   setp.ne.b32 p, %r41, 0;
   @p cp.async.cg.shared.global [%r323], [%rd128], 16;
}

	// end inline asm
	add.s32 	%r324, %r43, 16384;
	// begin inline asm
	{
   .reg .b64 p;
   createpolicy.fractional.L2::evict_first.b64 p, 1.0;   cp.async.cg.shared.global.L2::cache_hint [%r324], [%rd230], 16, p;
}

	// end inline asm
	mul.wide.s32 	%rd131, %r31, 16;
	add.s64 	%rd230, %rd230, %rd131;
	add.s32 	%r325, %r43, 20480;
	// begin inline asm
	{
   .reg .b64 p;
   createpolicy.fractional.L2::evict_first.b64 p, 1.0;   cp.async.cg.shared.global.L2::cache_hint [%r325], [%rd229], 16, p;
}

	// end inline asm
	add.s64 	%rd229, %rd229, %rd131;
$L__BB0_15:
	// begin inline asm
	cp.async.commit_group;

	// end inline asm
	// begin inline asm
	cp.async.wait_group 2;

	// end inline asm
	bar.sync 	0;
	shr.u32 	%r331, %r39, 4;
	xor.b32  	%r332, %r39, %r331;
	shl.b32 	%r333, %r332, 4;
	add.s32 	%r330, %r312, %r333;
	// begin inline asm
	ldmatrix.sync.aligned.m8n8.x4.shared.b16 {%r1978,%r1977,%r1976,%r1975}, [%r330];

	// end inline asm
	add.s32 	%r49, %r35, 48;
	setp.eq.s32 	%p17, %r1997, 0;
	@%p17 bra 	$L__BB0_96;
	shr.u32 	%r337, %r254, 29;
	add.s32 	%r338, %r247, %r337;
	shr.s32 	%r339, %r338, 3;
	and.b32  	%r340, %r32, 3;
	add.s32 	%r341, %r39, 8;
	ld.shared.v4.u32 	{%r1982, %r1981, %r1980, %r1979}, [%r43];
	shl.b32 	%r342, %r32, 3;
	and.b32  	%r343, %r342, 7680;
	or.b32  	%r344, %r343, %r40;
	and.b32  	%r346, %r298, 48;
	shl.b32 	%r347, %r38, 7;
	and.b32  	%r348, %r347, 128;
	or.b32  	%r349, %r348, %r346;
	add.s32 	%r351, %r312, %r349;
	add.s32 	%r54, %r351, 49152;
	and.b32  	%r55, %r338, -8;
	shr.u32 	%r352, %r32, 2;
	and.b32  	%r56, %r352, 7;
	shr.u32 	%r353, %r32, 3;
	and.b32  	%r354, %r353, 4;
	or.b32  	%r355, %r354, %r340;
	mad.lo.s32 	%r57, %r339, %r56, %r355;
	mad.lo.s32 	%r58, %r339, %r33, %r34;
	and.b32  	%r356, %r32, 995;
	mad.lo.s32 	%r357, %r56, 68, %r356;
	add.s32 	%r358, %r32, %r33;
	mul.lo.s32 	%r59, %r339, %r1;
	shl.b32 	%r359, %r358, 4;
	add.s32 	%r60, %r312, %r359;
	add.s32 	%r61, %r5, -1;
	shl.b32 	%r62, %r248, 1;
	shl.b32 	%r63, %r247, 1;
	neg.s32 	%r64, %r30;
	shr.u32 	%r360, %r341, 4;
	xor.b32  	%r361, %r341, %r360;
	shl.b32 	%r362, %r361, 4;
	add.s32 	%r65, %r312, %r362;
	add.s32 	%r66, %r43, 4096;
	add.s32 	%r67, %r43, 8192;
	add.s32 	%r68, %r43, 12288;
	add.s32 	%r69, %r43, 16384;
	add.s32 	%r70, %r43, 20480;
	shl.b32 	%r363, %r344, 4;
	add.s32 	%r71, %r312, %r363;
	setp.gt.s32 	%p18, %r246, %r56;
	add.s32 	%r72, %r43, -16384;
	selp.u32 	%r73, 1, 0, %p18;
	add.s32 	%r74, %r43, -15360;
	or.b32  	%r75, %r56, 8;
	add.s32 	%r76, %r43, -14336;
	add.s32 	%r77, %r43, -13312;
	shl.b32 	%r364, %r357, 2;
	add.s32 	%r78, %r312, %r364;
	mul.lo.s32 	%r365, %r339, %r8;
	shl.b32 	%r366, %r365, 3;
	sub.s32 	%r367, %r32, %r366;
	shl.b32 	%r368, %r1994, 4;
	add.s32 	%r1953, %r367, %r368;
	add.s32 	%r1954, %r49, %r36;
	mov.f32 	%f1619, 0f00000000;
	mov.f32 	%f1620, %f1619;
	mov.f32 	%f1621, %f1619;
	mov.f32 	%f1622, %f1619;
	mov.f32 	%f1623, %f1619;
	mov.f32 	%f1624, %f1619;
	mov.f32 	%f1625, %f1619;
	mov.f32 	%f1626, %f1619;
	mov.f32 	%f1627, %f1619;
	mov.f32 	%f1628, %f1619;
	mov.f32 	%f1629, %f1619;
	mov.f32 	%f1630, %f1619;
	mov.f32 	%f1631, %f1619;
	mov.f32 	%f1632, %f1619;
	mov.f32 	%f1633, %f1619;
	mov.f32 	%f1634, %f1619;
	mov.f32 	%f1635, %f1619;
	mov.f32 	%f1636, %f1619;
	mov.f32 	%f1637, %f1619;
	mov.f32 	%f1638, %f1619;
	mov.f32 	%f1639, %f1619;
	mov.f32 	%f1640, %f1619;
	mov.f32 	%f1641, %f1619;
	mov.f32 	%f1642, %f1619;
	mov.f32 	%f1643, %f1619;
	mov.f32 	%f1644, %f1619;
	mov.f32 	%f1645, %f1619;
	mov.f32 	%f1646, %f1619;
	mov.f32 	%f1647, %f1619;
	mov.f32 	%f1648, %f1619;
	mov.f32 	%f1649, %f1619;
	mov.f32 	%f1650, %f1619;
$L__BB0_17:
	mov.u32 	%r97, %r1997;
	setp.lt.s32 	%p19, %r97, 4;
	// begin inline asm
	ldmatrix.sync.aligned.m8n8.x4.shared.b16 {%r369,%r370,%r371,%r372}, [%r65];

	// end inline asm
	ld.shared.v4.u32 	{%r111, %r110, %r109, %r108}, [%r66];
	mul.wide.s32 	%rd132, %r1954, 16;
	add.s64 	%rd45, %rd231, %rd132;
	@%p19 bra 	$L__BB0_19;
	add.s32 	%r377, %r43, 28672;
	add.s32 	%r376, %r43, 24576;
	add.s32 	%r375, %r42, 12288;
	// begin inline asm
	{
   .reg .pred p;
   setp.ne.b32 p, %r41, 0;
   @p cp.async.cg.shared.global [%r375], [%rd45], 16;
}

	// end inline asm
	// begin inline asm
	{
   .reg .b64 p;
   createpolicy.fractional.L2::evict_first.b64 p, 1.0;   cp.async.cg.shared.global.L2::cache_hint [%r376], [%rd230], 16, p;
}

	// end inline asm
	mul.wide.s32 	%rd136, %r31, 16;
	add.s64 	%rd230, %rd230, %rd136;
	// begin inline asm
	{
   .reg .b64 p;
   createpolicy.fractional.L2::evict_first.b64 p, 1.0;   cp.async.cg.shared.global.L2::cache_hint [%r377], [%rd229], 16, p;
}

	// end inline asm
	add.s64 	%rd229, %rd229, %rd136;
$L__BB0_19:
	add.s32 	%r550, %r330, 4096;
	// begin inline asm
	cp.async.commit_group;

	// end inline asm
	// begin inline asm
	cp.async.wait_group 2;

	// end inline asm
	bar.sync 	0;
	shr.s32 	%r398, %r1982, 8;
	mov.b32 	%r694, 983055;
	mov.b32 	%r699, 1677747200;
	// begin inline asm
	lop3.b32 %r378, %r1982, %r694, %r699, 234;

	// end inline asm
	mov.b32 	%r698, 15728880;
	// begin inline asm
	lop3.b32 %r382, %r1982, %r698, %r699, 234;

	// end inline asm
	mov.b32 	%r702, 1678271496;
	// begin inline asm
	{sub.f16x2 %r386,%r378,%r702;
}
	// end inline asm
	mov.b32 	%r705, 738208768;
	mov.b32 	%r706, -729754496;
	// begin inline asm
	{fma.rn.f16x2 %r389,%r382,%r705,%r706;
}
	// end inline asm
	// begin inline asm
	lop3.b32 %r393, %r398, %r694, %r699, 234;

	// end inline asm
	// begin inline asm
	lop3.b32 %r397, %r398, %r698, %r699, 234;

	// end inline asm
	// begin inline asm
	{sub.f16x2 %r401,%r393,%r702;
}
	// end inline asm
	// begin inline asm
	{fma.rn.f16x2 %r404,%r397,%r705,%r706;
}
	// end inline asm
	// begin inline asm
	mma.sync.aligned.m16n8k16.row.col.f32.f16.f16.f32 {%f570,%f571,%f572,%f573}, {%r1978,%r1977,%r1976,%r1975}, {%r386,%r389}, {%f1650,%f1649,%f1648,%f1647};

	// end inline asm
	// begin inline asm
	mma.sync.aligned.m16n8k16.row.col.f32.f16.f16.f32 {%f578,%f579,%f580,%f581}, {%r1978,%r1977,%r1976,%r1975}, {%r401,%r404}, {%f1646,%f1645,%f1644,%f1643};

	// end inline asm
	shr.s32 	%r440, %r1981, 8;
	// begin inline asm
	lop3.b32 %r420, %r1981, %r694, %r699, 234;

	// end inline asm
	// begin inline asm
	lop3.b32 %r424, %r1981, %r698, %r699, 234;

	// end inline asm
	// begin inline asm
	{sub.f16x2 %r428,%r420,%r702;
}
	// end inline asm
	// begin inline asm
	{fma.rn.f16x2 %r431,%r424,%r705,%r706;
}
	// end inline asm
	// begin inline asm
	lop3.b32 %r435, %r440, %r694, %r699, 234;

	// end inline asm
	// begin inline asm
	lop3.b32 %r439, %r440, %r698, %r699, 234;

	// end inline asm
	// begin inline asm
	{sub.f16x2 %r443,%r435,%r702;
}
	// end inline asm
	// begin inline asm
	{fma.rn.f16x2 %r446,%r439,%r705,%r706;
}
	// end inline asm
	// begin inline asm
	mma.sync.aligned.m16n8k16.row.col.f32.f16.f16.f32 {%f586,%f587,%f588,%f589}, {%r1978,%r1977,%r1976,%r1975}, {%r428,%r431}, {%f1642,%f1641,%f1640,%f1639};

	// end inline asm
	// begin inline asm
	mma.sync.aligned.m16n8k16.row.col.f32.f16.f16.f32 {%f594,%f595,%f596,%f597}, {%r1978,%r1977,%r1976,%r1975}, {%r443,%r446}, {%f1638,%f1637,%f1636,%f1635};

	// end inline asm
	shr.s32 	%r482, %r1980, 8;
	// begin inline asm
	lop3.b32 %r462, %r1980, %r694, %r699, 234;

	// end inline asm
	// begin inline asm
	lop3.b32 %r466, %r1980, %r698, %r699, 234;

	// end inline asm
	// begin inline asm
	{sub.f16x2 %r470,%r462,%r702;
}
	// end inline asm
	// begin inline asm
	{fma.rn.f16x2 %r473,%r466,%r705,%r706;
}
	// end inline asm
	// begin inline asm
	lop3.b32 %r477, %r482, %r694, %r699, 234;

	// end inline asm
	// begin inline asm
	lop3.b32 %r481, %r482, %r698, %r699, 234;

	// end inline asm
	// begin inline asm
	{sub.f16x2 %r485,%r477,%r702;
}
	// end inline asm
	// begin inline asm
	{fma.rn.f16x2 %r488,%r481,%r705,%r706;
}
	// end inline asm
	// begin inline asm
	mma.sync.aligned.m16n8k16.row.col.f32.f16.f16.f32 {%f602,%f603,%f604,%f605}, {%r1978,%r1977,%r1976,%r1975}, {%r470,%r473}, {%f1634,%f1633,%f1632,%f1631};

	// end inline asm
	// begin inline asm
	mma.sync.aligned.m16n8k16.row.col.f32.f16.f16.f32 {%f610,%f611,%f612,%f613}, {%r1978,%r1977,%r1976,%r1975}, {%r485,%r488}, {%f1630,%f1629,%f1628,%f1627};

	// end inline asm
	shr.s32 	%r524, %r1979, 8;
	// begin inline asm
	lop3.b32 %r504, %r1979, %r694, %r699, 234;

	// end inline asm
	// begin inline asm
	lop3.b32 %r508, %r1979, %r698, %r699, 234;

	// end inline asm
	// begin inline asm
	{sub.f16x2 %r512,%r504,%r702;
}
	// end inline asm
	// begin inline asm
	{fma.rn.f16x2 %r515,%r508,%r705,%r706;
}
	// end inline asm
	// begin inline asm
	lop3.b32 %r519, %r524, %r694, %r699, 234;

	// end inline asm
	// begin inline asm
	lop3.b32 %r523, %r524, %r698, %r699, 234;

	// end inline asm
	// begin inline asm
	{sub.f16x2 %r527,%r519,%r702;
}
	// end inline asm
	// begin inline asm
	{fma.rn.f16x2 %r530,%r523,%r705,%r706;
}
	// end inline asm
	// begin inline asm
	mma.sync.aligned.m16n8k16.row.col.f32.f16.f16.f32 {%f618,%f619,%f620,%f621}, {%r1978,%r1977,%r1976,%r1975}, {%r512,%r515}, {%f1626,%f1625,%f1624,%f1623};

	// end inline asm
	// begin inline asm
	mma.sync.aligned.m16n8k16.row.col.f32.f16.f16.f32 {%f626,%f627,%f628,%f629}, {%r1978,%r1977,%r1976,%r1975}, {%r527,%r530}, {%f1622,%f1621,%f1620,%f1619};

	// end inline asm
	// begin inline asm
	ldmatrix.sync.aligned.m8n8.x4.shared.b16 {%r1978,%r1977,%r1976,%r1975}, [%r550];

	// end inline asm
	ld.shared.v4.u32 	{%r1982, %r1981, %r1980, %r1979}, [%r67];
	shr.s32 	%r571, %r111, 8;
	// begin inline asm
	lop3.b32 %r551, %r111, %r694, %r699, 234;

	// end inline asm
	// begin inline asm
	lop3.b32 %r555, %r111, %r698, %r699, 234;

	// end inline asm
	// begin inline asm
	{sub.f16x2 %r559,%r551,%r702;
}
	// end inline asm
	// begin inline asm
	{fma.rn.f16x2 %r562,%r555,%r705,%r706;
}
	// end inline asm
	// begin inline asm
	lop3.b32 %r566, %r571, %r694, %r699, 234;

	// end inline asm
	// begin inline asm
	lop3.b32 %r570, %r571, %r698, %r699, 234;

	// end inline asm
	// begin inline asm
	{sub.f16x2 %r574,%r566,%r702;
}
	// end inline asm
	// begin inline asm
	{fma.rn.f16x2 %r577,%r570,%r705,%r706;
}
	// end inline asm
	// begin inline asm
	mma.sync.aligned.m16n8k16.row.col.f32.f16.f16.f32 {%f1650,%f1649,%f1648,%f1647}, {%r369,%r370,%r371,%r372}, {%r559,%r562}, {%f570,%f571,%f572,%f573};

	// end inline asm
	// begin inline asm
	mma.sync.aligned.m16n8k16.row.col.f32.f16.f16.f32 {%f1646,%f1645,%f1644,%f1643}, {%r369,%r370,%r371,%r372}, {%r574,%r577}, {%f578,%f579,%f580,%f581};

	// end inline asm
	shr.s32 	%r613, %r110, 8;
	// begin inline asm
	lop3.b32 %r593, %r110, %r694, %r699, 234;

	// end inline asm
	// begin inline asm
	lop3.b32 %r597, %r110, %r698, %r699, 234;

	// end inline asm
	// begin inline asm
	{sub.f16x2 %r601,%r593,%r702;
}
	// end inline asm
	// begin inline asm
	{fma.rn.f16x2 %r604,%r597,%r705,%r706;
}
	// end inline asm
	// begin inline asm
	lop3.b32 %r608, %r613, %r694, %r699, 234;

	// end inline asm
	// begin inline asm
	lop3.b32 %r612, %r613, %r698, %r699, 234;

	// end inline asm
	// begin inline asm
	{sub.f16x2 %r616,%r608,%r702;
}
	// end inline asm
	// begin inline asm
	{fma.rn.f16x2 %r619,%r612,%r705,%r706;
}
	// end inline asm
	// begin inline asm
	mma.sync.aligned.m16n8k16.row.col.f32.f16.f16.f32 {%f1642,%f1641,%f1640,%f1639}, {%r369,%r370,%r371,%r372}, {%r601,%r604}, {%f586,%f587,%f588,%f589};

	// end inline asm
	// begin inline asm
	mma.sync.aligned.m16n8k16.row.col.f32.f16.f16.f32 {%f1638,%f1637,%f1636,%f1635}, {%r369,%r370,%r371,%r372}, {%r616,%r619}, {%f594,%f595,%f596,%f597};

	// end inline asm
	shr.s32 	%r655, %r109, 8;
	// begin inline asm
	lop3.b32 %r635, %r109, %r694, %r699, 234;

	// end inline asm
	// begin inline asm
	lop3.b32 %r639, %r109, %r698, %r699, 234;

	// end inline asm
	// begin inline asm
	{sub.f16x2 %r643,%r635,%r702;
}
	// end inline asm
	// begin inline asm
	{fma.rn.f16x2 %r646,%r639,%r705,%r706;
}
	// end inline asm
	// begin inline asm
	lop3.b32 %r650, %r655, %r694, %r699, 234;

	// end inline asm
	// begin inline asm
	lop3.b32 %r654, %r655, %r698, %r699, 234;

	// end inline asm
	// begin inline asm
	{sub.f16x2 %r658,%r650,%r702;
}
	// end inline asm
	// begin inline asm
	{fma.rn.f16x2 %r661,%r654,%r705,%r706;
}
	// end inline asm
	// begin inline asm
	mma.sync.aligned.m16n8k16.row.col.f32.f16.f16.f32 {%f1634,%f1633,%f1632,%f1631}, {%r369,%r370,%r371,%r372}, {%r643,%r646}, {%f602,%f603,%f604,%f605};

	// end inline asm
	// begin inline asm
	mma.sync.aligned.m16n8k16.row.col.f32.f16.f16.f32 {%f1630,%f1629,%f1628,%f1627}, {%r369,%r370,%r371,%r372}, {%r658,%r661}, {%f610,%f611,%f612,%f613};

	// end inline asm
	shr.s32 	%r697, %r108, 8;
	// begin inline asm
	lop3.b32 %r677, %r108, %r694, %r699, 234;

	// end inline asm
	// begin inline asm
	lop3.b32 %r681, %r108, %r698, %r699, 234;

	// end inline asm
	// begin inline asm
	{sub.f16x2 %r685,%r677,%r702;
}
	// end inline asm
	// begin inline asm
	{fma.rn.f16x2 %r688,%r681,%r705,%r706;
}
	// end inline asm
	// begin inline asm
	lop3.b32 %r692, %r697, %r694, %r699, 234;

	// end inline asm
	// begin inline asm
	lop3.b32 %r696, %r697, %r698, %r699, 234;

	// end inline asm
	// begin inline asm
	{sub.f16x2 %r700,%r692,%r702;
}
	// end inline asm
	// begin inline asm
	{fma.rn.f16x2 %r703,%r696,%r705,%r706;
}
	// end inline asm
	// begin inline asm
	mma.sync.aligned.m16n8k16.row.col.f32.f16.f16.f32 {%f1626,%f1625,%f1624,%f1623}, {%r369,%r370,%r371,%r372}, {%r685,%r688}, {%f618,%f619,%f620,%f621};

	// end inline asm
	// begin inline asm
	mma.sync.aligned.m16n8k16.row.col.f32.f16.f16.f32 {%f1622,%f1621,%f1620,%f1619}, {%r369,%r370,%r371,%r372}, {%r700,%r703}, {%f626,%f627,%f628,%f629};

	// end inline asm
	setp.eq.s32 	%p20, %r97, 1;
	mov.b32 	%r1997, 0;
	@%p20 bra 	$L__BB0_29;
	add.s32 	%r724, %r65, 4096;
	setp.lt.s32 	%p21, %r97, 5;
	// begin inline asm
	ldmatrix.sync.aligned.m8n8.x4.shared.b16 {%r720,%r721,%r722,%r723}, [%r724];

	// end inline asm
	ld.shared.v4.u32 	{%r127, %r126, %r125, %r124}, [%r68];
	@%p21 bra 	$L__BB0_22;
	add.s64 	%rd137, %rd45, 256;
	// begin inline asm
	{
   .reg .pred p;
   setp.ne.b32 p, %r41, 0;
   @p cp.async.cg.shared.global [%r42], [%rd137], 16;
}

	// end inline asm
	// begin inline asm
	{
   .reg .b64 p;
   createpolicy.fractional.L2::evict_first.b64 p, 1.0;   cp.async.cg.shared.global.L2::cache_hint [%r43], [%rd230], 16, p;
}

	// end inline asm
	mul.wide.s32 	%rd140, %r31, 16;
	add.s64 	%rd230, %rd230, %rd140;
	// begin inline asm
	{
   .reg .b64 p;
   createpolicy.fractional.L2::evict_first.b64 p, 1.0;   cp.async.cg.shared.global.L2::cache_hint [%r66], [%rd229], 16, p;
}

	// end inline asm
	add.s64 	%rd229, %rd229, %rd140;
$L__BB0_22:
	add.s32 	%r901, %r330, 8192;
	// begin inline asm
	cp.async.commit_group;

	// end inline asm
	// begin inline asm
	cp.async.wait_group 2;

	// end inline asm
	bar.sync 	0;
	shr.s32 	%r749, %r1982, 8;
	mov.b32 	%r1045, 983055;
	mov.b32 	%r1050, 1677747200;
	// begin inline asm
	lop3.b32 %r729, %r1982, %r1045, %r1050, 234;

	// end inline asm
	mov.b32 	%r1049, 15728880;
	// begin inline asm
	lop3.b32 %r733, %r1982, %r1049, %r1050, 234;

	// end inline asm
	mov.b32 	%r1053, 1678271496;
	// begin inline asm
	{sub.f16x2 %r737,%r729,%r1053;
}
	// end inline asm
	mov.b32 	%r1056, 738208768;
	mov.b32 	%r1057, -729754496;
	// begin inline asm
	{fma.rn.f16x2 %r740,%r733,%r1056,%r1057;
}
	// end inline asm
	// begin inline asm
	lop3.b32 %r744, %r749, %r1045, %r1050, 234;

	// end inline asm
	// begin inline asm
	lop3.b32 %r748, %r749, %r1049, %r1050, 234;

	// end inline asm
	// begin inline asm
	{sub.f16x2 %r752,%r744,%r1053;
}
	// end inline asm
	// begin inline asm
	{fma.rn.f16x2 %r755,%r748,%r1056,%r1057;
}
	// end inline asm
	// begin inline asm
	mma.sync.aligned.m16n8k16.row.col.f32.f16.f16.f32 {%f698,%f699,%f700,%f701}, {%r1978,%r1977,%r1976,%r1975}, {%r737,%r740}, {%f1650,%f1649,%f1648,%f1647};

	// end inline asm
	// begin inline asm
	mma.sync.aligned.m16n8k16.row.col.f32.f16.f16.f32 {%f706,%f707,%f708,%f709}, {%r1978,%r1977,%r1976,%r1975}, {%r752,%r755}, {%f1646,%f1645,%f1644,%f1643};

	// end inline asm
	shr.s32 	%r791, %r1981, 8;
	// begin inline asm
	lop3.b32 %r771, %r1981, %r1045, %r1050, 234;

	// end inline asm
	// begin inline asm
	lop3.b32 %r775, %r1981, %r1049, %r1050, 234;

	// end inline asm
	// begin inline asm
	{sub.f16x2 %r779,%r771,%r1053;
}
	// end inline asm
	// begin inline asm
	{fma.rn.f16x2 %r782,%r775,%r1056,%r1057;
}
	// end inline asm
	// begin inline asm
	lop3.b32 %r786, %r791, %r1045, %r1050, 234;

	// end inline asm
	// begin inline asm
	lop3.b32 %r790, %r791, %r1049, %r1050, 234;

	// end inline asm
	// begin inline asm
	{sub.f16x2 %r794,%r786,%r1053;
}
	// end inline asm
	// begin inline asm
	{fma.rn.f16x2 %r797,%r790,%r1056,%r1057;
}
	// end inline asm
	// begin inline asm
	mma.sync.aligned.m16n8k16.row.col.f32.f16.f16.f32 {%f714,%f715,%f716,%f717}, {%r1978,%r1977,%r1976,%r1975}, {%r779,%r782}, {%f1642,%f1641,%f1640,%f1639};

	// end inline asm
	// begin inline asm
	mma.sync.aligned.m16n8k16.row.col.f32.f16.f16.f32 {%f722,%f723,%f724,%f725}, {%r1978,%r1977,%r1976,%r1975}, {%r794,%r797}, {%f1638,%f1637,%f1636,%f1635};

	// end inline asm
	shr.s32 	%r833, %r1980, 8;
	// begin inline asm
	lop3.b32 %r813, %r1980, %r1045, %r1050, 234;

	// end inline asm
	// begin inline asm
	lop3.b32 %r817, %r1980, %r1049, %r1050, 234;

	// end inline asm
	// begin inline asm
	{sub.f16x2 %r821,%r813,%r1053;
}
	// end inline asm
	// begin inline asm
	{fma.rn.f16x2 %r824,%r817,%r1056,%r1057;
}
	// end inline asm
	// begin inline asm
	lop3.b32 %r828, %r833, %r1045, %r1050, 234;

	// end inline asm
	// begin inline asm
	lop3.b32 %r832, %r833, %r1049, %r1050, 234;

	// end inline asm
	// begin inline asm
	{sub.f16x2 %r836,%r828,%r1053;
}
	// end inline asm
	// begin inline asm
	{fma.rn.f16x2 %r839,%r832,%r1056,%r1057;
}
	// end inline asm
	// begin inline asm
	mma.sync.aligned.m16n8k16.row.col.f32.f16.f16.f32 {%f730,%f731,%f732,%f733}, {%r1978,%r1977,%r1976,%r1975}, {%r821,%r824}, {%f1634,%f1633,%f1632,%f1631};

	// end inline asm
	// begin inline asm
	mma.sync.aligned.m16n8k16.row.col.f32.f16.f16.f32 {%f738,%f739,%f740,%f741}, {%r1978,%r1977,%r1976,%r1975}, {%r836,%r839}, {%f1630,%f1629,%f1628,%f1627};

	// end inline asm
	shr.s32 	%r875, %r1979, 8;
	// begin inline asm
	lop3.b32 %r855, %r1979, %r1045, %r1050, 234;

	// end inline asm
	// begin inline asm
	lop3.b32 %r859, %r1979, %r1049, %r1050, 234;

	// end inline asm
	// begin inline asm
	{sub.f16x2 %r863,%r855,%r1053;
}
	// end inline asm
	// begin inline asm
	{fma.rn.f16x2 %r866,%r859,%r1056,%r1057;
}
	// end inline asm
	// begin inline asm
	lop3.b32 %r870, %r875, %r1045, %r1050, 234;

	// end inline asm
	// begin inline asm
	lop3.b32 %r874, %r875, %r1049, %r1050, 234;

	// end inline asm
	// begin inline asm
	{sub.f16x2 %r878,%r870,%r1053;
}
	// end inline asm
	// begin inline asm
	{fma.rn.f16x2 %r881,%r874,%r1056,%r1057;
}
	// end inline asm
	// begin inline asm
	mma.sync.aligned.m16n8k16.row.col.f32.f16.f16.f32 {%f746,%f747,%f748,%f749}, {%r1978,%r1977,%r1976,%r1975}, {%r863,%r866}, {%f1626,%f1625,%f1624,%f1623};

	// end inline asm
	// begin inline asm
	mma.sync.aligned.m16n8k16.row.col.f32.f16.f16.f32 {%f754,%f755,%f756,%f757}, {%r1978,%r1977,%r1976,%r1975}, {%r878,%r881}, {%f1622,%f1621,%f1620,%f1619};

	// end inline asm
	// begin inline asm
	ldmatrix.sync.aligned.m8n8.x4.shared.b16 {%r1978,%r1977,%r1976,%r1975}, [%r901];

	// end inline asm
	ld.shared.v4.u32 	{%r1982, %r1981, %r1980, %r1979}, [%r69];
	shr.s32 	%r922, %r127, 8;
	// begin inline asm
	lop3.b32 %r902, %r127, %r1045, %r1050, 234;

	// end inline asm
	// begin inline asm
	lop3.b32 %r906, %r127, %r1049, %r1050, 234;

	// end inline asm
	// begin inline asm
	{sub.f16x2 %r910,%r902,%r1053;
}
	// end inline asm
	// begin inline asm
	{fma.rn.f16x2 %r913,%r906,%r1056,%r1057;
}
	// end inline asm
	// begin inline asm
	lop3.b32 %r917, %r922, %r1045, %r1050, 234;

	// end inline asm
	// begin inline asm
	lop3.b32 %r921, %r922, %r1049, %r1050, 234;

	// end inline asm
	// begin inline asm
	{sub.f16x2 %r925,%r917,%r1053;
}
	// end inline asm
	// begin inline asm
	{fma.rn.f16x2 %r928,%r921,%r1056,%r1057;
}
	// end inline asm
	// begin inline asm
	mma.sync.aligned.m16n8k16.row.col.f32.f16.f16.f32 {%f1650,%f1649,%f1648,%f1647}, {%r720,%r721,%r722,%r723}, {%r910,%r913}, {%f698,%f699,%f700,%f701};

	// end inline asm
	// begin inline asm
	mma.sync.aligned.m16n8k16.row.col.f32.f16.f16.f32 {%f1646,%f1645,%f1644,%f1643}, {%r720,%r721,%r722,%r723}, {%r925,%r928}, {%f706,%f707,%f708,%f709};

	// end inline asm
	shr.s32 	%r964, %r126, 8;
	// begin inline asm
	lop3.b32 %r944, %r126, %r1045, %r1050, 234;

	// end inline asm
	// begin inline asm
	lop3.b32 %r948, %r126, %r1049, %r1050, 234;

	// end inline asm
	// begin inline asm
	{sub.f16x2 %r952,%r944,%r1053;
}
	// end inline asm
	// begin inline asm
	{fma.rn.f16x2 %r955,%r948,%r1056,%r1057;
}
	// end inline asm
	// begin inline asm
	lop3.b32 %r959, %r964, %r1045, %r1050, 234;

	// end inline asm
	// begin inline asm
	lop3.b32 %r963, %r964, %r1049, %r1050, 234;

	// end inline asm
	// begin inline asm
	{sub.f16x2 %r967,%r959,%r1053;
}
	// end inline asm
	// begin inline asm
	{fma.rn.f16x2 %r970,%r963,%r1056,%r1057;
}
	// end inline asm
	// begin inline asm
	mma.sync.aligned.m16n8k16.row.col.f32.f16.f16.f32 {%f1642,%f1641,%f1640,%f1639}, {%r720,%r721,%r722,%r723}, {%r952,%r955}, {%f714,%f715,%f716,%f717};

	// end inline asm
	// begin inline asm
	mma.sync.aligned.m16n8k16.row.col.f32.f16.f16.f32 {%f1638,%f1637,%f1636,%f1635}, {%r720,%r721,%r722,%r723}, {%r967,%r970}, {%f722,%f723,%f724,%f725};

	// end inline asm
	shr.s32 	%r1006, %r125, 8;
	// begin inline asm
	lop3.b32 %r986, %r125, %r1045, %r1050, 234;

	// end inline asm
	// begin inline asm
	lop3.b32 %r990, %r125, %r1049, %r1050, 234;

	// end inline asm
	// begin inline asm
	{sub.f16x2 %r994,%r986,%r1053;
}
	// end inline asm
	// begin inline asm
	{fma.rn.f16x2 %r997,%r990,%r1056,%r1057;
}
	// end inline asm
	// begin inline asm
	lop3.b32 %r1001, %r1006, %r1045, %r1050, 234;

	// end inline asm
	// begin inline asm
	lop3.b32 %r1005, %r1006, %r1049, %r1050, 234;

	// end inline asm
	// begin inline asm
	{sub.f16x2 %r1009,%r1001,%r1053;
}
	// end inline asm
	// begin inline asm
	{fma.rn.f16x2 %r1012,%r1005,%r1056,%r1057;
}
	// end inline asm
	// begin inline asm
	mma.sync.aligned.m16n8k16.row.col.f32.f16.f16.f32 {%f1634,%f1633,%f1632,%f1631}, {%r720,%r721,%r722,%r723}, {%r994,%r997}, {%f730,%f731,%f732,%f733};

	// end inline asm
	// begin inline asm
	mma.sync.aligned.m16n8k16.row.col.f32.f16.f16.f32 {%f1630,%f1629,%f1628,%f1627}, {%r720,%r721,%r722,%r723}, {%r1009,%r1012}, {%f738,%f739,%f740,%f741};

	// end inline asm
	shr.s32 	%r1048, %r124, 8;
	// begin inline asm
	lop3.b32 %r1028, %r124, %r1045, %r1050, 234;

	// end inline asm
	// begin inline asm
	lop3.b32 %r1032, %r124, %r1049, %r1050, 234;

	// end inline asm
	// begin inline asm
	{sub.f16x2 %r1036,%r1028,%r1053;
}
	// end inline asm
	// begin inline asm
	{fma.rn.f16x2 %r1039,%r1032,%r1056,%r1057;
}
	// end inline asm
	// begin inline asm
	lop3.b32 %r1043, %r1048, %r1045, %r1050, 234;

	// end inline asm
	// begin inline asm
	lop3.b32 %r1047, %r1048, %r1049, %r1050, 234;

	// end inline asm
	// begin inline asm
	{sub.f16x2 %r1051,%r1043,%r1053;
}
	// end inline asm
	// begin inline asm
	{fma.rn.f16x2 %r1054,%r1047,%r1056,%r1057;
}
	// end inline asm
	// begin inline asm
	mma.sync.aligned.m16n8k16.row.col.f32.f16.f16.f32 {%f1626,%f1625,%f1624,%f1623}, {%r720,%r721,%r722,%r723}, {%r1036,%r1039}, {%f746,%f747,%f748,%f749};

	// end inline asm
	// begin inline asm
	mma.sync.aligned.m16n8k16.row.col.f32.f16.f16.f32 {%f1622,%f1621,%f1620,%f1619}, {%r720,%r721,%r722,%r723}, {%r1051,%r1054}, {%f754,%f755,%f756,%f757};

	// end inline asm
	setp.eq.s32 	%p22, %r97, 2;
	@%p22 bra 	$L__BB0_29;
	add.s32 	%r1075, %r65, 8192;
	setp.lt.s32 	%p23, %r97, 6;
	// begin inline asm
	ldmatrix.sync.aligned.m8n8.x4.shared.b16 {%r1071,%r1072,%r1073,%r1074}, [%r1075];

	// end inline asm
	ld.shared.v4.u32 	{%r143, %r142, %r141, %r140}, [%r70];
	@%p23 bra 	$L__BB0_25;
	add.s32 	%r1077, %r42, 4096;
	add.s64 	%rd141, %rd45, 512;
	// begin inline asm
	{
   .reg .pred p;
   setp.ne.b32 p, %r41, 0;
   @p cp.async.cg.shared.global [%r1077], [%rd141], 16;
}

	// end inline asm
	// begin inline asm
	{
   .reg .b64 p;
   createpolicy.fractional.L2::evict_first.b64 p, 1.0;   cp.async.cg.shared.global.L2::cache_hint [%r67], [%rd230], 16, p;
}

	// end inline asm
	mul.wide.s32 	%rd144, %r31, 16;
	add.s64 	%rd230, %rd230, %rd144;
	// begin inline asm
	{
   .reg .b64 p;
   createpolicy.fractional.L2::evict_first.b64 p, 1.0;   cp.async.cg.shared.global.L2::cache_hint [%r68], [%rd229], 16, p;
}

	// end inline asm
	add.s64 	%rd229, %rd229, %rd144;
$L__BB0_25:
	add.s32 	%r1252, %r330, 12288;
	// begin inline asm
	cp.async.commit_group;

	// end inline asm
	// begin inline asm
	cp.async.wait_group 2;

	// end inline asm
	bar.sync 	0;
	shr.s32 	%r1100, %r1982, 8;
	mov.b32 	%r1396, 983055;
	mov.b32 	%r1401, 1677747200;
	// begin inline asm
	lop3.b32 %r1080, %r1982, %r1396, %r1401, 234;

	// end inline asm
	mov.b32 	%r1400, 15728880;
	// begin inline asm
	lop3.b32 %r1084, %r1982, %r1400, %r1401, 234;

	// end inline asm
	mov.b32 	%r1404, 1678271496;
	// begin inline asm
	{sub.f16x2 %r1088,%r1080,%r1404;
}
	// end inline asm
	mov.b32 	%r1407, 738208768;
	mov.b32 	%r1408, -729754496;
	// begin inline asm
	{fma.rn.f16x2 %r1091,%r1084,%r1407,%r1408;
}
	// end inline asm
	// begin inline asm
	lop3.b32 %r1095, %r1100, %r1396, %r1401, 234;

	// end inline asm
	// begin inline asm
	lop3.b32 %r1099, %r1100, %r1400, %r1401, 234;

	// end inline asm
	// begin inline asm
	{sub.f16x2 %r1103,%r1095,%r1404;
}
	// end inline asm
	// begin inline asm
	{fma.rn.f16x2 %r1106,%r1099,%r1407,%r1408;
}
	// end inline asm
	// begin inline asm
	mma.sync.aligned.m16n8k16.row.col.f32.f16.f16.f32 {%f826,%f827,%f828,%f829}, {%r1978,%r1977,%r1976,%r1975}, {%r1088,%r1091}, {%f1650,%f1649,%f1648,%f1647};

	// end inline asm
	// begin inline asm
	mma.sync.aligned.m16n8k16.row.col.f32.f16.f16.f32 {%f834,%f835,%f836,%f837}, {%r1978,%r1977,%r1976,%r1975}, {%r1103,%r1106}, {%f1646,%f1645,%f1644,%f1643};

	// end inline asm
	shr.s32 	%r1142, %r1981, 8;
	// begin inline asm
	lop3.b32 %r1122, %r1981, %r1396, %r1401, 234;

	// end inline asm
	// begin inline asm
	lop3.b32 %r1126, %r1981, %r1400, %r1401, 234;

	// end inline asm
	// begin inline asm
	{sub.f16x2 %r1130,%r1122,%r1404;
}
	// end inline asm
	// begin inline asm
	{fma.rn.f16x2 %r1133,%r1126,%r1407,%r1408;
}
	// end inline asm
	// begin inline asm
	lop3.b32 %r1137, %r1142, %r1396, %r1401, 234;

	// end inline asm
	// begin inline asm
	lop3.b32 %r1141, %r1142, %r1400, %r1401, 234;

	// end inline asm
	// begin inline asm
	{sub.f16x2 %r1145,%r1137,%r1404;
}
	// end inline asm
	// begin inline asm
	{fma.rn.f16x2 %r1148,%r1141,%r1407,%r1408;
}
	// end inline asm
	// begin inline asm
	mma.sync.aligned.m16n8k16.row.col.f32.f16.f16.f32 {%f842,%f843,%f844,%f845}, {%r1978,%r1977,%r1976,%r1975}, {%r1130,%r1133}, {%f1642,%f1641,%f1640,%f1639};

	// end inline asm
	// begin inline asm
	mma.sync.aligned.m16n8k16.row.col.f32.f16.f16.f32 {%f850,%f851,%f852,%f853}, {%r1978,%r1977,%r1976,%r1975}, {%r1145,%r1148}, {%f1638,%f1637,%f1636,%f1635};

	// end inline asm
	shr.s32 	%r1184, %r1980, 8;
	// begin inline asm
	lop3.b32 %r1164, %r1980, %r1396, %r1401, 234;

	// end inline asm
	// begin inline asm
	lop3.b32 %r1168, %r1980, %r1400, %r1401, 234;

	// end inline asm
	// begin inline asm
	{sub.f16x2 %r1172,%r1164,%r1404;
}
	// end inline asm
	// begin inline asm
	{fma.rn.f16x2 %r1175,%r1168,%r1407,%r1408;
}
	// end inline asm
	// begin inline asm
	lop3.b32 %r1179, %r1184, %r1396, %r1401, 234;

	// end inline asm
	// begin inline asm
	lop3.b32 %r1183, %r1184, %r1400, %r1401, 234;

	// end inline asm
	// begin inline asm
	{sub.f16x2 %r1187,%r1179,%r1404;
}
	// end inline asm
	// begin inline asm
	{fma.rn.f16x2 %r1190,%r1183,%r1407,%r1408;
}
	// end inline asm
	// begin inline asm
	mma.sync.aligned.m16n8k16.row.col.f32.f16.f16.f32 {%f858,%f859,%f860,%f861}, {%r1978,%r1977,%r1976,%r1975}, {%r1172,%r1175}, {%f1634,%f1633,%f1632,%f1631};

	// end inline asm
	// begin inline asm
	mma.sync.aligned.m16n8k16.row.col.f32.f16.f16.f32 {%f866,%f867,%f868,%f869}, {%r1978,%r1977,%r1976,%r1975}, {%r1187,%r1190}, {%f1630,%f1629,%f1628,%f1627};

	// end inline asm
	shr.s32 	%r1226, %r1979, 8;
	// begin inline asm
	lop3.b32 %r1206, %r1979, %r1396, %r1401, 234;

	// end inline asm
	// begin inline asm
	lop3.b32 %r1210, %r1979, %r1400, %r1401, 234;

	// end inline asm
	// begin inline asm
	{sub.f16x2 %r1214,%r1206,%r1404;
}
	// end inline asm
	// begin inline asm
	{fma.rn.f16x2 %r1217,%r1210,%r1407,%r1408;
}
	// end inline asm
	// begin inline asm
	lop3.b32 %r1221, %r1226, %r1396, %r1401, 234;

	// end inline asm
	// begin inline asm
	lop3.b32 %r1225, %r1226, %r1400, %r1401, 234;

	// end inline asm
	// begin inline asm
	{sub.f16x2 %r1229,%r1221,%r1404;
}
	// end inline asm
	// begin inline asm
	{fma.rn.f16x2 %r1232,%r1225,%r1407,%r1408;
}
	// end inline asm
	// begin inline asm
	mma.sync.aligned.m16n8k16.row.col.f32.f16.f16.f32 {%f874,%f875,%f876,%f877}, {%r1978,%r1977,%r1976,%r1975}, {%r1214,%r1217}, {%f1626,%f1625,%f1624,%f1623};

	// end inline asm
	// begin inline asm
	mma.sync.aligned.m16n8k16.row.col.f32.f16.f16.f32 {%f882,%f883,%f884,%f885}, {%r1978,%r1977,%r1976,%r1975}, {%r1229,%r1232}, {%f1622,%f1621,%f1620,%f1619};

	// end inline asm
	// begin inline asm
	ldmatrix.sync.aligned.m8n8.x4.shared.b16 {%r1978,%r1977,%r1976,%r1975}, [%r1252];

	// end inline asm
	ld.shared.v4.u32 	{%r1982, %r1981, %r1980, %r1979}, [%r43+24576];
	shr.s32 	%r1273, %r143, 8;
	// begin inline asm
	lop3.b32 %r1253, %r143, %r1396, %r1401, 234;

	// end inline asm
	// begin inline asm
	lop3.b32 %r1257, %r143, %r1400, %r1401, 234;

	// end inline asm
	// begin inline asm
	{sub.f16x2 %r1261,%r1253,%r1404;
}
	// end inline asm
	// begin inline asm
	{fma.rn.f16x2 %r1264,%r1257,%r1407,%r1408;
}
	// end inline asm
	// begin inline asm
	lop3.b32 %r1268, %r1273, %r1396, %r1401, 234;

	// end inline asm
	// begin inline asm
	lop3.b32 %r1272, %r1273, %r1400, %r1401, 234;

	// end inline asm
	// begin inline asm
	{sub.f16x2 %r1276,%r1268,%r1404;
}
	// end inline asm
	// begin inline asm
	{fma.rn.f16x2 %r1279,%r1272,%r1407,%r1408;
}
	// end inline asm
	// begin inline asm
	mma.sync.aligned.m16n8k16.row.col.f32.f16.f16.f32 {%f1650,%f1649,%f1648,%f1647}, {%r1071,%r1072,%r1073,%r1074}, {%r1261,%r1264}, {%f826,%f827,%f828,%f829};

	// end inline asm
	// begin inline asm
	mma.sync.aligned.m16n8k16.row.col.f32.f16.f16.f32 {%f1646,%f1645,%f1644,%f1643}, {%r1071,%r1072,%r1073,%r1074}, {%r1276,%r1279}, {%f834,%f835,%f836,%f837};

	// end inline asm
	shr.s32 	%r1315, %r142, 8;
	// begin inline asm
	lop3.b32 %r1295, %r142, %r1396, %r1401, 234;

	// end inline asm
	// begin inline asm
	lop3.b32 %r1299, %r142, %r1400, %r1401, 234;

	// end inline asm
	// begin inline asm
	{sub.f16x2 %r1303,%r1295,%r1404;
}
	// end inline asm
	// begin inline asm
	{fma.rn.f16x2 %r1306,%r1299,%r1407,%r1408;
}
	// end inline asm
	// begin inline asm
	lop3.b32 %r1310, %r1315, %r1396, %r1401, 234;

	// end inline asm
	// begin inline asm
	lop3.b32 %r1314, %r1315, %r1400, %r1401, 234;

	// end inline asm
	// begin inline asm
	{sub.f16x2 %r1318,%r1310,%r1404;
}
	// end inline asm
	// begin inline asm
	{fma.rn.f16x2 %r1321,%r1314,%r1407,%r1408;
}
	// end inline asm
	// begin inline asm
	mma.sync.aligned.m16n8k16.row.col.f32.f16.f16.f32 {%f1642,%f1641,%f1640,%f1639}, {%r1071,%r1072,%r1073,%r1074}, {%r1303,%r1306}, {%f842,%f843,%f844,%f845};

	// end inline asm
	// begin inline asm
	mma.sync.aligned.m16n8k16.row.col.f32.f16.f16.f32 {%f1638,%f1637,%f1636,%f1635}, {%r1071,%r1072,%r1073,%r1074}, {%r1318,%r1321}, {%f850,%f851,%f852,%f853};

	// end inline asm
	shr.s32 	%r1357, %r141, 8;
	// begin inline asm
	lop3.b32 %r1337, %r141, %r1396, %r1401, 234;

	// end inline asm
	// begin inline asm
	lop3.b32 %r1341, %r141, %r1400, %r1401, 234;

	// end inline asm
	// begin inline asm
	{sub.f16x2 %r1345,%r1337,%r1404;
}
	// end inline asm
	// begin inline asm
	{fma.rn.f16x2 %r1348,%r1341,%r1407,%r1408;
}
	// end inline asm
	// begin inline asm
	lop3.b32 %r1352, %r1357, %r1396, %r1401, 234;

	// end inline asm
	// begin inline asm
	lop3.b32 %r1356, %r1357, %r1400, %r1401, 234;

	// end inline asm
	// begin inline asm
	{sub.f16x2 %r1360,%r1352,%r1404;
}
	// end inline asm
	// begin inline asm
	{fma.rn.f16x2 %r1363,%r1356,%r1407,%r1408;
}
	// end inline asm
	// begin inline asm
	mma.sync.aligned.m16n8k16.row.col.f32.f16.f16.f32 {%f1634,%f1633,%f1632,%f1631}, {%r1071,%r1072,%r1073,%r1074}, {%r1345,%r1348}, {%f858,%f859,%f860,%f861};

	// end inline asm
	// begin inline asm
	mma.sync.aligned.m16n8k16.row.col.f32.f16.f16.f32 {%f1630,%f1629,%f1628,%f1627}, {%r1071,%r1072,%r1073,%r1074}, {%r1360,%r1363}, {%f866,%f867,%f868,%f869};

	// end inline asm
	shr.s32 	%r1399, %r140, 8;
	// begin inline asm
	lop3.b32 %r1379, %r140, %r1396, %r1401, 234;

	// end inline asm
	// begin inline asm
	lop3.b32 %r1383, %r140, %r1400, %r1401, 234;

	// end inline asm
	// begin inline asm
	{sub.f16x2 %r1387,%r1379,%r1404;
}
	// end inline asm
	// begin inline asm
	{fma.rn.f16x2 %r1390,%r1383,%r1407,%r1408;
}
	// end inline asm
	// begin inline asm
	lop3.b32 %r1394, %r1399, %r1396, %r1401, 234;

	// end inline asm
	// begin inline asm
	lop3.b32 %r1398, %r1399, %r1400, %r1401, 234;

	// end inline asm
	// begin inline asm
	{sub.f16x2 %r1402,%r1394,%r1404;
}
	// end inline asm
	// begin inline asm
	{fma.rn.f16x2 %r1405,%r1398,%r1407,%r1408;
}
	// end inline asm
	// begin inline asm
	mma.sync.aligned.m16n8k16.row.col.f32.f16.f16.f32 {%f1626,%f1625,%f1624,%f1623}, {%r1071,%r1072,%r1073,%r1074}, {%r1387,%r1390}, {%f874,%f875,%f876,%f877};

	// end inline asm
	// begin inline asm
	mma.sync.aligned.m16n8k16.row.col.f32.f16.f16.f32 {%f1622,%f1621,%f1620,%f1619}, {%r1071,%r1072,%r1073,%r1074}, {%r1402,%r1405}, {%f882,%f883,%f884,%f885};

	// end inline asm
	setp.eq.s32 	%p24, %r97, 3;
	@%p24 bra 	$L__BB0_29;
	add.s32 	%r1426, %r65, 12288;
	setp.lt.s32 	%p25, %r97, 7;
	// begin inline asm
	ldmatrix.sync.aligned.m8n8.x4.shared.b16 {%r1422,%r1423,%r1424,%r1425}, [%r1426];

	// end inline asm
	ld.shared.v4.u32 	{%r159, %r158, %r157, %r156}, [%r43+28672];
	@%p25 bra 	$L__BB0_28;
	add.s32 	%r1428, %r42, 8192;
	add.s64 	%rd145, %rd45, 768;
	// begin inline asm
	{
   .reg .pred p;
   setp.ne.b32 p, %r41, 0;
   @p cp.async.cg.shared.global [%r1428], [%rd145], 16;
}

	// end inline asm
	// begin inline asm
	{
   .reg .b64 p;
   createpolicy.fractional.L2::evict_first.b64 p, 1.0;   cp.async.cg.shared.global.L2::cache_hint [%r69], [%rd230], 16, p;
}

	// end inline asm
	mul.wide.s32 	%rd148, %r31, 16;
	add.s64 	%rd230, %rd230, %rd148;
	// begin inline asm
	{
   .reg .b64 p;
   createpolicy.fractional.L2::evict_first.b64 p, 1.0;   cp.async.cg.shared.global.L2::cache_hint [%r70], [%rd229], 16, p;
}

	// end inline asm
	add.s64 	%rd229, %rd229, %rd148;
$L__BB0_28:
	// begin inline asm
	cp.async.commit_group;

	// end inline asm
	// begin inline asm
	cp.async.wait_group 2;

	// end inline asm
	bar.sync 	0;
	shr.s32 	%r1451, %r1982, 8;
	mov.b32 	%r1747, 983055;
	mov.b32 	%r1752, 1677747200;
	// begin inline asm
	lop3.b32 %r1431, %r1982, %r1747, %r1752, 234;

	// end inline asm
	mov.b32 	%r1751, 15728880;
	// begin inline asm
	lop3.b32 %r1435, %r1982, %r1751, %r1752, 234;

	// end inline asm
	mov.b32 	%r1755, 1678271496;
	// begin inline asm
	{sub.f16x2 %r1439,%r1431,%r1755;
}
	// end inline asm
	mov.b32 	%r1758, 738208768;
	mov.b32 	%r1759, -729754496;
	// begin inline asm
	{fma.rn.f16x2 %r1442,%r1435,%r1758,%r1759;
}
	// end inline asm
	// begin inline asm
	lop3.b32 %r1446, %r1451, %r1747, %r1752, 234;

	// end inline asm
	// begin inline asm
	lop3.b32 %r1450, %r1451, %r1751, %r1752, 234;

	// end inline asm
	// begin inline asm
	{sub.f16x2 %r1454,%r1446,%r1755;
}
	// end inline asm
	// begin inline asm
	{fma.rn.f16x2 %r1457,%r1450,%r1758,%r1759;
}
	// end inline asm
	// begin inline asm
	mma.sync.aligned.m16n8k16.row.col.f32.f16.f16.f32 {%f954,%f955,%f956,%f957}, {%r1978,%r1977,%r1976,%r1975}, {%r1439,%r1442}, {%f1650,%f1649,%f1648,%f1647};

	// end inline asm
	// begin inline asm
	mma.sync.aligned.m16n8k16.row.col.f32.f16.f16.f32 {%f962,%f963,%f964,%f965}, {%r1978,%r1977,%r1976,%r1975}, {%r1454,%r1457}, {%f1646,%f1645,%f1644,%f1643};

	// end inline asm
	shr.s32 	%r1493, %r1981, 8;
	// begin inline asm
	lop3.b32 %r1473, %r1981, %r1747, %r1752, 234;

	// end inline asm
	// begin inline asm
	lop3.b32 %r1477, %r1981, %r1751, %r1752, 234;

	// end inline asm
	// begin inline asm
	{sub.f16x2 %r1481,%r1473,%r1755;
}
	// end inline asm
	// begin inline asm
	{fma.rn.f16x2 %r1484,%r1477,%r1758,%r1759;
}
	// end inline asm
	// begin inline asm
	lop3.b32 %r1488, %r1493, %r1747, %r1752, 234;

	// end inline asm
	// begin inline asm
	lop3.b32 %r1492, %r1493, %r1751, %r1752, 234;

	// end inline asm
	// begin inline asm
	{sub.f16x2 %r1496,%r1488,%r1755;
}
	// end inline asm
	// begin inline asm
	{fma.rn.f16x2 %r1499,%r1492,%r1758,%r1759;
}
	// end inline asm
	// begin inline asm
	mma.sync.aligned.m16n8k16.row.col.f32.f16.f16.f32 {%f970,%f971,%f972,%f973}, {%r1978,%r1977,%r1976,%r1975}, {%r1481,%r1484}, {%f1642,%f1641,%f1640,%f1639};

	// end inline asm
	// begin inline asm
	mma.sync.aligned.m16n8k16.row.col.f32.f16.f16.f32 {%f978,%f979,%f980,%f981}, {%r1978,%r1977,%r1976,%r1975}, {%r1496,%r1499}, {%f1638,%f1637,%f1636,%f1635};

	// end inline asm
	shr.s32 	%r1535, %r1980, 8;
	// begin inline asm
	lop3.b32 %r1515, %r1980, %r1747, %r1752, 234;

	// end inline asm
	// begin inline asm
	lop3.b32 %r1519, %r1980, %r1751, %r1752, 234;

	// end inline asm
	// begin inline asm
	{sub.f16x2 %r1523,%r1515,%r1755;
}
	// end inline asm
	// begin inline asm
	{fma.rn.f16x2 %r1526,%r1519,%r1758,%r1759;
}
	// end inline asm
	// begin inline asm
	lop3.b32 %r1530, %r1535, %r1747, %r1752, 234;

	// end inline asm
	// begin inline asm
	lop3.b32 %r1534, %r1535, %r1751, %r1752, 234;

	// end inline asm
	// begin inline asm
	{sub.f16x2 %r1538,%r1530,%r1755;
}
	// end inline asm
	// begin inline asm
	{fma.rn.f16x2 %r1541,%r1534,%r1758,%r1759;
}
	// end inline asm
	// begin inline asm
	mma.sync.aligned.m16n8k16.row.col.f32.f16.f16.f32 {%f986,%f987,%f988,%f989}, {%r1978,%r1977,%r1976,%r1975}, {%r1523,%r1526}, {%f1634,%f1633,%f1632,%f1631};

	// end inline asm
	// begin inline asm
	mma.sync.aligned.m16n8k16.row.col.f32.f16.f16.f32 {%f994,%f995,%f996,%f997}, {%r1978,%r1977,%r1976,%r1975}, {%r1538,%r1541}, {%f1630,%f1629,%f1628,%f1627};

	// end inline asm
	shr.s32 	%r1577, %r1979, 8;
	// begin inline asm
	lop3.b32 %r1557, %r1979, %r1747, %r1752, 234;

	// end inline asm
	// begin inline asm
	lop3.b32 %r1561, %r1979, %r1751, %r1752, 234;

	// end inline asm
	// begin inline asm
	{sub.f16x2 %r1565,%r1557,%r1755;
}
	// end inline asm
	// begin inline asm
	{fma.rn.f16x2 %r1568,%r1561,%r1758,%r1759;
}
	// end inline asm
	// begin inline asm
	lop3.b32 %r1572, %r1577, %r1747, %r1752, 234;

	// end inline asm
	// begin inline asm
	lop3.b32 %r1576, %r1577, %r1751, %r1752, 234;

	// end inline asm
	// begin inline asm
	{sub.f16x2 %r1580,%r1572,%r1755;
}
	// end inline asm
	// begin inline asm
	{fma.rn.f16x2 %r1583,%r1576,%r1758,%r1759;
}
	// end inline asm
	// begin inline asm
	mma.sync.aligned.m16n8k16.row.col.f32.f16.f16.f32 {%f1002,%f1003,%f1004,%f1005}, {%r1978,%r1977,%r1976,%r1975}, {%r1565,%r1568}, {%f1626,%f1625,%f1624,%f1623};

	// end inline asm
	// begin inline asm
	mma.sync.aligned.m16n8k16.row.col.f32.f16.f16.f32 {%f1010,%f1011,%f1012,%f1013}, {%r1978,%r1977,%r1976,%r1975}, {%r1580,%r1583}, {%f1622,%f1621,%f1620,%f1619};

	// end inline asm
	// begin inline asm
	ldmatrix.sync.aligned.m8n8.x4.shared.b16 {%r1978,%r1977,%r1976,%r1975}, [%r330];

	// end inline asm
	ld.shared.v4.u32 	{%r1982, %r1981, %r1980, %r1979}, [%r43];
	shr.s32 	%r1624, %r159, 8;
	// begin inline asm
	lop3.b32 %r1604, %r159, %r1747, %r1752, 234;

	// end inline asm
	// begin inline asm
	lop3.b32 %r1608, %r159, %r1751, %r1752, 234;

	// end inline asm
	// begin inline asm
	{sub.f16x2 %r1612,%r1604,%r1755;
}
	// end inline asm
	// begin inline asm
	{fma.rn.f16x2 %r1615,%r1608,%r1758,%r1759;
}
	// end inline asm
	// begin inline asm
	lop3.b32 %r1619, %r1624, %r1747, %r1752, 234;

	// end inline asm
	// begin inline asm
	lop3.b32 %r1623, %r1624, %r1751, %r1752, 234;

	// end inline asm
	// begin inline asm
	{sub.f16x2 %r1627,%r1619,%r1755;
}
	// end inline asm
	// begin inline asm
	{fma.rn.f16x2 %r1630,%r1623,%r1758,%r1759;
}
	// end inline asm
	// begin inline asm
	mma.sync.aligned.m16n8k16.row.col.f32.f16.f16.f32 {%f1650,%f1649,%f1648,%f1647}, {%r1422,%r1423,%r1424,%r1425}, {%r1612,%r1615}, {%f954,%f955,%f956,%f957};

	// end inline asm
	// begin inline asm
	mma.sync.aligned.m16n8k16.row.col.f32.f16.f16.f32 {%f1646,%f1645,%f1644,%f1643}, {%r1422,%r1423,%r1424,%r1425}, {%r1627,%r1630}, {%f962,%f963,%f964,%f965};

	// end inline asm
	shr.s32 	%r1666, %r158, 8;
	// begin inline asm
	lop3.b32 %r1646, %r158, %r1747, %r1752, 234;

	// end inline asm
	// begin inline asm
	lop3.b32 %r1650, %r158, %r1751, %r1752, 234;

	// end inline asm
	// begin inline asm
	{sub.f16x2 %r1654,%r1646,%r1755;
}
	// end inline asm
	// begin inline asm
	{fma.rn.f16x2 %r1657,%r1650,%r1758,%r1759;
}
	// end inline asm
	// begin inline asm
	lop3.b32 %r1661, %r1666, %r1747, %r1752, 234;

	// end inline asm
	// begin inline asm
	lop3.b32 %r1665, %r1666, %r1751, %r1752, 234;

	// end inline asm
	// begin inline asm
	{sub.f16x2 %r1669,%r1661,%r1755;
}
	// end inline asm
	// begin inline asm
	{fma.rn.f16x2 %r1672,%r1665,%r1758,%r1759;
}
	// end inline asm
	// begin inline asm
	mma.sync.aligned.m16n8k16.row.col.f32.f16.f16.f32 {%f1642,%f1641,%f1640,%f1639}, {%r1422,%r1423,%r1424,%r1425}, {%r1654,%r1657}, {%f970,%f971,%f972,%f973};

	// end inline asm
	// begin inline asm
	mma.sync.aligned.m16n8k16.row.col.f32.f16.f16.f32 {%f1638,%f1637,%f1636,%f1635}, {%r1422,%r1423,%r1424,%r1425}, {%r1669,%r1672}, {%f978,%f979,%f980,%f981};

	// end inline asm
	shr.s32 	%r1708, %r157, 8;
	// begin inline asm
	lop3.b32 %r1688, %r157, %r1747, %r1752, 234;

	// end inline asm
	// begin inline asm
	lop3.b32 %r1692, %r157, %r1751, %r1752, 234;

	// end inline asm
	// begin inline asm
	{sub.f16x2 %r1696,%r1688,%r1755;
}
	// end inline asm
	// begin inline asm
	{fma.rn.f16x2 %r1699,%r1692,%r1758,%r1759;
}
	// end inline asm
	// begin inline asm
	lop3.b32 %r1703, %r1708, %r1747, %r1752, 234;

	// end inline asm
	// begin inline asm
	lop3.b32 %r1707, %r1708, %r1751, %r1752, 234;

	// end inline asm
	// begin inline asm
	{sub.f16x2 %r1711,%r1703,%r1755;
}
	// end inline asm
	// begin inline asm
	{fma.rn.f16x2 %r1714,%r1707,%r1758,%r1759;
}
	// end inline asm
	// begin inline asm
	mma.sync.aligned.m16n8k16.row.col.f32.f16.f16.f32 {%f1634,%f1633,%f1632,%f1631}, {%r1422,%r1423,%r1424,%r1425}, {%r1696,%r1699}, {%f986,%f987,%f988,%f989};

	// end inline asm
	// begin inline asm
	mma.sync.aligned.m16n8k16.row.col.f32.f16.f16.f32 {%f1630,%f1629,%f1628,%f1627}, {%r1422,%r1423,%r1424,%r1425}, {%r1711,%r1714}, {%f994,%f995,%f996,%f997};

	// end inline asm
	shr.s32 	%r1750, %r156, 8;
	// begin inline asm
	lop3.b32 %r1730, %r156, %r1747, %r1752, 234;

	// end inline asm
	// begin inline asm
	lop3.b32 %r1734, %r156, %r1751, %r1752, 234;

	// end inline asm
	// begin inline asm
	{sub.f16x2 %r1738,%r1730,%r1755;
}
	// end inline asm
	// begin inline asm
	{fma.rn.f16x2 %r1741,%r1734,%r1758,%r1759;
}
	// end inline asm
	// begin inline asm
	lop3.b32 %r1745, %r1750, %r1747, %r1752, 234;

	// end inline asm
	// begin inline asm
	lop3.b32 %r1749, %r1750, %r1751, %r1752, 234;

	// end inline asm
	// begin inline asm
	{sub.f16x2 %r1753,%r1745,%r1755;
}
	// end inline asm
	// begin inline asm
	{fma.rn.f16x2 %r1756,%r1749,%r1758,%r1759;
}
	// end inline asm
	// begin inline asm
	mma.sync.aligned.m16n8k16.row.col.f32.f16.f16.f32 {%f1626,%f1625,%f1624,%f1623}, {%r1422,%r1423,%r1424,%r1425}, {%r1738,%r1741}, {%f1002,%f1003,%f1004,%f1005};

	// end inline asm
	// begin inline asm
	mma.sync.aligned.m16n8k16.row.col.f32.f16.f16.f32 {%f1622,%f1621,%f1620,%f1619}, {%r1422,%r1423,%r1424,%r1425}, {%r1753,%r1756}, {%f1010,%f1011,%f1012,%f1013};

	// end inline asm
	add.s32 	%r1997, %r97, -4;
$L__BB0_29:
	add.s32 	%r1954, %r1954, 64;
	setp.ne.s32 	%p26, %r1997, 0;
	@%p26 bra 	$L__BB0_95;
	// begin inline asm
	cp.async.wait_group 0;

	// end inline asm
	add.s32 	%r179, %r1995, -1;
	setp.ne.s32 	%p27, %r1996, %r179;
	@%p27 bra 	$L__BB0_34;
	setp.gt.u32 	%p28, %r32, 15;
	@%p28 bra 	$L__BB0_33;
	add.s32 	%r1772, %r43, 32768;
	mul.wide.s32 	%rd150, %r1953, 16;
	add.s64 	%rd149, %rd109, %rd150;
	// begin inline asm
	{
   .reg .b64 p;
   createpolicy.fractional.L2::evict_first.b64 p, 1.0;   cp.async.cg.shared.global.L2::cache_hint [%r1772], [%rd149], 16, p;
}

	// end inline asm
$L__BB0_33:
	// begin inline asm
	cp.async.commit_group;

	// end inline asm
$L__BB0_34:
	and.b32  	%r1773, %r32, 896;
	setp.ne.s32 	%p29, %r1773, 128;
	@%p29 bra 	$L__BB0_36;
	st.shared.v4.f32 	[%r71+-16384], {%f1650, %f1649, %f1648, %f1647};
	st.shared.v4.f32 	[%r71+-15360], {%f1646, %f1645, %f1644, %f1643};
	st.shared.v4.f32 	[%r71+-14336], {%f1642, %f1641, %f1640, %f1639};
	st.shared.v4.f32 	[%r71+-13312], {%f1638, %f1637, %f1636, %f1635};
	st.shared.v4.f32 	[%r71+-12288], {%f1634, %f1633, %f1632, %f1631};
	st.shared.v4.f32 	[%r71+-11264], {%f1630, %f1629, %f1628, %f1627};
	st.shared.v4.f32 	[%r71+-10240], {%f1626, %f1625, %f1624, %f1623};
	st.shared.v4.f32 	[%r71+-9216], {%f1622, %f1621, %f1620, %f1619};
$L__BB0_36:
	and.b32  	%r1774, %r32, 960;
	setp.ne.s32 	%p30, %r1774, 64;
	bar.sync 	0;
	@%p30 bra 	$L__BB0_38;
	ld.shared.v4.f32 	{%f1082, %f1083, %f1084, %f1085}, [%r71];
	ld.shared.v4.f32 	{%f1086, %f1087, %f1088, %f1089}, [%r71+-8192];
	add.f32 	%f1090, %f1082, %f1086;
	add.f32 	%f1650, %f1650, %f1090;
	add.f32 	%f1091, %f1083, %f1087;
	add.f32 	%f1649, %f1649, %f1091;
	add.f32 	%f1092, %f1084, %f1088;
	add.f32 	%f1648, %f1648, %f1092;
	add.f32 	%f1093, %f1085, %f1089;
	add.f32 	%f1647, %f1647, %f1093;
	st.shared.v4.f32 	[%r71+-8192], {%f1650, %f1649, %f1648, %f1647};
	ld.shared.v4.f32 	{%f1094, %f1095, %f1096, %f1097}, [%r71+1024];
	ld.shared.v4.f32 	{%f1098, %f1099, %f1100, %f1101}, [%r71+-7168];
	add.f32 	%f1102, %f1094, %f1098;
	add.f32 	%f1646, %f1646, %f1102;
	add.f32 	%f1103, %f1095, %f1099;
	add.f32 	%f1645, %f1645, %f1103;
	add.f32 	%f1104, %f1096, %f1100;
	add.f32 	%f1644, %f1644, %f1104;
	add.f32 	%f1105, %f1097, %f1101;
	add.f32 	%f1643, %f1643, %f1105;
	st.shared.v4.f32 	[%r71+-7168], {%f1646, %f1645, %f1644, %f1643};
	ld.shared.v4.f32 	{%f1106, %f1107, %f1108, %f1109}, [%r71+2048];
	ld.shared.v4.f32 	{%f1110, %f1111, %f1112, %f1113}, [%r71+-6144];
	add.f32 	%f1114, %f1106, %f1110;
	add.f32 	%f1642, %f1642, %f1114;
	add.f32 	%f1115, %f1107, %f1111;
	add.f32 	%f1641, %f1641, %f1115;
	add.f32 	%f1116, %f1108, %f1112;
	add.f32 	%f1640, %f1640, %f1116;
	add.f32 	%f1117, %f1109, %f1113;
	add.f32 	%f1639, %f1639, %f1117;
	st.shared.v4.f32 	[%r71+-6144], {%f1642, %f1641, %f1640, %f1639};
	ld.shared.v4.f32 	{%f1118, %f1119, %f1120, %f1121}, [%r71+3072];
	ld.shared.v4.f32 	{%f1122, %f1123, %f1124, %f1125}, [%r71+-5120];
	add.f32 	%f1126, %f1118, %f1122;
	add.f32 	%f1638, %f1638, %f1126;
	add.f32 	%f1127, %f1119, %f1123;
	add.f32 	%f1637, %f1637, %f1127;
	add.f32 	%f1128, %f1120, %f1124;
	add.f32 	%f1636, %f1636, %f1128;
	add.f32 	%f1129, %f1121, %f1125;
	add.f32 	%f1635, %f1635, %f1129;
	st.shared.v4.f32 	[%r71+-5120], {%f1638, %f1637, %f1636, %f1635};
	ld.shared.v4.f32 	{%f1130, %f1131, %f1132, %f1133}, [%r71+4096];
	ld.shared.v4.f32 	{%f1134, %f1135, %f1136, %f1137}, [%r71+-4096];
	add.f32 	%f1138, %f1130, %f1134;
	add.f32 	%f1634, %f1634, %f1138;
	add.f32 	%f1139, %f1131, %f1135;
	add.f32 	%f1633, %f1633, %f1139;
	add.f32 	%f1140, %f1132, %f1136;
	add.f32 	%f1632, %f1632, %f1140;
	add.f32 	%f1141, %f1133, %f1137;
	add.f32 	%f1631, %f1631, %f1141;
	st.shared.v4.f32 	[%r71+-4096], {%f1634, %f1633, %f1632, %f1631};
	ld.shared.v4.f32 	{%f1142, %f1143, %f1144, %f1145}, [%r71+5120];
	ld.shared.v4.f32 	{%f1146, %f1147, %f1148, %f1149}, [%r71+-3072];
	add.f32 	%f1150, %f1142, %f1146;
	add.f32 	%f1630, %f1630, %f1150;
	add.f32 	%f1151, %f1143, %f1147;
	add.f32 	%f1629, %f1629, %f1151;
	add.f32 	%f1152, %f1144, %f1148;
	add.f32 	%f1628, %f1628, %f1152;
	add.f32 	%f1153, %f1145, %f1149;
	add.f32 	%f1627, %f1627, %f1153;
	st.shared.v4.f32 	[%r71+-3072], {%f1630, %f1629, %f1628, %f1627};
	ld.shared.v4.f32 	{%f1154, %f1155, %f1156, %f1157}, [%r71+6144];
	ld.shared.v4.f32 	{%f1158, %f1159, %f1160, %f1161}, [%r71+-2048];
	add.f32 	%f1162, %f1154, %f1158;
	add.f32 	%f1626, %f1626, %f1162;
	add.f32 	%f1163, %f1155, %f1159;
	add.f32 	%f1625, %f1625, %f1163;
	add.f32 	%f1164, %f1156, %f1160;
	add.f32 	%f1624, %f1624, %f1164;
	add.f32 	%f1165, %f1157, %f1161;
	add.f32 	%f1623, %f1623, %f1165;
	st.shared.v4.f32 	[%r71+-2048], {%f1626, %f1625, %f1624, %f1623};
	ld.shared.v4.f32 	{%f1166, %f1167, %f1168, %f1169}, [%r71+7168];
	ld.shared.v4.f32 	{%f1170, %f1171, %f1172, %f1173}, [%r71+-1024];
	add.f32 	%f1174, %f1166, %f1170;
	add.f32 	%f1622, %f1622, %f1174;
	add.f32 	%f1175, %f1167, %f1171;
	add.f32 	%f1621, %f1621, %f1175;
	add.f32 	%f1176, %f1168, %f1172;
	add.f32 	%f1620, %f1620, %f1176;
	add.f32 	%f1177, %f1169, %f1173;
	add.f32 	%f1619, %f1619, %f1177;
	st.shared.v4.f32 	[%r71+-1024], {%f1622, %f1621, %f1620, %f1619};
$L__BB0_38:
	setp.gt.u32 	%p31, %r32, 63;
	bar.sync 	0;
	@%p31 bra 	$L__BB0_40;
	ld.shared.v4.f32 	{%f1178, %f1179, %f1180, %f1181}, [%r71];
	add.f32 	%f1650, %f1178, %f1650;
	add.f32 	%f1649, %f1179, %f1649;
	add.f32 	%f1648, %f1180, %f1648;
	add.f32 	%f1647, %f1181, %f1647;
	ld.shared.v4.f32 	{%f1182, %f1183, %f1184, %f1185}, [%r71+1024];
	add.f32 	%f1646, %f1182, %f1646;
	add.f32 	%f1645, %f1183, %f1645;
	add.f32 	%f1644, %f1184, %f1644;
	add.f32 	%f1643, %f1185, %f1643;
	ld.shared.v4.f32 	{%f1186, %f1187, %f1188, %f1189}, [%r71+2048];
	add.f32 	%f1642, %f1186, %f1642;
	add.f32 	%f1641, %f1187, %f1641;
	add.f32 	%f1640, %f1188, %f1640;
	add.f32 	%f1639, %f1189, %f1639;
	ld.shared.v4.f32 	{%f1190, %f1191, %f1192, %f1193}, [%r71+3072];
	add.f32 	%f1638, %f1190, %f1638;
	add.f32 	%f1637, %f1191, %f1637;
	add.f32 	%f1636, %f1192, %f1636;
	add.f32 	%f1635, %f1193, %f1635;
	ld.shared.v4.f32 	{%f1194, %f1195, %f1196, %f1197}, [%r71+4096];
	add.f32 	%f1634, %f1194, %f1634;
	add.f32 	%f1633, %f1195, %f1633;
	add.f32 	%f1632, %f1196, %f1632;
	add.f32 	%f1631, %f1197, %f1631;
	ld.shared.v4.f32 	{%f1198, %f1199, %f1200, %f1201}, [%r71+5120];
	add.f32 	%f1630, %f1198, %f1630;
	add.f32 	%f1629, %f1199, %f1629;
	add.f32 	%f1628, %f1200, %f1628;
	add.f32 	%f1627, %f1201, %f1627;
	ld.shared.v4.f32 	{%f1202, %f1203, %f1204, %f1205}, [%r71+6144];
	add.f32 	%f1626, %f1202, %f1626;
	add.f32 	%f1625, %f1203, %f1625;
	add.f32 	%f1624, %f1204, %f1624;
	add.f32 	%f1623, %f1205, %f1623;
	ld.shared.v4.f32 	{%f1206, %f1207, %f1208, %f1209}, [%r71+7168];
	add.f32 	%f1622, %f1206, %f1622;
	add.f32 	%f1621, %f1207, %f1621;
	add.f32 	%f1620, %f1208, %f1620;
	add.f32 	%f1619, %f1209, %f1619;
$L__BB0_40:
	bar.sync 	0;
	@%p27 bra 	$L__BB0_43;
	// begin inline asm
	cp.async.wait_group 0;

	// end inline asm
	bar.sync 	0;
	@%p31 bra 	$L__BB0_43;
	ld.shared.v4.u32 	{%r1947, %r1946, %r1945, %r1944}, [%r54];
	ld.shared.v4.u32 	{%r1943, %r1942, %r1941, %r1940}, [%r54+64];
$L__BB0_43:
	setp.lt.s32 	%p34, %r1995, 2;
	@%p34 bra 	$L__BB0_73;
	setp.ne.s32 	%p35, %r32, 0;
	mul.wide.s32 	%rd151, %r1994, 4;
	add.s64 	%rd64, %rd235, %rd151;
	@%p35 bra 	$L__BB0_46;
$L__BB0_45:
	// begin inline asm
	ld.global.acquire.gpu.b32 %r1775, [%rd64];

	// end inline asm
	setp.ne.s32 	%p36, %r1775, %r1996;
	@%p36 bra 	$L__BB0_45;
$L__BB0_46:
	bar.sync 	0;
	@%p31 bra 	$L__BB0_69;
	setp.eq.s32 	%p38, %r1996, 0;
	shl.b32 	%r1776, %r1994, 4;
	add.s32 	%r196, %r57, %r1776;
	@%p38 bra 	$L__BB0_49;
	mul.wide.s32 	%rd157, %r196, 16;
	add.s64 	%rd153, %rd233, %rd157;
	// begin inline asm
	{
   .reg .pred p;
   setp.ne.b32 p, %r73, 0;
   @p cp.async.cg.shared.global [%r72], [%rd153], 16;
}

	// end inline asm
	add.s64 	%rd154, %rd153, 128;
	// begin inline asm
	{
   .reg .pred p;
   setp.ne.b32 p, %r73, 0;
   @p cp.async.cg.shared.global [%r74], [%rd154], 16;
}

	// end inline asm
	mul.wide.s32 	%rd158, %r55, 16;
	add.s64 	%rd155, %rd153, %rd158;
	setp.lt.s32 	%p39, %r75, %r1;
	selp.u32 	%r1783, 1, 0, %p39;
	// begin inline asm
	{
   .reg .pred p;
   setp.ne.b32 p, %r1783, 0;
   @p cp.async.cg.shared.global [%r76], [%rd155], 16;
}

	// end inline asm
	add.s64 	%rd156, %rd155, 128;
	// begin inline asm
	{
   .reg .pred p;
   setp.ne.b32 p, %r1783, 0;
   @p cp.async.cg.shared.global [%r77], [%rd156], 16;
}

	// end inline asm
	// begin inline asm
	cp.async.commit_group;

	// end inline asm
	// begin inline asm
	cp.async.wait_group 0;

	// end inline asm
$L__BB0_49:
	setp.le.s32 	%p40, %r246, %r56;
	mul.wide.s32 	%rd159, %r196, 16;
	add.s64 	%rd65, %rd232, %rd159;
	@%p40 bra 	$L__BB0_54;
	@%p38 bra 	$L__BB0_52;
	ld.shared.v4.u32 	{%r1785, %r1786, %r1787, %r1788}, [%r72];
	mov.b32 	{%rs1, %rs2}, %r1785;
	// begin inline asm
	{  cvt.f32.f16 %f1210, %rs1;}

	// end inline asm
	add.f32 	%f1650, %f1210, %f1650;
	// begin inline asm
	{  cvt.f32.f16 %f1211, %rs2;}

	// end inline asm
	add.f32 	%f1646, %f1211, %f1646;
	mov.b32 	{%rs3, %rs4}, %r1786;
	// begin inline asm
	{  cvt.f32.f16 %f1212, %rs3;}

	// end inline asm
	add.f32 	%f1642, %f1212, %f1642;
	// begin inline asm
	{  cvt.f32.f16 %f1213, %rs4;}

	// end inline asm
	add.f32 	%f1638, %f1213, %f1638;
	mov.b32 	{%rs5, %rs6}, %r1787;
	// begin inline asm
	{  cvt.f32.f16 %f1214, %rs5;}

	// end inline asm
	add.f32 	%f1634, %f1214, %f1634;
	// begin inline asm
	{  cvt.f32.f16 %f1215, %rs6;}

	// end inline asm
	add.f32 	%f1630, %f1215, %f1630;
	mov.b32 	{%rs7, %rs8}, %r1788;
	// begin inline asm
	{  cvt.f32.f16 %f1216, %rs7;}

	// end inline asm
	add.f32 	%f1626, %f1216, %f1626;
	// begin inline asm
	{  cvt.f32.f16 %f1217, %rs8;}

	// end inline asm
	add.f32 	%f1622, %f1217, %f1622;
$L__BB0_52:
	setp.eq.s32 	%p42, %r1996, %r179;
	@%p42 bra 	$L__BB0_54;
	// begin inline asm
	{  cvt.rn.f16.f32 %rs9, %f1650;}

	// end inline asm
	// begin inline asm
	{  cvt.rn.f16.f32 %rs10, %f1646;}

	// end inline asm
	// begin inline asm
	{  cvt.rn.f16.f32 %rs11, %f1642;}

	// end inline asm
	// begin inline asm
	{  cvt.rn.f16.f32 %rs12, %f1638;}

	// end inline asm
	// begin inline asm
	{  cvt.rn.f16.f32 %rs13, %f1634;}

	// end inline asm
	// begin inline asm
	{  cvt.rn.f16.f32 %rs14, %f1630;}

	// end inline asm
	// begin inline asm
	{  cvt.rn.f16.f32 %rs15, %f1626;}

	// end inline asm
	// begin inline asm
	{  cvt.rn.f16.f32 %rs16, %f1622;}

	// end inline asm
	mov.b32 	%r1789, {%rs15, %rs16};
	mov.b32 	%r1790, {%rs13, %rs14};
	mov.b32 	%r1791, {%rs11, %rs12};
	mov.b32 	%r1792, {%rs9, %rs10};
	st.global.v4.u32 	[%rd65], {%r1792, %r1791, %r1790, %r1789};
$L__BB0_54:
	@%p40 bra 	$L__BB0_59;
	@%p38 bra 	$L__BB0_57;
	ld.shared.v4.u32 	{%r1793, %r1794, %r1795, %r1796}, [%r74];
	mov.b32 	{%rs17, %rs18}, %r1793;
	// begin inline asm
	{  cvt.f32.f16 %f1226, %rs17;}

	// end inline asm
	add.f32 	%f1649, %f1226, %f1649;
	// begin inline asm
	{  cvt.f32.f16 %f1227, %rs18;}

	// end inline asm
	add.f32 	%f1645, %f1227, %f1645;
	mov.b32 	{%rs19, %rs20}, %r1794;
	// begin inline asm
	{  cvt.f32.f16 %f1228, %rs19;}

	// end inline asm
	add.f32 	%f1641, %f1228, %f1641;
	// begin inline asm
	{  cvt.f32.f16 %f1229, %rs20;}

	// end inline asm
	add.f32 	%f1637, %f1229, %f1637;
	mov.b32 	{%rs21, %rs22}, %r1795;
	// begin inline asm
	{  cvt.f32.f16 %f1230, %rs21;}

	// end inline asm
	add.f32 	%f1633, %f1230, %f1633;
	// begin inline asm
	{  cvt.f32.f16 %f1231, %rs22;}

	// end inline asm
	add.f32 	%f1629, %f1231, %f1629;
	mov.b32 	{%rs23, %rs24}, %r1796;
	// begin inline asm
	{  cvt.f32.f16 %f1232, %rs23;}

	// end inline asm
	add.f32 	%f1625, %f1232, %f1625;
	// begin inline asm
	{  cvt.f32.f16 %f1233, %rs24;}

	// end inline asm
	add.f32 	%f1621, %f1233, %f1621;
$L__BB0_57:
	setp.eq.s32 	%p45, %r1996, %r179;
	@%p45 bra 	$L__BB0_59;
	// begin inline asm
	{  cvt.rn.f16.f32 %rs25, %f1649;}

	// end inline asm
	// begin inline asm
	{  cvt.rn.f16.f32 %rs26, %f1645;}

	// end inline asm
	// begin inline asm
	{  cvt.rn.f16.f32 %rs27, %f1641;}

	// end inline asm
	// begin inline asm
	{  cvt.rn.f16.f32 %rs28, %f1637;}

	// end inline asm
	// begin inline asm
	{  cvt.rn.f16.f32 %rs29, %f1633;}

	// end inline asm
	// begin inline asm
	{  cvt.rn.f16.f32 %rs30, %f1629;}

	// end inline asm
	// begin inline asm
	{  cvt.rn.f16.f32 %rs31, %f1625;}

	// end inline asm
	// begin inline asm
	{  cvt.rn.f16.f32 %rs32, %f1621;}

	// end inline asm
	mov.b32 	%r1797, {%rs31, %rs32};
	mov.b32 	%r1798, {%rs29, %rs30};
	mov.b32 	%r1799, {%rs27, %rs28};
	mov.b32 	%r1800, {%rs25, %rs26};
	st.global.v4.u32 	[%rd65+128], {%r1800, %r1799, %r1798, %r1797};
$L__BB0_59:
	setp.ge.s32 	%p46, %r75, %r1;
	mul.wide.s32 	%rd160, %r55, 16;
	add.s64 	%rd66, %rd65, %rd160;
	@%p46 bra 	$L__BB0_64;
	@%p38 bra 	$L__BB0_62;
	ld.shared.v4.u32 	{%r1801, %r1802, %r1803, %r1804}, [%r76];
	mov.b32 	{%rs33, %rs34}, %r1801;
	// begin inline asm
	{  cvt.f32.f16 %f1242, %rs33;}

	// end inline asm
	add.f32 	%f1648, %f1242, %f1648;
	// begin inline asm
	{  cvt.f32.f16 %f1243, %rs34;}

	// end inline asm
	add.f32 	%f1644, %f1243, %f1644;
	mov.b32 	{%rs35, %rs36}, %r1802;
	// begin inline asm
	{  cvt.f32.f16 %f1244, %rs35;}

	// end inline asm
	add.f32 	%f1640, %f1244, %f1640;
	// begin inline asm
	{  cvt.f32.f16 %f1245, %rs36;}

	// end inline asm
	add.f32 	%f1636, %f1245, %f1636;
	mov.b32 	{%rs37, %rs38}, %r1803;
	// begin inline asm
	{  cvt.f32.f16 %f1246, %rs37;}

	// end inline asm
	add.f32 	%f1632, %f1246, %f1632;
	// begin inline asm
	{  cvt.f32.f16 %f1247, %rs38;}

	// end inline asm
	add.f32 	%f1628, %f1247, %f1628;
	mov.b32 	{%rs39, %rs40}, %r1804;
	// begin inline asm
	{  cvt.f32.f16 %f1248, %rs39;}

	// end inline asm
	add.f32 	%f1624, %f1248, %f1624;
	// begin inline asm
	{  cvt.f32.f16 %f1249, %rs40;}

	// end inline asm
	add.f32 	%f1620, %f1249, %f1620;
$L__BB0_62:
	setp.eq.s32 	%p48, %r1996, %r179;
	@%p48 bra 	$L__BB0_64;
	// begin inline asm
	{  cvt.rn.f16.f32 %rs41, %f1648;}

	// end inline asm
	// begin inline asm
	{  cvt.rn.f16.f32 %rs42, %f1644;}

	// end inline asm
	// begin inline asm
	{  cvt.rn.f16.f32 %rs43, %f1640;}

	// end inline asm
	// begin inline asm
	{  cvt.rn.f16.f32 %rs44, %f1636;}

	// end inline asm
	// begin inline asm
	{  cvt.rn.f16.f32 %rs45, %f1632;}

	// end inline asm
	// begin inline asm
	{  cvt.rn.f16.f32 %rs46, %f1628;}

	// end inline asm
	// begin inline asm
	{  cvt.rn.f16.f32 %rs47, %f1624;}

	// end inline asm
	// begin inline asm
	{  cvt.rn.f16.f32 %rs48, %f1620;}

	// end inline asm
	mov.b32 	%r1805, {%rs47, %rs48};
	mov.b32 	%r1806, {%rs45, %rs46};
	mov.b32 	%r1807, {%rs43, %rs44};
	mov.b32 	%r1808, {%rs41, %rs42};
	st.global.v4.u32 	[%rd66], {%r1808, %r1807, %r1806, %r1805};
$L__BB0_64:
	@%p46 bra 	$L__BB0_69;
	@%p38 bra 	$L__BB0_67;
	ld.shared.v4.u32 	{%r1809, %r1810, %r1811, %r1812}, [%r77];
	mov.b32 	{%rs49, %rs50}, %r1809;
	// begin inline asm
	{  cvt.f32.f16 %f1258, %rs49;}

	// end inline asm
	add.f32 	%f1647, %f1258, %f1647;
	// begin inline asm
	{  cvt.f32.f16 %f1259, %rs50;}

	// end inline asm
	add.f32 	%f1643, %f1259, %f1643;
	mov.b32 	{%rs51, %rs52}, %r1810;
	// begin inline asm
	{  cvt.f32.f16 %f1260, %rs51;}

	// end inline asm
	add.f32 	%f1639, %f1260, %f1639;
	// begin inline asm
	{  cvt.f32.f16 %f1261, %rs52;}

	// end inline asm
	add.f32 	%f1635, %f1261, %f1635;
	mov.b32 	{%rs53, %rs54}, %r1811;
	// begin inline asm
	{  cvt.f32.f16 %f1262, %rs53;}

	// end inline asm
	add.f32 	%f1631, %f1262, %f1631;
	// begin inline asm
	{  cvt.f32.f16 %f1263, %rs54;}

	// end inline asm
	add.f32 	%f1627, %f1263, %f1627;
	mov.b32 	{%rs55, %rs56}, %r1812;
	// begin inline asm
	{  cvt.f32.f16 %f1264, %rs55;}

	// end inline asm
	add.f32 	%f1623, %f1264, %f1623;
	// begin inline asm
	{  cvt.f32.f16 %f1265, %rs56;}

	// end inline asm
	add.f32 	%f1619, %f1265, %f1619;
$L__BB0_67:
	setp.eq.s32 	%p51, %r1996, %r179;
	@%p51 bra 	$L__BB0_69;
	// begin inline asm
	{  cvt.rn.f16.f32 %rs57, %f1647;}

	// end inline asm
	// begin inline asm
	{  cvt.rn.f16.f32 %rs58, %f1643;}

	// end inline asm
	// begin inline asm
	{  cvt.rn.f16.f32 %rs59, %f1639;}

	// end inline asm
	// begin inline asm
	{  cvt.rn.f16.f32 %rs60, %f1635;}

	// end inline asm
	// begin inline asm
	{  cvt.rn.f16.f32 %rs61, %f1631;}

	// end inline asm
	// begin inline asm
	{  cvt.rn.f16.f32 %rs62, %f1627;}

	// end inline asm
	// begin inline asm
	{  cvt.rn.f16.f32 %rs63, %f1623;}

	// end inline asm
	// begin inline asm
	{  cvt.rn.f16.f32 %rs64, %f1619;}

	// end inline asm
	mov.b32 	%r1813, {%rs63, %rs64};
	mov.b32 	%r1814, {%rs61, %rs62};
	mov.b32 	%r1815, {%rs59, %rs60};
	mov.b32 	%r1816, {%rs57, %rs58};
	st.global.v4.u32 	[%rd66+128], {%r1816, %r1815, %r1814, %r1813};
$L__BB0_69:
	mul.wide.s32 	%rd161, %r1994, 4;
	add.s64 	%rd67, %rd234, %rd161;
	bar.sync 	0;
	@%p35 bra 	$L__BB0_73;
	@%p27 bra 	$L__BB0_72;
	mov.b32 	%r1818, 0;
	st.global.u32 	[%rd67], %r1818;
	bra.uni 	$L__BB0_74;
$L__BB0_72:
	// begin inline asm
	fence.acq_rel.gpu;

	// end inline asm
	mov.b32 	%r1817, 1;
	// begin inline asm
	red.relaxed.gpu.global.add.s32 [%rd64], %r1817;

	// end inline asm
	bra.uni 	$L__BB0_78;
$L__BB0_73:
	@%p27 bra 	$L__BB0_78;
$L__BB0_74:
	shl.b32 	%r1819, %r1994, 4;
	add.s32 	%r197, %r58, %r1819;
	@%p31 bra 	$L__BB0_76;
	// begin inline asm
	{  cvt.rn.f16.f32 %rs65, %f1650;}

	// end inline asm
	// begin inline asm
	{  cvt.rn.f16.f32 %rs66, %f1649;}

	// end inline asm
	// begin inline asm
	{  mov.b32 %r1820, {%rs65,%rs66};}

	// end inline asm
	// begin inline asm
	{mul.f16x2 %r1821,%r1820,%r1947;
}
	// end inline asm
	st.shared.u32 	[%r78], %r1821;
	// begin inline asm
	{  cvt.rn.f16.f32 %rs69, %f1648;}

	// end inline asm
	// begin inline asm
	{  cvt.rn.f16.f32 %rs70, %f1647;}

	// end inline asm
	// begin inline asm
	{  mov.b32 %r1824, {%rs69,%rs70};}

	// end inline asm
	// begin inline asm
	{mul.f16x2 %r1825,%r1824,%r1947;
}
	// end inline asm
	st.shared.u32 	[%r78+2176], %r1825;
	// begin inline asm
	{  cvt.rn.f16.f32 %rs73, %f1646;}

	// end inline asm
	// begin inline asm
	{  cvt.rn.f16.f32 %rs74, %f1645;}

	// end inline asm
	// begin inline asm
	{  mov.b32 %r1828, {%rs73,%rs74};}

	// end inline asm
	// begin inline asm
	{mul.f16x2 %r1829,%r1828,%r1946;
}
	// end inline asm
	st.shared.u32 	[%r78+16], %r1829;
	// begin inline asm
	{  cvt.rn.f16.f32 %rs77, %f1644;}

	// end inline asm
	// begin inline asm
	{  cvt.rn.f16.f32 %rs78, %f1643;}

	// end inline asm
	// begin inline asm
	{  mov.b32 %r1832, {%rs77,%rs78};}

	// end inline asm
	// begin inline asm
	{mul.f16x2 %r1833,%r1832,%r1946;
}
	// end inline asm
	st.shared.u32 	[%r78+2192], %r1833;
	// begin inline asm
	{  cvt.rn.f16.f32 %rs81, %f1642;}

	// end inline asm
	// begin inline asm
	{  cvt.rn.f16.f32 %rs82, %f1641;}

	// end inline asm
	// begin inline asm
	{  mov.b32 %r1836, {%rs81,%rs82};}

	// end inline asm
	// begin inline asm
	{mul.f16x2 %r1837,%r1836,%r1945;
}
	// end inline asm
	st.shared.u32 	[%r78+32], %r1837;
	// begin inline asm
	{  cvt.rn.f16.f32 %rs85, %f1640;}

	// end inline asm
	// begin inline asm
	{  cvt.rn.f16.f32 %rs86, %f1639;}

	// end inline asm
	// begin inline asm
	{  mov.b32 %r1840, {%rs85,%rs86};}

	// end inline asm
	// begin inline asm
	{mul.f16x2 %r1841,%r1840,%r1945;
}
	// end inline asm
	st.shared.u32 	[%r78+2208], %r1841;
	// begin inline asm
	{  cvt.rn.f16.f32 %rs89, %f1638;}

	// end inline asm
	// begin inline asm
	{  cvt.rn.f16.f32 %rs90, %f1637;}

	// end inline asm
	// begin inline asm
	{  mov.b32 %r1844, {%rs89,%rs90};}

	// end inline asm
	// begin inline asm
	{mul.f16x2 %r1845,%r1844,%r1944;
}
	// end inline asm
	st.shared.u32 	[%r78+48], %r1845;
	// begin inline asm
	{  cvt.rn.f16.f32 %rs93, %f1636;}

	// end inline asm
	// begin inline asm
	{  cvt.rn.f16.f32 %rs94, %f1635;}

	// end inline asm
	// begin inline asm
	{  mov.b32 %r1848, {%rs93,%rs94};}

	// end inline asm
	// begin inline asm
	{mul.f16x2 %r1849,%r1848,%r1944;
}
	// end inline asm
	st.shared.u32 	[%r78+2224], %r1849;
	// begin inline asm
	{  cvt.rn.f16.f32 %rs97, %f1634;}

	// end inline asm
	// begin inline asm
	{  cvt.rn.f16.f32 %rs98, %f1633;}

	// end inline asm
	// begin inline asm
	{  mov.b32 %r1852, {%rs97,%rs98};}

	// end inline asm
	// begin inline asm
	{mul.f16x2 %r1853,%r1852,%r1943;
}
	// end inline asm
	st.shared.u32 	[%r78+64], %r1853;
	// begin inline asm
	{  cvt.rn.f16.f32 %rs101, %f1632;}

	// end inline asm
	// begin inline asm
	{  cvt.rn.f16.f32 %rs102, %f1631;}

	// end inline asm
	// begin inline asm
	{  mov.b32 %r1856, {%rs101,%rs102};}

	// end inline asm
	// begin inline asm
	{mul.f16x2 %r1857,%r1856,%r1943;
}
	// end inline asm
	st.shared.u32 	[%r78+2240], %r1857;
	// begin inline asm
	{  cvt.rn.f16.f32 %rs105, %f1630;}

	// end inline asm
	// begin inline asm
	{  cvt.rn.f16.f32 %rs106, %f1629;}

	// end inline asm
	// begin inline asm
	{  mov.b32 %r1860, {%rs105,%rs106};}

	// end inline asm
	// begin inline asm
	{mul.f16x2 %r1861,%r1860,%r1942;
}
	// end inline asm
	st.shared.u32 	[%r78+80], %r1861;
	// begin inline asm
	{  cvt.rn.f16.f32 %rs109, %f1628;}

	// end inline asm
	// begin inline asm
	{  cvt.rn.f16.f32 %rs110, %f1627;}

	// end inline asm
	// begin inline asm
	{  mov.b32 %r1864, {%rs109,%rs110};}

	// end inline asm
	// begin inline asm
	{mul.f16x2 %r1865,%r1864,%r1942;
}
	// end inline asm
	st.shared.u32 	[%r78+2256], %r1865;
	// begin inline asm
	{  cvt.rn.f16.f32 %rs113, %f1626;}

	// end inline asm
	// begin inline asm
	{  cvt.rn.f16.f32 %rs114, %f1625;}

	// end inline asm
	// begin inline asm
	{  mov.b32 %r1868, {%rs113,%rs114};}

	// end inline asm
	// begin inline asm
	{mul.f16x2 %r1869,%r1868,%r1941;
}
	// end inline asm
	st.shared.u32 	[%r78+96], %r1869;
	// begin inline asm
	{  cvt.rn.f16.f32 %rs117, %f1624;}

	// end inline asm
	// begin inline asm
	{  cvt.rn.f16.f32 %rs118, %f1623;}

	// end inline asm
	// begin inline asm
	{  mov.b32 %r1872, {%rs117,%rs118};}

	// end inline asm
	// begin inline asm
	{mul.f16x2 %r1873,%r1872,%r1941;
}
	// end inline asm
	st.shared.u32 	[%r78+2272], %r1873;
	// begin inline asm
	{  cvt.rn.f16.f32 %rs121, %f1622;}

	// end inline asm
	// begin inline asm
	{  cvt.rn.f16.f32 %rs122, %f1621;}

	// end inline asm
	// begin inline asm
	{  mov.b32 %r1876, {%rs121,%rs122};}

	// end inline asm
	// begin inline asm
	{mul.f16x2 %r1877,%r1876,%r1940;
}
	// end inline asm
	st.shared.u32 	[%r78+112], %r1877;
	// begin inline asm
	{  cvt.rn.f16.f32 %rs125, %f1620;}

	// end inline asm
	// begin inline asm
	{  cvt.rn.f16.f32 %rs126, %f1619;}

	// end inline asm
	// begin inline asm
	{  mov.b32 %r1880, {%rs125,%rs126};}

	// end inline asm
	// begin inline asm
	{mul.f16x2 %r1881,%r1880,%r1940;
}
	// end inline asm
	st.shared.u32 	[%r78+2288], %r1881;
$L__BB0_76:
	bar.sync 	0;
	setp.ge.s32 	%p56, %r197, %r59;
	@%p56 bra 	$L__BB0_78;
	mul.wide.s32 	%rd163, %r197, 16;
	add.s64 	%rd164, %rd232, %rd163;
	ld.shared.v4.u32 	{%r1884, %r1885, %r1886, %r1887}, [%r60];
	st.global.v4.u32 	[%rd164], {%r1884, %r1885, %r1886, %r1887};
$L__BB0_78:
	add.s32 	%r198, %r1993, 1;
	add.s32 	%r1994, %r1994, 1;
	mad.lo.s32 	%r200, %r2, %r1993, %r2;
	sub.s32 	%r201, %r12, %r200;
	setp.ge.s32 	%p57, %r198, %r4;
	setp.lt.s32 	%p58, %r201, 1;
	or.pred  	%p59, %p58, %p57;
	mov.b32 	%r1997, 0;
	mov.u32 	%r1993, %r198;
	@%p59 bra 	$L__BB0_95;
	min.s32 	%r202, %r201, %r2;
	add.s32 	%r1891, %r61, %r200;
	div.s32 	%r203, %r1891, %r5;
	mul.lo.s32 	%r204, %r203, %r5;
	add.s32 	%r1892, %r200, %r2;
	setp.gt.s32 	%p60, %r204, %r1892;
	mov.b32 	%r1996, 0;
	mov.b32 	%r1995, 1;
	@%p60 bra 	$L__BB0_83;
	sub.s32 	%r205, %r204, %r200;
	add.s32 	%r1893, %r61, %r2;
	sub.s32 	%r1894, %r1893, %r205;
	div.s32 	%r1895, %r1894, %r5;
	setp.gt.s32 	%p61, %r205, 0;
	selp.u32 	%r1896, 1, 0, %p61;
	add.s32 	%r1995, %r1895, %r1896;
	sub.s32 	%r1897, %r6, %r203;
	mul.lo.s32 	%r207, %r1897, %r5;
	setp.gt.s32 	%p62, %r207, -1;
	or.b32  	%r1898, %r205, %r207;
	setp.ne.s32 	%p63, %r1898, 0;
	and.pred  	%p64, %p62, %p63;
	@%p64 bra 	$L__BB0_82;
	add.s32 	%r1996, %r1995, -1;
	bra.uni 	$L__BB0_83;
$L__BB0_82:
	div.s32 	%r1900, %r207, %r5;
	not.b32 	%r1901, %r1900;
	selp.s32 	%r1902, -1, 0, %p61;
	add.s32 	%r1903, %r1995, %r1902;
	add.s32 	%r1996, %r1903, %r1901;
$L__BB0_83:
	setp.ne.s32 	%p66, %r1994, %r3;
	@%p66 bra 	$L__BB0_85;
	mul.wide.s32 	%rd165, %r62, 16;
	add.s64 	%rd231, %rd231, %rd165;
	mul.wide.s32 	%rd166, %r63, 16;
	add.s64 	%rd232, %rd232, %rd166;
	add.s64 	%rd233, %rd233, %rd166;
	mul.wide.s32 	%rd167, %r3, 4;
	add.s64 	%rd234, %rd234, %rd167;
	add.s64 	%rd235, %rd235, %rd167;
	mov.b32 	%r1994, 0;
$L__BB0_85:
	setp.eq.s32 	%p67, %r202, 0;
	mov.b32 	%r1997, 0;
	mov.u32 	%r1993, %r198;
	@%p67 bra 	$L__BB0_95;
	mul.lo.s32 	%r1906, %r31, %r2;
	mul.wide.s32 	%rd168, %r1906, 16;
	sub.s64 	%rd222, %rd230, %rd168;
	sub.s64 	%rd221, %rd229, %rd168;
	setp.ne.s32 	%p68, %r1994, 0;
	@%p68 bra 	$L__BB0_88;
	mul.wide.s32 	%rd169, %r64, 16;
	add.s64 	%rd222, %rd222, %rd169;
	add.s64 	%rd221, %rd221, %rd169;
$L__BB0_88:
	add.s64 	%rd230, %rd222, 1024;
	add.s64 	%rd229, %rd221, 1024;
	setp.lt.s32 	%p69, %r202, 1;
	mul.wide.s32 	%rd170, %r35, 16;
	add.s64 	%rd86, %rd231, %rd170;
	@%p69 bra 	$L__BB0_90;
	// begin inline asm
	{
   .reg .pred p;
   setp.ne.b32 p, %r41, 0;
   @p cp.async.cg.shared.global [%r42], [%rd86], 16;
}

	// end inline asm
	// begin inline asm
	{
   .reg .b64 p;
   createpolicy.fractional.L2::evict_first.b64 p, 1.0;   cp.async.cg.shared.global.L2::cache_hint [%r43], [%rd230], 16, p;
}

	// end inline asm
	mul.wide.s32 	%rd174, %r31, 16;
	add.s64 	%rd230, %rd230, %rd174;
	// begin inline asm
	{
   .reg .b64 p;
   createpolicy.fractional.L2::evict_first.b64 p, 1.0;   cp.async.cg.shared.global.L2::cache_hint [%r66], [%rd229], 16, p;
}

	// end inline asm
	add.s64 	%rd229, %rd229, %rd174;
$L__BB0_90:
	// begin inline asm
	cp.async.commit_group;

	// end inline asm
	setp.lt.s32 	%p70, %r202, 2;
	@%p70 bra 	$L__BB0_92;
	add.s32 	%r1912, %r42, 4096;
	add.s64 	%rd175, %rd86, 256;
	// begin inline asm
	{
   .reg .pred p;
   setp.ne.b32 p, %r41, 0;
   @p cp.async.cg.shared.global [%r1912], [%rd175], 16;
}

	// end inline asm
	// begin inline asm
	{
   .reg .b64 p;
   createpolicy.fractional.L2::evict_first.b64 p, 1.0;   cp.async.cg.shared.global.L2::cache_hint [%r67], [%rd230], 16, p;
}

	// end inline asm
	mul.wide.s32 	%rd178, %r31, 16;
	add.s64 	%rd230, %rd230, %rd178;
	// begin inline asm
	{
   .reg .b64 p;
   createpolicy.fractional.L2::evict_first.b64 p, 1.0;   cp.async.cg.shared.global.L2::cache_hint [%r68], [%rd229], 16, p;
}

	// end inline asm
	add.s64 	%rd229, %rd229, %rd178;
$L__BB0_92:
	// begin inline asm
	cp.async.commit_group;

	// end inline asm
	setp.lt.s32 	%p71, %r202, 3;
	@%p71 bra 	$L__BB0_94;
	add.s32 	%r1916, %r42, 8192;
	add.s64 	%rd179, %rd86, 512;
	// begin inline asm
	{
   .reg .pred p;
   setp.ne.b32 p, %r41, 0;
   @p cp.async.cg.shared.global [%r1916], [%rd179], 16;
}

	// end inline asm
	// begin inline asm
	{
   .reg .b64 p;
   createpolicy.fractional.L2::evict_first.b64 p, 1.0;   cp.async.cg.shared.global.L2::cache_hint [%r69], [%rd230], 16, p;
}

	// end inline asm
	mul.wide.s32 	%rd182, %r31, 16;
	add.s64 	%rd230, %rd230, %rd182;
	// begin inline asm
	{
   .reg .b64 p;
   createpolicy.fractional.L2::evict_first.b64 p, 1.0;   cp.async.cg.shared.global.L2::cache_hint [%r70], [%rd229], 16, p;
}

	// end inline asm
	add.s64 	%rd229, %rd229, %rd182;
$L__BB0_94:
	add.s32 	%r1954, %r35, 48;
	// begin inline asm
	cp.async.commit_group;

	// end inline asm
	// begin inline asm
	cp.async.wait_group 2;

	// end inline asm
	bar.sync 	0;
	// begin inline asm
	ldmatrix.sync.aligned.m8n8.x4.shared.b16 {%r1978,%r1977,%r1976,%r1975}, [%r330];

	// end inline asm
	ld.shared.v4.u32 	{%r1982, %r1981, %r1980, %r1979}, [%r43];
	shl.b32 	%r1924, %r1994, 4;
	add.s32 	%r1953, %r1924, %r32;
	mov.f32 	%f1619, 0f00000000;
	mov.f32 	%f1620, %f1619;
	mov.f32 	%f1621, %f1619;
	mov.f32 	%f1622, %f1619;
	mov.f32 	%f1623, %f1619;
	mov.f32 	%f1624, %f1619;
	mov.f32 	%f1625, %f1619;
	mov.f32 	%f1626, %f1619;
	mov.f32 	%f1627, %f1619;
	mov.f32 	%f1628, %f1619;
	mov.f32 	%f1629, %f1619;
	mov.f32 	%f1630, %f1619;
	mov.f32 	%f1631, %f1619;
	mov.f32 	%f1632, %f1619;
	mov.f32 	%f1633, %f1619;
	mov.f32 	%f1634, %f1619;
	mov.f32 	%f1635, %f1619;
	mov.f32 	%f1636, %f1619;
	mov.f32 	%f1637, %f1619;
	mov.f32 	%f1638, %f1619;
	mov.f32 	%f1639, %f1619;
	mov.f32 	%f1640, %f1619;
	mov.f32 	%f1641, %f1619;
	mov.f32 	%f1642, %f1619;
	mov.f32 	%f1643, %f1619;
	mov.f32 	%f1644, %f1619;
	mov.f32 	%f1645, %f1619;
	mov.f32 	%f1646, %f1619;
	mov.f32 	%f1647, %f1619;
	mov.f32 	%f1648, %f1619;
	mov.f32 	%f1649, %f1619;
	mov.f32 	%f1650, %f1619;
	mov.u32 	%r1993, %r198;
	mov.u32 	%r1997, %r202;
$L__BB0_95:
	setp.ne.s32 	%p72, %r1997, 0;
	@%p72 bra 	$L__BB0_17;
$L__BB0_96:
	ret;

}
	// .globl	_Z6MarlinILi256ELi1ELi8ELi8ELi4ELi8EEvPK4int4S2_PS0_S2_iiiPi
.visible .entry _Z6MarlinILi256ELi1ELi8ELi8ELi4ELi8EEvPK4int4S2_PS0_S2_iiiPi(
	.param .u64 .ptr .align 1 _Z6MarlinILi256ELi1ELi8ELi8ELi4ELi8EEvPK4int4S2_PS0_S2_iiiPi_param_0,
	.param .u64 .ptr .align 1 _Z6MarlinILi256ELi1ELi8ELi8ELi4ELi8EEvPK4int4S2_PS0_S2_iiiPi_param_1,
	.param .u64 .ptr .align 1 _Z6MarlinILi256ELi1ELi8ELi8ELi4ELi8EEvPK4int4S2_PS0_S2_iiiPi_param_2,
	.param .u64 .ptr .align 1 _Z6MarlinILi256ELi1ELi8ELi8ELi4ELi8EEvPK4int4S2_PS0_S2_iiiPi_param_3,
	.param .u32 _Z6MarlinILi256ELi1ELi8ELi8ELi4ELi8EEvPK4int4S2_PS0_S2_iiiPi_param_4,
	.param .u32 _Z6MarlinILi256ELi1ELi8ELi8ELi4ELi8EEvPK4int4S2_PS0_S2_iiiPi_param_5,
	.param .u32 _Z6MarlinILi256ELi1ELi8ELi8ELi4ELi8EEvPK4int4S2_PS0_S2_iiiPi_param_6,
	.param .u64 .ptr .align 1 _Z6MarlinILi256ELi1ELi8ELi8ELi4ELi8EEvPK4int4S2_PS0_S2_iiiPi_param_7
)
{
	.reg .pred 	%p<79>;
	.reg .b16 	%rs<193>;
	.reg .b32 	%r<2449>;
	.reg .b32 	%f<1651>;
	.reg .b64 	%rd<254>;

	ld.param.u64 	%rd249, [_Z6MarlinILi256ELi1ELi8ELi8ELi4ELi8EEvPK4int4S2_PS0_S2_iiiPi_param_0];
	ld.param.u64 	%rd107, [_Z6MarlinILi256ELi1ELi8ELi8ELi4ELi8EEvPK4int4S2_PS0_S2_iiiPi_param_1];
	ld.param.u64 	%rd251, [_Z6MarlinILi256ELi1ELi8ELi8ELi4ELi8EEvPK4int4S2_PS0_S2_iiiPi_param_2];
	ld.param.u64 	%rd109, [_Z6MarlinILi256ELi1ELi8ELi8ELi4ELi8EEvPK4int4S2_PS0_S2_iiiPi_param_3];
	ld.param.u32 	%r288, [_Z6MarlinILi256ELi1ELi8ELi8ELi4ELi8EEvPK4int4S2_PS0_S2_iiiPi_param_4];
	ld.param.u32 	%r289, [_Z6MarlinILi256ELi1ELi8ELi8ELi4ELi8EEvPK4int4S2_PS0_S2_iiiPi_param_5];
	ld.param.u32 	%r290, [_Z6MarlinILi256ELi1ELi8ELi8ELi4ELi8EEvPK4int4S2_PS0_S2_iiiPi_param_6];
	ld.param.u64 	%rd253, [_Z6MarlinILi256ELi1ELi8ELi8ELi4ELi8EEvPK4int4S2_PS0_S2_iiiPi_param_7];
	cvta.to.global.u64 	%rd250, %rd251;
	cvta.to.global.u64 	%rd252, %rd253;
	min.s32 	%r1, %r288, 16;
	max.s32 	%r291, %r288, 16;
	shr.u32 	%r292, %r291, 4;
	shr.s32 	%r293, %r290, 31;
	shr.u32 	%r294, %r293, 25;
	add.s32 	%r295, %r290, %r294;
	shr.s32 	%r2, %r295, 7;
	shr.s32 	%r296, %r289, 31;
	shr.u32 	%r297, %r296, 25;
	add.s32 	%r298, %r289, %r297;
	shr.s32 	%r3, %r298, 7;
	mul.lo.s32 	%r4, %r292, %r3;
	mov.u32 	%r299, %nctaid.x;
	mad.lo.s32 	%r300, %r4, %r2, %r299;
	add.s32 	%r301, %r300, -1;
	div.s32 	%r5, %r301, %r299;
	mov.u32 	%r6, %ctaid.x;
	mul.lo.s32 	%r7, %r5, %r6;
	div.u32 	%r2444, %r7, %r2;
	mul.lo.s32 	%r302, %r2444, %r2;
	sub.s32 	%r8, %r7, %r302;
	setp.lt.s32 	%p1, %r2444, %r3;
	mov.u32 	%r2445, %r2444;
	@%p1 bra 	$L__BB1_2;
	div.s32 	%r303, %r2444, %r3;
	shl.b32 	%r304, %r303, 4;
	mul.lo.s32 	%r305, %r304, %r290;
	shr.s32 	%r306, %r305, 3;
	mul.wide.s32 	%rd111, %r306, 16;
	add.s64 	%rd249, %rd249, %rd111;
	mul.lo.s32 	%r307, %r304, %r289;
	shr.s32 	%r308, %r307, 3;
	mul.wide.s32 	%rd112, %r308, 16;
	add.s64 	%rd250, %rd250, %rd112;
	add.s64 	%rd251, %rd251, %rd112;
	mul.lo.s32 	%r309, %r303, %r3;
	sub.s32 	%r2445, %r2444, %r309;
	mul.wide.s32 	%rd113, %r309, 4;
	add.s64 	%rd252, %rd252, %rd113;
	add.s64 	%rd253, %rd253, %rd113;
$L__BB1_2:
	add.s32 	%r12, %r7, %r5;
	add.s32 	%r312, %r8, %r302;
	sub.s32 	%r14, %r12, %r312;
	setp.ge.s32 	%p2, %r2444, %r4;
	setp.lt.s32 	%p3, %r14, 1;
	or.pred  	%p4, %p3, %p2;
	mov.b32 	%r2446, 0;
	mov.u32 	%r2448, %r2446;
	@%p4 bra 	$L__BB1_9;
	add.s32 	%r15, %r5, -1;
	add.s32 	%r315, %r15, %r302;
	div.s32 	%r16, %r315, %r5;
	mul.lo.s32 	%r17, %r16, %r5;
	add.s32 	%r316, %r302, %r2;
	setp.gt.s32 	%p5, %r17, %r316;
	mov.b32 	%r2447, 0;
	mov.b32 	%r2446, 1;
	@%p5 bra 	$L__BB1_7;
	sub.s32 	%r18, %r17, %r302;
	add.s32 	%r317, %r15, %r2;
	sub.s32 	%r318, %r317, %r18;
	div.s32 	%r319, %r318, %r5;
	setp.gt.s32 	%p6, %r18, 0;
	selp.u32 	%r320, 1, 0, %p6;
	add.s32 	%r2446, %r319, %r320;
	sub.s32 	%r321, %r6, %r16;
	mul.lo.s32 	%r20, %r321, %r5;
	setp.gt.s32 	%p7, %r20, -1;
	or.b32  	%r322, %r18, %r20;
	setp.ne.s32 	%p8, %r322, 0;
	and.pred  	%p9, %p7, %p8;
	@%p9 bra 	$L__BB1_6;
	add.s32 	%r2447, %r2446, -1;
	bra.uni 	$L__BB1_7;
$L__BB1_6:
	setp.gt.s32 	%p10, %r18, 0;
	div.s32 	%r324, %r20, %r5;
	not.b32 	%r325, %r324;
	selp.s32 	%r326, -1, 0, %p10;
	add.s32 	%r327, %r2446, %r326;
	add.s32 	%r2447, %r327, %r325;
$L__BB1_7:
	sub.s32 	%r328, %r2, %r8;
	add.s32 	%r329, %r14, %r8;
	setp.gt.s32 	%p11, %r329, %r2;
	selp.b32 	%r2448, %r328, %r14, %p11;
	setp.ne.s32 	%p12, %r2445, %r3;
	@%p12 bra 	$L__BB1_9;
	shl.b32 	%r331, %r290, 1;
	mul.wide.s32 	%rd114, %r331, 16;
	add.s64 	%rd249, %rd249, %rd114;
	shl.b32 	%r332, %r289, 1;
	mul.wide.s32 	%rd115, %r332, 16;
	add.s64 	%rd250, %rd250, %rd115;
	add.s64 	%rd251, %rd251, %rd115;
	mul.wide.s32 	%rd116, %r3, 4;
	add.s64 	%rd252, %rd252, %rd116;
	add.s64 	%rd253, %rd253, %rd116;
	mov.b32 	%r2445, 0;
$L__BB1_9:
	shr.u32 	%r334, %r293, 29;
	add.s32 	%r335, %r290, %r334;
	shr.s32 	%r336, %r335, 3;
	shr.u32 	%r337, %r289, 31;
	add.s32 	%r338, %r289, %r337;
	shr.s32 	%r30, %r338, 1;
	shl.b32 	%r31, %r30, 3;
	shl.b32 	%r339, %r30, 2;
	shr.u32 	%r341, %r296, 29;
	add.s32 	%r342, %r289, %r341;
	shr.s32 	%r32, %r342, 3;
	mov.u32 	%r33, %tid.x;
	shr.u32 	%r34, %r33, 4;
	and.b32  	%r343, %r33, 15;
	mad.lo.s32 	%r35, %r336, %r34, %r343;
	shl.b32 	%r36, %r8, 4;
	shl.b32 	%r344, %r33, 4;
	and.b32  	%r345, %r344, 240;
	and.b32  	%r346, %r34, 1;
	or.b32  	%r347, %r345, %r346;
	shr.u32 	%r348, %r33, 5;
	and.b32  	%r349, %r348, 30;
	add.s32 	%r38, %r347, %r349;
	shr.u32 	%r350, %r33, 6;
	and.b32  	%r39, %r33, 63;
	mad.lo.s32 	%r351, %r30, %r350, %r39;
	shl.b32 	%r352, %r2445, 6;
	mad.lo.s32 	%r353, %r8, %r31, %r351;
	add.s32 	%r354, %r353, %r352;
	shl.b32 	%r355, %r2445, 4;
	mad.lo.s32 	%r356, %r8, %r32, %r33;
	add.s32 	%r2443, %r356, %r355;
	shr.u32 	%r357, %r33, 2;
	and.b32  	%r41, %r357, 8;
	and.b32  	%r42, %r357, 7;
	shl.b32 	%r358, %r1, 4;
	setp.lt.s32 	%p13, %r33, %r358;
	xor.b32  	%r359, %r33, %r34;
	mul.wide.s32 	%rd117, %r354, 16;
	add.s64 	%rd248, %rd107, %rd117;
	mul.wide.s32 	%rd118, %r339, 16;
	add.s64 	%rd247, %rd248, %rd118;
	selp.u32 	%r43, 1, 0, %p13;
	setp.lt.s32 	%p14, %r2448, 1;
	add.s32 	%r360, %r36, %r35;
	mul.wide.s32 	%rd119, %r360, 16;
	add.s64 	%rd25, %rd249, %rd119;
	shl.b32 	%r361, %r359, 4;
	mov.u32 	%r362, sh;
	add.s32 	%r44, %r362, %r361;
	add.s32 	%r363, %r362, %r344;
	add.s32 	%r45, %r363, 16384;
	@%p14 bra 	$L__BB1_13;
	setp.gt.u32 	%p15, %r33, 15;
	// begin inline asm
	{
   .reg .pred p;
   setp.ne.b32 p, %r43, 0;
   @p cp.async.cg.shared.global [%r44], [%rd25], 16;
}

	// end inline asm
	// begin inline asm
	{
   .reg .b64 p;
   createpolicy.fractional.L2::evict_first.b64 p, 1.0;   cp.async.cg.shared.global.L2::cache_hint [%r45], [%rd248], 16, p;
}

	// end inline asm
	mul.wide.s32 	%rd123, %r31, 16;
	add.s64 	%rd248, %rd248, %rd123;
	add.s32 	%r367, %r45, 4096;
	// begin inline asm
	{
   .reg .b64 p;
   createpolicy.fractional.L2::evict_first.b64 p, 1.0;   cp.async.cg.shared.global.L2::cache_hint [%r367], [%rd247], 16, p;
}

	// end inline asm
	add.s64 	%rd247, %rd247, %rd123;
	@%p15 bra 	$L__BB1_12;
	mul.wide.s32 	%rd125, %r2443, 16;
	add.s64 	%rd124, %rd109, %rd125;
	add.s32 	%r368, %r45, 32768;
	// begin inline asm
	{
   .reg .b64 p;
   createpolicy.fractional.L2::evict_first.b64 p, 1.0;   cp.async.cg.shared.global.L2::cache_hint [%r368], [%rd124], 16, p;
}

	// end inline asm
$L__BB1_12:
	add.s32 	%r2443, %r2443, %r32;
$L__BB1_13:
	// begin inline asm
	cp.async.commit_group;

	// end inline asm
	setp.lt.s32 	%p16, %r2448, 2;
	@%p16 bra 	$L__BB1_17;
	setp.gt.u32 	%p17, %r33, 15;
	add.s64 	%rd126, %rd25, 256;
	add.s32 	%r370, %r44, 4096;
	// begin inline asm
	{
   .reg .pred p;
   setp.ne.b32 p, %r43, 0;
   @p cp.async.cg.shared.global [%r370], [%rd126], 16;
}

	// end inline asm
	add.s32 	%r371, %r45, 8192;
	// begin inline asm
	{
   .reg .b64 p;
   createpolicy.fractional.L2::evict_first.b64 p, 1.0;   cp.async.cg.shared.global.L2::cache_hint [%r371], [%rd248], 16, p;
}

	// end inline asm
	mul.wide.s32 	%rd129, %r31, 16;
	add.s64 	%rd248, %rd248, %rd129;
	add.s32 	%r372, %r45, 12288;
	// begin inline asm
	{
   .reg .b64 p;
   createpolicy.fractional.L2::evict_first.b64 p, 1.0;   cp.async.cg.shared.global.L2::cache_hint [%r372], [%rd247], 16, p;
}

	// end inline asm
	add.s64 	%rd247, %rd247, %rd129;
	@%p17 bra 	$L__BB1_16;
	mul.wide.s32 	%rd131, %r2443, 16;
	add.s64 	%rd130, %rd109, %rd131;
	add.s32 	%r373, %r45, 33024;
	// begin inline asm
	{
   .reg .b64 p;
   createpolicy.fractional.L2::evict_first.b64 p, 1.0;   cp.async.cg.shared.global.L2::cache_hint [%r373], [%rd130], 16, p;
}

	// end inline asm
$L__BB1_16:
	add.s32 	%r2443, %r2443, %r32;
$L__BB1_17:
	// begin inline asm
	cp.async.commit_group;

	// end inline asm
	setp.lt.s32 	%p18, %r2448, 3;
	@%p18 bra 	$L__BB1_21;
	setp.gt.u32 	%p19, %r33, 15;
	add.s64 	%rd132, %rd25, 512;
	add.s32 	%r375, %r44, 8192;
	// begin inline asm
	{
   .reg .pred p;
   setp.ne.b32 p, %r43, 0;
   @p cp.async.cg.shared.global [%r375], [%rd132], 16;
}

	// end inline asm
	add.s32 	%r376, %r45, 16384;
	// begin inline asm
	{
   .reg .b64 p;
   createpolicy.fractional.L2::evict_first.b64 p, 1.0;   cp.async.cg.shared.global.L2::cache_hint [%r376], [%rd248], 16, p;
}

	// end inline asm
	add.s32 	%r377, %r45, 20480;
	// begin inline asm
	{
   .reg .b64 p;
   createpolicy.fractional.L2::evict_first.b64 p, 1.0;   cp.async.cg.shared.global.L2::cache_hint [%r377], [%rd247], 16, p;
}

	// end inline asm
	@%p19 bra 	$L__BB1_20;
	mul.wide.s32 	%rd136, %r2443, 16;
	add.s64 	%rd135, %rd109, %rd136;
	add.s32 	%r378, %r45, 33280;
	// begin inline asm
	{
   .reg .b64 p;
   createpolicy.fractional.L2::evict_first.b64 p, 1.0;   cp.async.cg.shared.global.L2::cache_hint [%r378], [%rd135], 16, p;
}

	// end inline asm
$L__BB1_20:
	add.s32 	%r2443, %r2443, %r32;
	mul.wide.s32 	%rd137, %r31, 16;
	add.s64 	%rd247, %rd247, %rd137;
	add.s64 	%rd248, %rd248, %rd137;
$L__BB1_21:
	// begin inline asm
	cp.async.commit_group;

	// end inline asm
	// begin inline asm
	cp.async.wait_group 2;

	// end inline asm
	bar.sync 	0;
	add.s32 	%r384, %r41, %r42;
	shl.b32 	%r385, %r384, 4;
	add.s32 	%r387, %r362, %r385;
	add.s32 	%r52, %r387, 49152;
	ld.shared.v4.u32 	{%r2441, %r2440, %r2439, %r2438}, [%r387+49152];
	shr.u32 	%r388, %r38, 4;
	xor.b32  	%r389, %r38, %r388;
	shl.b32 	%r390, %r389, 4;
	add.s32 	%r383, %r362, %r390;
	// begin inline asm
	ldmatrix.sync.aligned.m8n8.x4.shared.b16 {%r2433,%r2432,%r2431,%r2430}, [%r383];

	// end inline asm
	add.s32 	%r62, %r35, 48;
	setp.eq.s32 	%p20, %r2448, 0;
	@%p20 bra 	$L__BB1_109;
	add.s32 	%r391, %r38, 8;
	ld.shared.v4.u32 	{%r2437, %r2436, %r2435, %r2434}, [%r45];
	shl.b32 	%r392, %r33, 3;
	and.b32  	%r393, %r392, 7680;
	or.b32  	%r394, %r393, %r39;
	shr.u32 	%r395, %r33, 3;
	and.b32  	%r396, %r395, 4;
	and.b32  	%r397, %r33, 3;
	or.b32  	%r398, %r396, %r397;
	mad.lo.s32 	%r67, %r32, %r42, %r398;
	and.b32  	%r399, %r33, 995;
	mad.lo.s32 	%r400, %r42, 68, %r399;
	add.s32 	%r401, %r33, %r34;
	shl.b32 	%r402, %r401, 4;
	add.s32 	%r68, %r362, %r402;
	add.s32 	%r69, %r5, -1;
	shl.b32 	%r70, %r290, 1;
	shl.b32 	%r71, %r289, 1;
	neg.s32 	%r72, %r30;
	shr.u32 	%r404, %r391, 4;
	xor.b32  	%r405, %r391, %r404;
	shl.b32 	%r406, %r405, 4;
	add.s32 	%r73, %r362, %r406;
	add.s32 	%r74, %r45, 4096;
	add.s32 	%r75, %r45, 24576;
	add.s32 	%r76, %r45, 28672;
	add.s32 	%r77, %r45, 8192;
	add.s32 	%r78, %r45, 12288;
	add.s32 	%r79, %r45, 16384;
	add.s32 	%r80, %r45, 20480;
	add.s32 	%r81, %r44, 8192;
	add.s32 	%r82, %r45, 33280;
	shl.b32 	%r407, %r394, 4;
	add.s32 	%r83, %r362, %r407;
	setp.gt.s32 	%p21, %r288, %r42;
	add.s32 	%r84, %r45, -16384;
	selp.u32 	%r85, 1, 0, %p21;
	add.s32 	%r86, %r45, -15360;
	or.b32  	%r87, %r42, 8;
	add.s32 	%r88, %r45, -14336;
	add.s32 	%r89, %r45, -13312;
	shl.b32 	%r408, %r400, 2;
	add.s32 	%r90, %r362, %r408;
	add.s32 	%r2405, %r62, %r36;
	mov.f32 	%f1619, 0f00000000;
	mov.f32 	%f1620, %f1619;
	mov.f32 	%f1621, %f1619;
	mov.f32 	%f1622, %f1619;
	mov.f32 	%f1623, %f1619;
	mov.f32 	%f1624, %f1619;
	mov.f32 	%f1625, %f1619;
	mov.f32 	%f1626, %f1619;
	mov.f32 	%f1627, %f1619;
	mov.f32 	%f1628, %f1619;
	mov.f32 	%f1629, %f1619;
	mov.f32 	%f1630, %f1619;
	mov.f32 	%f1631, %f1619;
	mov.f32 	%f1632, %f1619;
	mov.f32 	%f1633, %f1619;
	mov.f32 	%f1634, %f1619;
	mov.f32 	%f1635, %f1619;
	mov.f32 	%f1636, %f1619;
	mov.f32 	%f1637, %f1619;
	mov.f32 	%f1638, %f1619;
	mov.f32 	%f1639, %f1619;
	mov.f32 	%f1640, %f1619;
	mov.f32 	%f1641, %f1619;
	mov.f32 	%f1642, %f1619;
	mov.f32 	%f1643, %f1619;
	mov.f32 	%f1644, %f1619;
	mov.f32 	%f1645, %f1619;
	mov.f32 	%f1646, %f1619;
	mov.f32 	%f1647, %f1619;
	mov.f32 	%f1648, %f1619;
	mov.f32 	%f1649, %f1619;
	mov.f32 	%f1650, %f1619;
$L__BB1_23:
	mov.u32 	%r104, %r2448;
	setp.lt.s32 	%p22, %r104, 4;
	ld.shared.v4.u32 	{%r114, %r113, %r112, %r111}, [%r52];
	// begin inline asm
	ldmatrix.sync.aligned.m8n8.x4.shared.b16 {%r409,%r410,%r411,%r412}, [%r73];

	// end inline asm
	ld.shared.v4.u32 	{%r122, %r121, %r120, %r119}, [%r74];
	mul.wide.s32 	%rd138, %r2405, 16;
	add.s64 	%rd45, %rd249, %rd138;
	@%p22 bra 	$L__BB1_27;
	add.s32 	%r415, %r44, 12288;
	setp.gt.u32 	%p23, %r33, 15;
	// begin inline asm
	{
   .reg .pred p;
   setp.ne.b32 p, %r43, 0;
   @p cp.async.cg.shared.global [%r415], [%rd45], 16;
}

	// end inline asm
	// begin inline asm
	{
   .reg .b64 p;
   createpolicy.fractional.L2::evict_first.b64 p, 1.0;   cp.async.cg.shared.global.L2::cache_hint [%r75], [%rd248], 16, p;
}

	// end inline asm
	// begin inline asm
	{
   .reg .b64 p;
   createpolicy.fractional.L2::evict_first.b64 p, 1.0;   cp.async.cg.shared.global.L2::cache_hint [%r76], [%rd247], 16, p;
}

	// end inline asm
	@%p23 bra 	$L__BB1_26;
	add.s32 	%r418, %r45, 33536;
	mul.wide.s32 	%rd143, %r2443, 16;
	add.s64 	%rd142, %rd109, %rd143;
	// begin inline asm
	{
   .reg .b64 p;
   createpolicy.fractional.L2::evict_first.b64 p, 1.0;   cp.async.cg.shared.global.L2::cache_hint [%r418], [%rd142], 16, p;
}

	// end inline asm
$L__BB1_26:
	add.s32 	%r2443, %r2443, %r32;
	mul.wide.s32 	%rd144, %r31, 16;
	add.s64 	%rd247, %rd247, %rd144;
	add.s64 	%rd248, %rd248, %rd144;
$L__BB1_27:
	add.s32 	%r647, %r383, 4096;
	// begin inline asm
	cp.async.commit_group;

	// end inline asm
	// begin inline asm
	cp.async.wait_group 2;

	// end inline asm
	bar.sync 	0;
	shr.s32 	%r446, %r2437, 8;
	mov.b32 	%r840, 983055;
	mov.b32 	%r845, 1677747200;
	// begin inline asm
	lop3.b32 %r419, %r2437, %r840, %r845, 234;

	// end inline asm
	mov.b32 	%r844, 15728880;
	// begin inline asm
	lop3.b32 %r423, %r2437, %r844, %r845, 234;

	// end inline asm
	mov.b32 	%r848, 1678271496;
	// begin inline asm
	{sub.f16x2 %r427,%r419,%r848;
}
	// end inline asm
	mov.b32 	%r851, 738208768;
	mov.b32 	%r852, -729754496;
	// begin inline asm
	{fma.rn.f16x2 %r430,%r423,%r851,%r852;
}
	// end inline asm
	mov.b32 	{%rs1, %rs2}, %r2441;
	// begin inline asm
	{  mov.b32 %r434, {%rs1,%rs1};}

	// end inline asm
	// begin inline asm
	{mul.f16x2 %r435,%r427,%r434;
}
	// end inline asm
	// begin inline asm
	{mul.f16x2 %r438,%r430,%r434;
}
	// end inline asm
	// begin inline asm
	lop3.b32 %r441, %r446, %r840, %r845, 234;

	// end inline asm
	// begin inline asm
	lop3.b32 %r445, %r446, %r844, %r845, 234;

	// end inline asm
	// begin inline asm
	{sub.f16x2 %r449,%r441,%r848;
}
	// end inline asm
	// begin inline asm
	{fma.rn.f16x2 %r452,%r445,%r851,%r852;
}
	// end inline asm
	// begin inline asm
	{  mov.b32 %r456, {%rs2,%rs2};}

	// end inline asm
	// begin inline asm
	{mul.f16x2 %r457,%r449,%r456;
}
	// end inline asm
	// begin inline asm
	{mul.f16x2 %r460,%r452,%r456;
}
	// end inline asm
	// begin inline asm
	mma.sync.aligned.m16n8k16.row.col.f32.f16.f16.f32 {%f570,%f571,%f572,%f573}, {%r2433,%r2432,%r2431,%r2430}, {%r435,%r438}, {%f1650,%f1649,%f1648,%f1647};

	// end inline asm
	// begin inline asm
	mma.sync.aligned.m16n8k16.row.col.f32.f16.f16.f32 {%f578,%f579,%f580,%f581}, {%r2433,%r2432,%r2431,%r2430}, {%r457,%r460}, {%f1646,%f1645,%f1644,%f1643};

	// end inline asm
	shr.s32 	%r502, %r2436, 8;
	// begin inline asm
	lop3.b32 %r475, %r2436, %r840, %r845, 234;

	// end inline asm
	// begin inline asm
	lop3.b32 %r479, %r2436, %r844, %r845, 234;

	// end inline asm
	// begin inline asm
	{sub.f16x2 %r483,%r475,%r848;
}
	// end inline asm
	// begin inline asm
	{fma.rn.f16x2 %r486,%r479,%r851,%r852;
}
	// end inline asm
	mov.b32 	{%rs3, %rs4}, %r2440;
	// begin inline asm
	{  mov.b32 %r490, {%rs3,%rs3};}

	// end inline asm
	// begin inline asm
	{mul.f16x2 %r491,%r483,%r490;
}
	// end inline asm
	// begin inline asm
	{mul.f16x2 %r494,%r486,%r490;
}
	// end inline asm
	// begin inline asm
	lop3.b32 %r497, %r502, %r840, %r845, 234;

	// end inline asm
	// begin inline asm
	lop3.b32 %r501, %r502, %r844, %r845, 234;

	// end inline asm
	// begin inline asm
	{sub.f16x2 %r505,%r497,%r848;
}
	// end inline asm
	// begin inline asm
	{fma.rn.f16x2 %r508,%r501,%r851,%r852;
}
	// end inline asm
	// begin inline asm
	{  mov.b32 %r512, {%rs4,%rs4};}

	// end inline asm
	// begin inline asm
	{mul.f16x2 %r513,%r505,%r512;
}
	// end inline asm
	// begin inline asm
	{mul.f16x2 %r516,%r508,%r512;
}
	// end inline asm
	// begin inline asm
	mma.sync.aligned.m16n8k16.row.col.f32.f16.f16.f32 {%f586,%f587,%f588,%f589}, {%r2433,%r2432,%r2431,%r2430}, {%r491,%r494}, {%f1642,%f1641,%f1640,%f1639};

	// end inline asm
	// begin inline asm
	mma.sync.aligned.m16n8k16.row.col.f32.f16.f16.f32 {%f594,%f595,%f596,%f597}, {%r2433,%r2432,%r2431,%r2430}, {%r513,%r516}, {%f1638,%f1637,%f1636,%f1635};

	// end inline asm
	shr.s32 	%r558, %r2435, 8;
	// begin inline asm
	lop3.b32 %r531, %r2435, %r840, %r845, 234;

	// end inline asm
	// begin inline asm
	lop3.b32 %r535, %r2435, %r844, %r845, 234;

	// end inline asm
	// begin inline asm
	{sub.f16x2 %r539,%r531,%r848;
}
	// end inline asm
	// begin inline asm
	{fma.rn.f16x2 %r542,%r535,%r851,%r852;
}
	// end inline asm
	mov.b32 	{%rs5, %rs6}, %r2439;
	// begin inline asm
	{  mov.b32 %r546, {%rs5,%rs5};}

	// end inline asm
	// begin inline asm
	{mul.f16x2 %r547,%r539,%r546;
}
	// end inline asm
	// begin inline asm
	{mul.f16x2 %r550,%r542,%r546;
}
	// end inline asm
	// begin inline asm
	lop3.b32 %r553, %r558, %r840, %r845, 234;

	// end inline asm
	// begin inline asm
	lop3.b32 %r557, %r558, %r844, %r845, 234;

	// end inline asm
	// begin inline asm
	{sub.f16x2 %r561,%r553,%r848;
}
	// end inline asm
	// begin inline asm
	{fma.rn.f16x2 %r564,%r557,%r851,%r852;
}
	// end inline asm
	// begin inline asm
	{  mov.b32 %r568, {%rs6,%rs6};}

	// end inline asm
	// begin inline asm
	{mul.f16x2 %r569,%r561,%r568;
}
	// end inline asm
	// begin inline asm
	{mul.f16x2 %r572,%r564,%r568;
}
	// end inline asm
	// begin inline asm
	mma.sync.aligned.m16n8k16.row.col.f32.f16.f16.f32 {%f602,%f603,%f604,%f605}, {%r2433,%r2432,%r2431,%r2430}, {%r547,%r550}, {%f1634,%f1633,%f1632,%f1631};

	// end inline asm
	// begin inline asm
	mma.sync.aligned.m16n8k16.row.col.f32.f16.f16.f32 {%f610,%f611,%f612,%f613}, {%r2433,%r2432,%r2431,%r2430}, {%r569,%r572}, {%f1630,%f1629,%f1628,%f1627};

	// end inline asm
	shr.s32 	%r614, %r2434, 8;
	// begin inline asm
	lop3.b32 %r587, %r2434, %r840, %r845, 234;

	// end inline asm
	// begin inline asm
	lop3.b32 %r591, %r2434, %r844, %r845, 234;

	// end inline asm
	// begin inline asm
	{sub.f16x2 %r595,%r587,%r848;
}
	// end inline asm
	// begin inline asm
	{fma.rn.f16x2 %r598,%r591,%r851,%r852;
}
	// end inline asm
	mov.b32 	{%rs7, %rs8}, %r2438;
	// begin inline asm
	{  mov.b32 %r602, {%rs7,%rs7};}

	// end inline asm
	// begin inline asm
	{mul.f16x2 %r603,%r595,%r602;
}
	// end inline asm
	// begin inline asm
	{mul.f16x2 %r606,%r598,%r602;
}
	// end inline asm
	// begin inline asm
	lop3.b32 %r609, %r614, %r840, %r845, 234;

	// end inline asm
	// begin inline asm
	lop3.b32 %r613, %r614, %r844, %r845, 234;

	// end inline asm
	// begin inline asm
	{sub.f16x2 %r617,%r609,%r848;
}
	// end inline asm
	// begin inline asm
	{fma.rn.f16x2 %r620,%r613,%r851,%r852;
}
	// end inline asm
	// begin inline asm
	{  mov.b32 %r624, {%rs8,%rs8};}

	// end inline asm
	// begin inline asm
	{mul.f16x2 %r625,%r617,%r624;
}
	// end inline asm
	// begin inline asm
	{mul.f16x2 %r628,%r620,%r624;
}
	// end inline asm
	// begin inline asm
	mma.sync.aligned.m16n8k16.row.col.f32.f16.f16.f32 {%f618,%f619,%f620,%f621}, {%r2433,%r2432,%r2431,%r2430}, {%r603,%r606}, {%f1626,%f1625,%f1624,%f1623};

	// end inline asm
	// begin inline asm
	mma.sync.aligned.m16n8k16.row.col.f32.f16.f16.f32 {%f626,%f627,%f628,%f629}, {%r2433,%r2432,%r2431,%r2430}, {%r625,%r628}, {%f1622,%f1621,%f1620,%f1619};

	// end inline asm
	ld.shared.v4.u32 	{%r2441, %r2440, %r2439, %r2438}, [%r52+256];
	// begin inline asm
	ldmatrix.sync.aligned.m8n8.x4.shared.b16 {%r2433,%r2432,%r2431,%r2430}, [%r647];

	// end inline asm
	ld.shared.v4.u32 	{%r2437, %r2436, %r2435, %r2434}, [%r77];
	shr.s32 	%r675, %r122, 8;
	// begin inline asm
	lop3.b32 %r648, %r122, %r840, %r845, 234;

	// end inline asm
	// begin inline asm
	lop3.b32 %r652, %r122, %r844, %r845, 234;

	// end inline asm
	// begin inline asm
	{sub.f16x2 %r656,%r648,%r848;
}
	// end inline asm
	// begin inline asm
	{fma.rn.f16x2 %r659,%r652,%r851,%r852;
}
	// end inline asm
	mov.b32 	{%rs9, %rs10}, %r114;
	// begin inline asm
	{  mov.b32 %r663, {%rs9,%rs9};}

	// end inline asm
	// begin inline asm
	{mul.f16x2 %r664,%r656,%r663;
}
	// end inline asm
	// begin inline asm
	{mul.f16x2 %r667,%r659,%r663;
}
	// end inline asm
	// begin inline asm
	lop3.b32 %r670, %r675, %r840, %r845, 234;

	// end inline asm
	// begin inline asm
	lop3.b32 %r674, %r675, %r844, %r845, 234;

	// end inline asm
	// begin inline asm
	{sub.f16x2 %r678,%r670,%r848;
}
	// end inline asm
	// begin inline asm
	{fma.rn.f16x2 %r681,%r674,%r851,%r852;
}
	// end inline asm
	// begin inline asm
	{  mov.b32 %r685, {%rs10,%rs10};}

	// end inline asm
	// begin inline asm
	{mul.f16x2 %r686,%r678,%r685;
}
	// end inline asm
	// begin inline asm
	{mul.f16x2 %r689,%r681,%r685;
}
	// end inline asm
	// begin inline asm
	mma.sync.aligned.m16n8k16.row.col.f32.f16.f16.f32 {%f1650,%f1649,%f1648,%f1647}, {%r409,%r410,%r411,%r412}, {%r664,%r667}, {%f570,%f571,%f572,%f573};

	// end inline asm
	// begin inline asm
	mma.sync.aligned.m16n8k16.row.col.f32.f16.f16.f32 {%f1646,%f1645,%f1644,%f1643}, {%r409,%r410,%r411,%r412}, {%r686,%r689}, {%f578,%f579,%f580,%f581};

	// end inline asm
	shr.s32 	%r731, %r121, 8;
	// begin inline asm
	lop3.b32 %r704, %r121, %r840, %r845, 234;

	// end inline asm
	// begin inline asm
	lop3.b32 %r708, %r121, %r844, %r845, 234;

	// end inline asm
	// begin inline asm
	{sub.f16x2 %r712,%r704,%r848;
}
	// end inline asm
	// begin inline asm
	{fma.rn.f16x2 %r715,%r708,%r851,%r852;
}
	// end inline asm
	mov.b32 	{%rs11, %rs12}, %r113;
	// begin inline asm
	{  mov.b32 %r719, {%rs11,%rs11};}

	// end inline asm
	// begin inline asm
	{mul.f16x2 %r720,%r712,%r719;
}
	// end inline asm
	// begin inline asm
	{mul.f16x2 %r723,%r715,%r719;
}
	// end inline asm
	// begin inline asm
	lop3.b32 %r726, %r731, %r840, %r845, 234;

	// end inline asm
	// begin inline asm
	lop3.b32 %r730, %r731, %r844, %r845, 234;

	// end inline asm
	// begin inline asm
	{sub.f16x2 %r734,%r726,%r848;
}
	// end inline asm
	// begin inline asm
	{fma.rn.f16x2 %r737,%r730,%r851,%r852;
}
	// end inline asm
	// begin inline asm
	{  mov.b32 %r741, {%rs12,%rs12};}

	// end inline asm
	// begin inline asm
	{mul.f16x2 %r742,%r734,%r741;
}
	// end inline asm
	// begin inline asm
	{mul.f16x2 %r745,%r737,%r741;
}
	// end inline asm
	// begin inline asm
	mma.sync.aligned.m16n8k16.row.col.f32.f16.f16.f32 {%f1642,%f1641,%f1640,%f1639}, {%r409,%r410,%r411,%r412}, {%r720,%r723}, {%f586,%f587,%f588,%f589};

	// end inline asm
	// begin inline asm
	mma.sync.aligned.m16n8k16.row.col.f32.f16.f16.f32 {%f1638,%f1637,%f1636,%f1635}, {%r409,%r410,%r411,%r412}, {%r742,%r745}, {%f594,%f595,%f596,%f597};

	// end inline asm
	shr.s32 	%r787, %r120, 8;
	// begin inline asm
	lop3.b32 %r760, %r120, %r840, %r845, 234;

	// end inline asm
	// begin inline asm
	lop3.b32 %r764, %r120, %r844, %r845, 234;

	// end inline asm
	// begin inline asm
	{sub.f16x2 %r768,%r760,%r848;
}
	// end inline asm
	// begin inline asm
	{fma.rn.f16x2 %r771,%r764,%r851,%r852;
}
	// end inline asm
	mov.b32 	{%rs13, %rs14}, %r112;
	// begin inline asm
	{  mov.b32 %r775, {%rs13,%rs13};}

	// end inline asm
	// begin inline asm
	{mul.f16x2 %r776,%r768,%r775;
}
	// end inline asm
	// begin inline asm
	{mul.f16x2 %r779,%r771,%r775;
}
	// end inline asm
	// begin inline asm
	lop3.b32 %r782, %r787, %r840, %r845, 234;

	// end inline asm
	// begin inline asm
	lop3.b32 %r786, %r787, %r844, %r845, 234;

	// end inline asm
	// begin inline asm
	{sub.f16x2 %r790,%r782,%r848;
}
	// end inline asm
	// begin inline asm
	{fma.rn.f16x2 %r793,%r786,%r851,%r852;
}
	// end inline asm
	// begin inline asm
	{  mov.b32 %r797, {%rs14,%rs14};}

	// end inline asm
	// begin inline asm
	{mul.f16x2 %r798,%r790,%r797;
}
	// end inline asm
	// begin inline asm
	{mul.f16x2 %r801,%r793,%r797;
}
	// end inline asm
	// begin inline asm
	mma.sync.aligned.m16n8k16.row.col.f32.f16.f16.f32 {%f1634,%f1633,%f1632,%f1631}, {%r409,%r410,%r411,%r412}, {%r776,%r779}, {%f602,%f603,%f604,%f605};

	// end inline asm
	// begin inline asm
	mma.sync.aligned.m16n8k16.row.col.f32.f16.f16.f32 {%f1630,%f1629,%f1628,%f1627}, {%r409,%r410,%r411,%r412}, {%r798,%r801}, {%f610,%f611,%f612,%f613};

	// end inline asm
	shr.s32 	%r843, %r119, 8;
	// begin inline asm
	lop3.b32 %r816, %r119, %r840, %r845, 234;

	// end inline asm
	// begin inline asm
	lop3.b32 %r820, %r119, %r844, %r845, 234;

	// end inline asm
	// begin inline asm
	{sub.f16x2 %r824,%r816,%r848;
}
	// end inline asm
	// begin inline asm
	{fma.rn.f16x2 %r827,%r820,%r851,%r852;
}
	// end inline asm
	mov.b32 	{%rs15, %rs16}, %r111;
	// begin inline asm
	{  mov.b32 %r831, {%rs15,%rs15};}

	// end inline asm
	// begin inline asm
	{mul.f16x2 %r832,%r824,%r831;
}
	// end inline asm
	// begin inline asm
	{mul.f16x2 %r835,%r827,%r831;
}
	// end inline asm
	// begin inline asm
	lop3.b32 %r838, %r843, %r840, %r845, 234;

	// end inline asm
	// begin inline asm
	lop3.b32 %r842, %r843, %r844, %r845, 234;

	// end inline asm
	// begin inline asm
	{sub.f16x2 %r846,%r838,%r848;
}
	// end inline asm
	// begin inline asm
	{fma.rn.f16x2 %r849,%r842,%r851,%r852;
}
	// end inline asm
	// begin inline asm
	{  mov.b32 %r853, {%rs16,%rs16};}

	// end inline asm
	// begin inline asm
	{mul.f16x2 %r854,%r846,%r853;
}
	// end inline asm
	// begin inline asm
	{mul.f16x2 %r857,%r849,%r853;
}
	// end inline asm
	// begin inline asm
	mma.sync.aligned.m16n8k16.row.col.f32.f16.f16.f32 {%f1626,%f1625,%f1624,%f1623}, {%r409,%r410,%r411,%r412}, {%r832,%r835}, {%f618,%f619,%f620,%f621};

	// end inline asm
	// begin inline asm
	mma.sync.aligned.m16n8k16.row.col.f32.f16.f16.f32 {%f1622,%f1621,%f1620,%f1619}, {%r409,%r410,%r411,%r412}, {%r854,%r857}, {%f626,%f627,%f628,%f629};

	// end inline asm
	setp.eq.s32 	%p24, %r104, 1;
	mov.b32 	%r2448, 0;
	@%p24 bra 	$L__BB1_43;
	add.s32 	%r877, %r73, 4096;
	setp.lt.s32 	%p25, %r104, 5;
	ld.shared.v4.u32 	{%r140, %r139, %r138, %r137}, [%r52+256];
	// begin inline asm
	ldmatrix.sync.aligned.m8n8.x4.shared.b16 {%r873,%r874,%r875,%r876}, [%r877];

	// end inline asm
	ld.shared.v4.u32 	{%r148, %r147, %r146, %r145}, [%r78];
	@%p25 bra 	$L__BB1_32;
	setp.gt.u32 	%p26, %r33, 15;
	add.s64 	%rd145, %rd45, 256;
	// begin inline asm
	{
   .reg .pred p;
   setp.ne.b32 p, %r43, 0;
   @p cp.async.cg.shared.global [%r44], [%rd145], 16;
}

	// end inline asm
	// begin inline asm
	{
   .reg .b64 p;
   createpolicy.fractional.L2::evict_first.b64 p, 1.0;   cp.async.cg.shared.global.L2::cache_hint [%r45], [%rd248], 16, p;
}

	// end inline asm
	// begin inline asm
	{
   .reg .b64 p;
   createpolicy.fractional.L2::evict_first.b64 p, 1.0;   cp.async.cg.shared.global.L2::cache_hint [%r74], [%rd247], 16, p;
}

	// end inline asm
	@%p26 bra 	$L__BB1_31;
	add.s32 	%r882, %r45, 32768;
	mul.wide.s32 	%rd149, %r2443, 16;
	add.s64 	%rd148, %rd109, %rd149;
	// begin inline asm
	{
   .reg .b64 p;
   createpolicy.fractional.L2::evict_first.b64 p, 1.0;   cp.async.cg.shared.global.L2::cache_hint [%r882], [%rd148], 16, p;
}

	// end inline asm
$L__BB1_31:
	add.s32 	%r2443, %r2443, %r32;
	mul.wide.s32 	%rd150, %r31, 16;
	add.s64 	%rd247, %rd247, %rd150;
	add.s64 	%rd248, %rd248, %rd150;
$L__BB1_32:
	add.s32 	%r1111, %r383, 8192;
	// begin inline asm
	cp.async.commit_group;

	// end inline asm
	// begin inline asm
	cp.async.wait_group 2;

	// end inline asm
	bar.sync 	0;
	shr.s32 	%r910, %r2437, 8;
	mov.b32 	%r1304, 983055;
	mov.b32 	%r1309, 1677747200;
	// begin inline asm
	lop3.b32 %r883, %r2437, %r1304, %r1309, 234;

	// end inline asm
	mov.b32 	%r1308, 15728880;
	// begin inline asm
	lop3.b32 %r887, %r2437, %r1308, %r1309, 234;

	// end inline asm
	mov.b32 	%r1312, 1678271496;
	// begin inline asm
	{sub.f16x2 %r891,%r883,%r1312;
}
	// end inline asm
	mov.b32 	%r1315, 738208768;
	mov.b32 	%r1316, -729754496;
	// begin inline asm
	{fma.rn.f16x2 %r894,%r887,%r1315,%r1316;
}
	// end inline asm
	mov.b32 	{%rs17, %rs18}, %r2441;
	// begin inline asm
	{  mov.b32 %r898, {%rs17,%rs17};}

	// end inline asm
	// begin inline asm
	{mul.f16x2 %r899,%r891,%r898;
}
	// end inline asm
	// begin inline asm
	{mul.f16x2 %r902,%r894,%r898;
}
	// end inline asm
	// begin inline asm
	lop3.b32 %r905, %r910, %r1304, %r1309, 234;

	// end inline asm
	// begin inline asm
	lop3.b32 %r909, %r910, %r1308, %r1309, 234;

	// end inline asm
	// begin inline asm
	{sub.f16x2 %r913,%r905,%r1312;
}
	// end inline asm
	// begin inline asm
	{fma.rn.f16x2 %r916,%r909,%r1315,%r1316;
}
	// end inline asm
	// begin inline asm
	{  mov.b32 %r920, {%rs18,%rs18};}

	// end inline asm
	// begin inline asm
	{mul.f16x2 %r921,%r913,%r920;
}
	// end inline asm
	// begin inline asm
	{mul.f16x2 %r924,%r916,%r920;
}
	// end inline asm
	// begin inline asm
	mma.sync.aligned.m16n8k16.row.col.f32.f16.f16.f32 {%f698,%f699,%f700,%f701}, {%r2433,%r2432,%r2431,%r2430}, {%r899,%r902}, {%f1650,%f1649,%f1648,%f1647};

	// end inline asm
	// begin inline asm
	mma.sync.aligned.m16n8k16.row.col.f32.f16.f16.f32 {%f706,%f707,%f708,%f709}, {%r2433,%r2432,%r2431,%r2430}, {%r921,%r924}, {%f1646,%f1645,%f1644,%f1643};

	// end inline asm
	shr.s32 	%r966, %r2436, 8;
	// begin inline asm
	lop3.b32 %r939, %r2436, %r1304, %r1309, 234;

	// end inline asm
	// begin inline asm
	lop3.b32 %r943, %r2436, %r1308, %r1309, 234;

	// end inline asm
	// begin inline asm
	{sub.f16x2 %r947,%r939,%r1312;
}
	// end inline asm
	// begin inline asm
	{fma.rn.f16x2 %r950,%r943,%r1315,%r1316;
}
	// end inline asm
	mov.b32 	{%rs19, %rs20}, %r2440;
	// begin inline asm
	{  mov.b32 %r954, {%rs19,%rs19};}

	// end inline asm
	// begin inline asm
	{mul.f16x2 %r955,%r947,%r954;
}
	// end inline asm
	// begin inline asm
	{mul.f16x2 %r958,%r950,%r954;
}
	// end inline asm
	// begin inline asm
	lop3.b32 %r961, %r966, %r1304, %r1309, 234;

	// end inline asm
	// begin inline asm
	lop3.b32 %r965, %r966, %r1308, %r1309, 234;

	// end inline asm
	// begin inline asm
	{sub.f16x2 %r969,%r961,%r1312;
}
	// end inline asm
	// begin inline asm
	{fma.rn.f16x2 %r972,%r965,%r1315,%r1316;
}
	// end inline asm
	// begin inline asm
	{  mov.b32 %r976, {%rs20,%rs20};}

	// end inline asm
	// begin inline asm
	{mul.f16x2 %r977,%r969,%r976;
}
	// end inline asm
	// begin inline asm
	{mul.f16x2 %r980,%r972,%r976;
}
	// end inline asm
	// begin inline asm
	mma.sync.aligned.m16n8k16.row.col.f32.f16.f16.f32 {%f714,%f715,%f716,%f717}, {%r2433,%r2432,%r2431,%r2430}, {%r955,%r958}, {%f1642,%f1641,%f1640,%f1639};

	// end inline asm
	// begin inline asm
	mma.sync.aligned.m16n8k16.row.col.f32.f16.f16.f32 {%f722,%f723,%f724,%f725}, {%r2433,%r2432,%r2431,%r2430}, {%r977,%r980}, {%f1638,%f1637,%f1636,%f1635};

	// end inline asm
	shr.s32 	%r1022, %r2435, 8;
	// begin inline asm
	lop3.b32 %r995, %r2435, %r1304, %r1309, 234;

	// end inline asm
	// begin inline asm
	lop3.b32 %r999, %r2435, %r1308, %r1309, 234;

	// end inline asm
	// begin inline asm
	{sub.f16x2 %r1003,%r995,%r1312;
}
	// end inline asm
	// begin inline asm
	{fma.rn.f16x2 %r1006,%r999,%r1315,%r1316;
}
	// end inline asm
	mov.b32 	{%rs21, %rs22}, %r2439;
	// begin inline asm
	{  mov.b32 %r1010, {%rs21,%rs21};}

	// end inline asm
	// begin inline asm
	{mul.f16x2 %r1011,%r1003,%r1010;
}
	// end inline asm
	// begin inline asm
	{mul.f16x2 %r1014,%r1006,%r1010;
}
	// end inline asm
	// begin inline asm
	lop3.b32 %r1017, %r1022, %r1304, %r1309, 234;

	// end inline asm
	// begin inline asm
	lop3.b32 %r1021, %r1022, %r1308, %r1309, 234;

	// end inline asm
	// begin inline asm
	{sub.f16x2 %r1025,%r1017,%r1312;
}
	// end inline asm
	// begin inline asm
	{fma.rn.f16x2 %r1028,%r1021,%r1315,%r1316;
}
	// end inline asm
	// begin inline asm
	{  mov.b32 %r1032, {%rs22,%rs22};}

	// end inline asm
	// begin inline asm
	{mul.f16x2 %r1033,%r1025,%r1032;
}
	// end inline asm
	// begin inline asm
	{mul.f16x2 %r1036,%r1028,%r1032;
}
	// end inline asm
	// begin inline asm
	mma.sync.aligned.m16n8k16.row.col.f32.f16.f16.f32 {%f730,%f731,%f732,%f733}, {%r2433,%r2432,%r2431,%r2430}, {%r1011,%r1014}, {%f1634,%f1633,%f1632,%f1631};

	// end inline asm
	// begin inline asm
	mma.sync.aligned.m16n8k16.row.col.f32.f16.f16.f32 {%f738,%f739,%f740,%f741}, {%r2433,%r2432,%r2431,%r2430}, {%r1033,%r1036}, {%f1630,%f1629,%f1628,%f1627};

	// end inline asm
	shr.s32 	%r1078, %r2434, 8;
	// begin inline asm
	lop3.b32 %r1051, %r2434, %r1304, %r1309, 234;

	// end inline asm
	// begin inline asm
	lop3.b32 %r1055, %r2434, %r1308, %r1309, 234;

	// end inline asm
	// begin inline asm
	{sub.f16x2 %r1059,%r1051,%r1312;
}
	// end inline asm
	// begin inline asm
	{fma.rn.f16x2 %r1062,%r1055,%r1315,%r1316;
}
	// end inline asm
	mov.b32 	{%rs23, %rs24}, %r2438;
	// begin inline asm
	{  mov.b32 %r1066, {%rs23,%rs23};}

	// end inline asm
	// begin inline asm
	{mul.f16x2 %r1067,%r1059,%r1066;
}
	// end inline asm
	// begin inline asm
	{mul.f16x2 %r1070,%r1062,%r1066;
}
	// end inline asm
	// begin inline asm
	lop3.b32 %r1073, %r1078, %r1304, %r1309, 234;

	// end inline asm
	// begin inline asm
	lop3.b32 %r1077, %r1078, %r1308, %r1309, 234;

	// end inline asm
	// begin inline asm
	{sub.f16x2 %r1081,%r1073,%r1312;
}
	// end inline asm
	// begin inline asm
	{fma.rn.f16x2 %r1084,%r1077,%r1315,%r1316;
}
	// end inline asm
	// begin inline asm
	{  mov.b32 %r1088, {%rs24,%rs24};}

	// end inline asm
	// begin inline asm
	{mul.f16x2 %r1089,%r1081,%r1088;
}
	// end inline asm
	// begin inline asm
	{mul.f16x2 %r1092,%r1084,%r1088;
}
	// end inline asm
	// begin inline asm
	mma.sync.aligned.m16n8k16.row.col.f32.f16.f16.f32 {%f746,%f747,%f748,%f749}, {%r2433,%r2432,%r2431,%r2430}, {%r1067,%r1070}, {%f1626,%f1625,%f1624,%f1623};

	// end inline asm
	// begin inline asm
	mma.sync.aligned.m16n8k16.row.col.f32.f16.f16.f32 {%f754,%f755,%f756,%f757}, {%r2433,%r2432,%r2431,%r2430}, {%r1089,%r1092}, {%f1622,%f1621,%f1620,%f1619};

	// end inline asm
	ld.shared.v4.u32 	{%r2441, %r2440, %r2439, %r2438}, [%r52+512];
	// begin inline asm
	ldmatrix.sync.aligned.m8n8.x4.shared.b16 {%r2433,%r2432,%r2431,%r2430}, [%r1111];

	// end inline asm
	ld.shared.v4.u32 	{%r2437, %r2436, %r2435, %r2434}, [%r79];
	shr.s32 	%r1139, %r148, 8;
	// begin inline asm
	lop3.b32 %r1112, %r148, %r1304, %r1309, 234;

	// end inline asm
	// begin inline asm
	lop3.b32 %r1116, %r148, %r1308, %r1309, 234;

	// end inline asm
	// begin inline asm
	{sub.f16x2 %r1120,%r1112,%r1312;
}
	// end inline asm
	// begin inline asm
	{fma.rn.f16x2 %r1123,%r1116,%r1315,%r1316;
}
	// end inline asm
	mov.b32 	{%rs25, %rs26}, %r140;
	// begin inline asm
	{  mov.b32 %r1127, {%rs25,%rs25};}

	// end inline asm
	// begin inline asm
	{mul.f16x2 %r1128,%r1120,%r1127;
}
	// end inline asm
	// begin inline asm
	{mul.f16x2 %r1131,%r1123,%r1127;
}
	// end inline asm
	// begin inline asm
	lop3.b32 %r1134, %r1139, %r1304, %r1309, 234;

	// end inline asm
	// begin inline asm
	lop3.b32 %r1138, %r1139, %r1308, %r1309, 234;

	// end inline asm
	// begin inline asm
	{sub.f16x2 %r1142,%r1134,%r1312;
}
	// end inline asm
	// begin inline asm
	{fma.rn.f16x2 %r1145,%r1138,%r1315,%r1316;
}
	// end inline asm
	// begin inline asm
	{  mov.b32 %r1149, {%rs26,%rs26};}

	// end inline asm
	// begin inline asm
	{mul.f16x2 %r1150,%r1142,%r1149;
}
	// end inline asm
	// begin inline asm
	{mul.f16x2 %r1153,%r1145,%r1149;
}
	// end inline asm
	// begin inline asm
	mma.sync.aligned.m16n8k16.row.col.f32.f16.f16.f32 {%f1650,%f1649,%f1648,%f1647}, {%r873,%r874,%r875,%r876}, {%r1128,%r1131}, {%f698,%f699,%f700,%f701};

	// end inline asm
	// begin inline asm
	mma.sync.aligned.m16n8k16.row.col.f32.f16.f16.f32 {%f1646,%f1645,%f1644,%f1643}, {%r873,%r874,%r875,%r876}, {%r1150,%r1153}, {%f706,%f707,%f708,%f709};

	// end inline asm
	shr.s32 	%r1195, %r147, 8;
	// begin inline asm
	lop3.b32 %r1168, %r147, %r1304, %r1309, 234;

	// end inline asm
	// begin inline asm
	lop3.b32 %r1172, %r147, %r1308, %r1309, 234;

	// end inline asm
	// begin inline asm
	{sub.f16x2 %r1176,%r1168,%r1312;
}
	// end inline asm
	// begin inline asm
	{fma.rn.f16x2 %r1179,%r1172,%r1315,%r1316;
}
	// end inline asm
	mov.b32 	{%rs27, %rs28}, %r139;
	// begin inline asm
	{  mov.b32 %r1183, {%rs27,%rs27};}

	// end inline asm
	// begin inline asm
	{mul.f16x2 %r1184,%r1176,%r1183;
}
	// end inline asm
	// begin inline asm
	{mul.f16x2 %r1187,%r1179,%r1183;
}
	// end inline asm
	// begin inline asm
	lop3.b32 %r1190, %r1195, %r1304, %r1309, 234;

	// end inline asm
	// begin inline asm
	lop3.b32 %r1194, %r1195, %r1308, %r1309, 234;

	// end inline asm
	// begin inline asm
	{sub.f16x2 %r1198,%r1190,%r1312;
}
	// end inline asm
	// begin inline asm
	{fma.rn.f16x2 %r1201,%r1194,%r1315,%r1316;
}
	// end inline asm
	// begin inline asm
	{  mov.b32 %r1205, {%rs28,%rs28};}

	// end inline asm
	// begin inline asm
	{mul.f16x2 %r1206,%r1198,%r1205;
}
	// end inline asm
	// begin inline asm
	{mul.f16x2 %r1209,%r1201,%r1205;
}
	// end inline asm
	// begin inline asm
	mma.sync.aligned.m16n8k16.row.col.f32.f16.f16.f32 {%f1642,%f1641,%f1640,%f1639}, {%r873,%r874,%r875,%r876}, {%r1184,%r1187}, {%f714,%f715,%f716,%f717};

	// end inline asm
	// begin inline asm
	mma.sync.aligned.m16n8k16.row.col.f32.f16.f16.f32 {%f1638,%f1637,%f1636,%f1635}, {%r873,%r874,%r875,%r876}, {%r1206,%r1209}, {%f722,%f723,%f724,%f725};

	// end inline asm
	shr.s32 	%r1251, %r146, 8;
	// begin inline asm
	lop3.b32 %r1224, %r146, %r1304, %r1309, 234;

	// end inline asm
	// begin inline asm
	lop3.b32 %r1228, %r146, %r1308, %r1309, 234;

	// end inline asm
	// begin inline asm
	{sub.f16x2 %r1232,%r1224,%r1312;
}
	// end inline asm
	// begin inline asm
	{fma.rn.f16x2 %r1235,%r1228,%r1315,%r1316;
}
	// end inline asm
	mov.b32 	{%rs29, %rs30}, %r138;
	// begin inline asm
	{  mov.b32 %r1239, {%rs29,%rs29};}

	// end inline asm
	// begin inline asm
	{mul.f16x2 %r1240,%r1232,%r1239;
}
	// end inline asm
	// begin inline asm
	{mul.f16x2 %r1243,%r1235,%r1239;
}
	// end inline asm
	// begin inline asm
	lop3.b32 %r1246, %r1251, %r1304, %r1309, 234;

	// end inline asm
	// begin inline asm
	lop3.b32 %r1250, %r1251, %r1308, %r1309, 234;

	// end inline asm
	// begin inline asm
	{sub.f16x2 %r1254,%r1246,%r1312;
}
	// end inline asm
	// begin inline asm
	{fma.rn.f16x2 %r1257,%r1250,%r1315,%r1316;
}
	// end inline asm
	// begin inline asm
	{  mov.b32 %r1261, {%rs30,%rs30};}

	// end inline asm
	// begin inline asm
	{mul.f16x2 %r1262,%r1254,%r1261;
}
	// end inline asm
	// begin inline asm
	{mul.f16x2 %r1265,%r1257,%r1261;
}
	// end inline asm
	// begin inline asm
	mma.sync.aligned.m16n8k16.row.col.f32.f16.f16.f32 {%f1634,%f1633,%f1632,%f1631}, {%r873,%r874,%r875,%r876}, {%r1240,%r1243}, {%f730,%f731,%f732,%f733};

	// end inline asm
	// begin inline asm
	mma.sync.aligned.m16n8k16.row.col.f32.f16.f16.f32 {%f1630,%f1629,%f1628,%f1627}, {%r873,%r874,%r875,%r876}, {%r1262,%r1265}, {%f738,%f739,%f740,%f741};

	// end inline asm
	shr.s32 	%r1307, %r145, 8;
	// begin inline asm
	lop3.b32 %r1280, %r145, %r1304, %r1309, 234;

	// end inline asm
	// begin inline asm
	lop3.b32 %r1284, %r145, %r1308, %r1309, 234;

	// end inline asm
	// begin inline asm
	{sub.f16x2 %r1288,%r1280,%r1312;
}
	// end inline asm
	// begin inline asm
	{fma.rn.f16x2 %r1291,%r1284,%r1315,%r1316;
}
	// end inline asm
	mov.b32 	{%rs31, %rs32}, %r137;
	// begin inline asm
	{  mov.b32 %r1295, {%rs31,%rs31};}

	// end inline asm
	// begin inline asm
	{mul.f16x2 %r1296,%r1288,%r1295;
}
	// end inline asm
	// begin inline asm
	{mul.f16x2 %r1299,%r1291,%r1295;
}
	// end inline asm
	// begin inline asm
	lop3.b32 %r1302, %r1307, %r1304, %r1309, 234;

	// end inline asm
	// begin inline asm
	lop3.b32 %r1306, %r1307, %r1308, %r1309, 234;

	// end inline asm
	// begin inline asm
	{sub.f16x2 %r1310,%r1302,%r1312;
}
	// end inline asm
	// begin inline asm
	{fma.rn.f16x2 %r1313,%r1306,%r1315,%r1316;
}
	// end inline asm
	// begin inline asm
	{  mov.b32 %r1317, {%rs32,%rs32};}

	// end inline asm
	// begin inline asm
	{mul.f16x2 %r1318,%r1310,%r1317;
}
	// end inline asm
	// begin inline asm
	{mul.f16x2 %r1321,%r1313,%r1317;
}
	// end inline asm
	// begin inline asm
	mma.sync.aligned.m16n8k16.row.col.f32.f16.f16.f32 {%f1626,%f1625,%f1624,%f1623}, {%r873,%r874,%r875,%r876}, {%r1296,%r1299}, {%f746,%f747,%f748,%f749};

	// end inline asm
	// begin inline asm
	mma.sync.aligned.m16n8k16.row.col.f32.f16.f16.f32 {%f1622,%f1621,%f1620,%f1619}, {%r873,%r874,%r875,%r876}, {%r1318,%r1321}, {%f754,%f755,%f756,%f757};

	// end inline asm
	setp.eq.s32 	%p27, %r104, 2;
	@%p27 bra 	$L__BB1_43;
	add.s32 	%r1341, %r73, 8192;
	setp.lt.s32 	%p28, %r104, 6;
	ld.shared.v4.u32 	{%r166, %r165, %r164, %r163}, [%r52+512];
	// begin inline asm
	ldmatrix.sync.aligned.m8n8.x4.shared.b16 {%r1337,%r1338,%r1339,%r1340}, [%r1341];

	// end inline asm
	ld.shared.v4.u32 	{%r174, %r173, %r172, %r171}, [%r80];
	@%p28 bra 	$L__BB1_37;
	add.s32 	%r1343, %r44, 4096;
	setp.gt.u32 	%p29, %r33, 15;
	add.s64 	%rd151, %rd45, 512;
	// begin inline asm
	{
   .reg .pred p;
   setp.ne.b32 p, %r43, 0;
   @p cp.async.cg.shared.global [%r1343], [%rd151], 16;
}

	// end inline asm
	// begin inline asm
	{
   .reg .b64 p;
   createpolicy.fractional.L2::evict_first.b64 p, 1.0;   cp.async.cg.shared.global.L2::cache_hint [%r77], [%rd248], 16, p;
}

	// end inline asm
	// begin inline asm
	{
   .reg .b64 p;
   createpolicy.fractional.L2::evict_first.b64 p, 1.0;   cp.async.cg.shared.global.L2::cache_hint [%r78], [%rd247], 16, p;
}

	// end inline asm
	@%p29 bra 	$L__BB1_36;
	add.s32 	%r1346, %r45, 33024;
	mul.wide.s32 	%rd155, %r2443, 16;
	add.s64 	%rd154, %rd109, %rd155;
	// begin inline asm
	{
   .reg .b64 p;
   createpolicy.fractional.L2::evict_first.b64 p, 1.0;   cp.async.cg.shared.global.L2::cache_hint [%r1346], [%rd154], 16, p;
}

	// end inline asm
$L__BB1_36:
	add.s32 	%r2443, %r2443, %r32;
	mul.wide.s32 	%rd156, %r31, 16;
	add.s64 	%rd247, %rd247, %rd156;
	add.s64 	%rd248, %rd248, %rd156;
$L__BB1_37:
	add.s32 	%r1575, %r383, 12288;
	// begin inline asm
	cp.async.commit_group;

	// end inline asm
	// begin inline asm
	cp.async.wait_group 2;

	// end inline asm
	bar.sync 	0;
	shr.s32 	%r1374, %r2437, 8;
	mov.b32 	%r1768, 983055;
	mov.b32 	%r1773, 1677747200;
	// begin inline asm
	lop3.b32 %r1347, %r2437, %r1768, %r1773, 234;

	// end inline asm
	mov.b32 	%r1772, 15728880;
	// begin inline asm
	lop3.b32 %r1351, %r2437, %r1772, %r1773, 234;

	// end inline asm
	mov.b32 	%r1776, 1678271496;
	// begin inline asm
	{sub.f16x2 %r1355,%r1347,%r1776;
}
	// end inline asm
	mov.b32 	%r1779, 738208768;
	mov.b32 	%r1780, -729754496;
	// begin inline asm
	{fma.rn.f16x2 %r1358,%r1351,%r1779,%r1780;
}
	// end inline asm
	mov.b32 	{%rs33, %rs34}, %r2441;
	// begin inline asm
	{  mov.b32 %r1362, {%rs33,%rs33};}

	// end inline asm
	// begin inline asm
	{mul.f16x2 %r1363,%r1355,%r1362;
}
	// end inline asm
	// begin inline asm
	{mul.f16x2 %r1366,%r1358,%r1362;
}
	// end inline asm
	// begin inline asm
	lop3.b32 %r1369, %r1374, %r1768, %r1773, 234;

	// end inline asm
	// begin inline asm
	lop3.b32 %r1373, %r1374, %r1772, %r1773, 234;

	// end inline asm
	// begin inline asm
	{sub.f16x2 %r1377,%r1369,%r1776;
}
	// end inline asm
	// begin inline asm
	{fma.rn.f16x2 %r1380,%r1373,%r1779,%r1780;
}
	// end inline asm
	// begin inline asm
	{  mov.b32 %r1384, {%rs34,%rs34};}

	// end inline asm
	// begin inline asm
	{mul.f16x2 %r1385,%r1377,%r1384;
}
	// end inline asm
	// begin inline asm
	{mul.f16x2 %r1388,%r1380,%r1384;
}
	// end inline asm
	// begin inline asm
	mma.sync.aligned.m16n8k16.row.col.f32.f16.f16.f32 {%f826,%f827,%f828,%f829}, {%r2433,%r2432,%r2431,%r2430}, {%r1363,%r1366}, {%f1650,%f1649,%f1648,%f1647};

	// end inline asm
	// begin inline asm
	mma.sync.aligned.m16n8k16.row.col.f32.f16.f16.f32 {%f834,%f835,%f836,%f837}, {%r2433,%r2432,%r2431,%r2430}, {%r1385,%r1388}, {%f1646,%f1645,%f1644,%f1643};

	// end inline asm
	shr.s32 	%r1430, %r2436, 8;
	// begin inline asm
	lop3.b32 %r1403, %r2436, %r1768, %r1773, 234;

	// end inline asm
	// begin inline asm
	lop3.b32 %r1407, %r2436, %r1772, %r1773, 234;

	// end inline asm
	// begin inline asm
	{sub.f16x2 %r1411,%r1403,%r1776;
}
	// end inline asm
	// begin inline asm
	{fma.rn.f16x2 %r1414,%r1407,%r1779,%r1780;
}
	// end inline asm
	mov.b32 	{%rs35, %rs36}, %r2440;
	// begin inline asm
	{  mov.b32 %r1418, {%rs35,%rs35};}

	// end inline asm
	// begin inline asm
	{mul.f16x2 %r1419,%r1411,%r1418;
}
	// end inline asm
	// begin inline asm
	{mul.f16x2 %r1422,%r1414,%r1418;
}
	// end inline asm
	// begin inline asm
	lop3.b32 %r1425, %r1430, %r1768, %r1773, 234;

	// end inline asm
	// begin inline asm
	lop3.b32 %r1429, %r1430, %r1772, %r1773, 234;

	// end inline asm
	// begin inline asm
	{sub.f16x2 %r1433,%r1425,%r1776;
}
	// end inline asm
	// begin inline asm
	{fma.rn.f16x2 %r1436,%r1429,%r1779,%r1780;
}
	// end inline asm
	// begin inline asm
	{  mov.b32 %r1440, {%rs36,%rs36};}

	// end inline asm
	// begin inline asm
	{mul.f16x2 %r1441,%r1433,%r1440;
}
	// end inline asm
	// begin inline asm
	{mul.f16x2 %r1444,%r1436,%r1440;
}
	// end inline asm
	// begin inline asm
	mma.sync.aligned.m16n8k16.row.col.f32.f16.f16.f32 {%f842,%f843,%f844,%f845}, {%r2433,%r2432,%r2431,%r2430}, {%r1419,%r1422}, {%f1642,%f1641,%f1640,%f1639};

	// end inline asm
	// begin inline asm
	mma.sync.aligned.m16n8k16.row.col.f32.f16.f16.f32 {%f850,%f851,%f852,%f853}, {%r2433,%r2432,%r2431,%r2430}, {%r1441,%r1444}, {%f1638,%f1637,%f1636,%f1635};

	// end inline asm
	shr.s32 	%r1486, %r2435, 8;
	// begin inline asm
	lop3.b32 %r1459, %r2435, %r1768, %r1773, 234;

	// end inline asm
	// begin inline asm
	lop3.b32 %r1463, %r2435, %r1772, %r1773, 234;

	// end inline asm
	// begin inline asm
	{sub.f16x2 %r1467,%r1459,%r1776;
}
	// end inline asm
	// begin inline asm
	{fma.rn.f16x2 %r1470,%r1463,%r1779,%r1780;
}
	// end inline asm
	mov.b32 	{%rs37, %rs38}, %r2439;
	// begin inline asm
	{  mov.b32 %r1474, {%rs37,%rs37};}

	// end inline asm
	// begin inline asm
	{mul.f16x2 %r1475,%r1467,%r1474;
}
	// end inline asm
	// begin inline asm
	{mul.f16x2 %r1478,%r1470,%r1474;
}
	// end inline asm
	// begin inline asm
	lop3.b32 %r1481, %r1486, %r1768, %r1773, 234;

	// end inline asm
	// begin inline asm
	lop3.b32 %r1485, %r1486, %r1772, %r1773, 234;

	// end inline asm
	// begin inline asm
	{sub.f16x2 %r1489,%r1481,%r1776;
}
	// end inline asm
	// begin inline asm
	{fma.rn.f16x2 %r1492,%r1485,%r1779,%r1780;
}
	// end inline asm
	// begin inline asm
	{  mov.b32 %r1496, {%rs38,%rs38};}

	// end inline asm
	// begin inline asm
	{mul.f16x2 %r1497,%r1489,%r1496;
}
	// end inline asm
	// begin inline asm
	{mul.f16x2 %r1500,%r1492,%r1496;
}
	// end inline asm
	// begin inline asm
	mma.sync.aligned.m16n8k16.row.col.f32.f16.f16.f32 {%f858,%f859,%f860,%f861}, {%r2433,%r2432,%r2431,%r2430}, {%r1475,%r1478}, {%f1634,%f1633,%f1632,%f1631};

	// end inline asm
	// begin inline asm
	mma.sync.aligned.m16n8k16.row.col.f32.f16.f16.f32 {%f866,%f867,%f868,%f869}, {%r2433,%r2432,%r2431,%r2430}, {%r1497,%r1500}, {%f1630,%f1629,%f1628,%f1627};

	// end inline asm
	shr.s32 	%r1542, %r2434, 8;
	// begin inline asm
	lop3.b32 %r1515, %r2434, %r1768, %r1773, 234;

	// end inline asm
	// begin inline asm
	lop3.b32 %r1519, %r2434, %r1772, %r1773, 234;

	// end inline asm
	// begin inline asm
	{sub.f16x2 %r1523,%r1515,%r1776;
}
	// end inline asm
	// begin inline asm
	{fma.rn.f16x2 %r1526,%r1519,%r1779,%r1780;
}
	// end inline asm
	mov.b32 	{%rs39, %rs40}, %r2438;
	// begin inline asm
	{  mov.b32 %r1530, {%rs39,%rs39};}

	// end inline asm
	// begin inline asm
	{mul.f16x2 %r1531,%r1523,%r1530;
}
	// end inline asm
	// begin inline asm
	{mul.f16x2 %r1534,%r1526,%r1530;
}
	// end inline asm
	// begin inline asm
	lop3.b32 %r1537, %r1542, %r1768, %r1773, 234;

	// end inline asm
	// begin inline asm
	lop3.b32 %r1541, %r1542, %r1772, %r1773, 234;

	// end inline asm
	// begin inline asm
	{sub.f16x2 %r1545,%r1537,%r1776;
}
	// end inline asm
	// begin inline asm
	{fma.rn.f16x2 %r1548,%r1541,%r1779,%r1780;
}
	// end inline asm
	// begin inline asm
	{  mov.b32 %r1552, {%rs40,%rs40};}

	// end inline asm
	// begin inline asm
	{mul.f16x2 %r1553,%r1545,%r1552;
}
	// end inline asm
	// begin inline asm
	{mul.f16x2 %r1556,%r1548,%r1552;
}
	// end inline asm
	// begin inline asm
	mma.sync.aligned.m16n8k16.row.col.f32.f16.f16.f32 {%f874,%f875,%f876,%f877}, {%r2433,%r2432,%r2431,%r2430}, {%r1531,%r1534}, {%f1626,%f1625,%f1624,%f1623};

	// end inline asm
	// begin inline asm
	mma.sync.aligned.m16n8k16.row.col.f32.f16.f16.f32 {%f882,%f883,%f884,%f885}, {%r2433,%r2432,%r2431,%r2430}, {%r1553,%r1556}, {%f1622,%f1621,%f1620,%f1619};

	// end inline asm
	ld.shared.v4.u32 	{%r2441, %r2440, %r2439, %r2438}, [%r52+768];
	// begin inline asm
	ldmatrix.sync.aligned.m8n8.x4.shared.b16 {%r2433,%r2432,%r2431,%r2430}, [%r1575];

	// end inline asm
	ld.shared.v4.u32 	{%r2437, %r2436, %r2435, %r2434}, [%r75];
	shr.s32 	%r1603, %r174, 8;
	// begin inline asm
	lop3.b32 %r1576, %r174, %r1768, %r1773, 234;

	// end inline asm
	// begin inline asm
	lop3.b32 %r1580, %r174, %r1772, %r1773, 234;

	// end inline asm
	// begin inline asm
	{sub.f16x2 %r1584,%r1576,%r1776;
}
	// end inline asm
	// begin inline asm
	{fma.rn.f16x2 %r1587,%r1580,%r1779,%r1780;
}
	// end inline asm
	mov.b32 	{%rs41, %rs42}, %r166;
	// begin inline asm
	{  mov.b32 %r1591, {%rs41,%rs41};}

	// end inline asm
	// begin inline asm
	{mul.f16x2 %r1592,%r1584,%r1591;
}
	// end inline asm
	// begin inline asm
	{mul.f16x2 %r1595,%r1587,%r1591;
}
	// end inline asm
	// begin inline asm
	lop3.b32 %r1598, %r1603, %r1768, %r1773, 234;

	// end inline asm
	// begin inline asm
	lop3.b32 %r1602, %r1603, %r1772, %r1773, 234;

	// end inline asm
	// begin inline asm
	{sub.f16x2 %r1606,%r1598,%r1776;
}
	// end inline asm
	// begin inline asm
	{fma.rn.f16x2 %r1609,%r1602,%r1779,%r1780;
}
	// end inline asm
	// begin inline asm
	{  mov.b32 %r1613, {%rs42,%rs42};}

	// end inline asm
	// begin inline asm
	{mul.f16x2 %r1614,%r1606,%r1613;
}
	// end inline asm
	// begin inline asm
	{mul.f16x2 %r1617,%r1609,%r1613;
}
	// end inline asm
	// begin inline asm
	mma.sync.aligned.m16n8k16.row.col.f32.f16.f16.f32 {%f1650,%f1649,%f1648,%f1647}, {%r1337,%r1338,%r1339,%r1340}, {%r1592,%r1595}, {%f826,%f827,%f828,%f829};

	// end inline asm
	// begin inline asm
	mma.sync.aligned.m16n8k16.row.col.f32.f16.f16.f32 {%f1646,%f1645,%f1644,%f1643}, {%r1337,%r1338,%r1339,%r1340}, {%r1614,%r1617}, {%f834,%f835,%f836,%f837};

	// end inline asm
	shr.s32 	%r1659, %r173, 8;
	// begin inline asm
	lop3.b32 %r1632, %r173, %r1768, %r1773, 234;

	// end inline asm
	// begin inline asm
	lop3.b32 %r1636, %r173, %r1772, %r1773, 234;

	// end inline asm
	// begin inline asm
	{sub.f16x2 %r1640,%r1632,%r1776;
}
	// end inline asm
	// begin inline asm
	{fma.rn.f16x2 %r1643,%r1636,%r1779,%r1780;
}
	// end inline asm
	mov.b32 	{%rs43, %rs44}, %r165;
	// begin inline asm
	{  mov.b32 %r1647, {%rs43,%rs43};}

	// end inline asm
	// begin inline asm
	{mul.f16x2 %r1648,%r1640,%r1647;
}
	// end inline asm
	// begin inline asm
	{mul.f16x2 %r1651,%r1643,%r1647;
}
	// end inline asm
	// begin inline asm
	lop3.b32 %r1654, %r1659, %r1768, %r1773, 234;

	// end inline asm
	// begin inline asm
	lop3.b32 %r1658, %r1659, %r1772, %r1773, 234;

	// end inline asm
	// begin inline asm
	{sub.f16x2 %r1662,%r1654,%r1776;
}
	// end inline asm
	// begin inline asm
	{fma.rn.f16x2 %r1665,%r1658,%r1779,%r1780;
}
	// end inline asm
	// begin inline asm
	{  mov.b32 %r1669, {%rs44,%rs44};}

	// end inline asm
	// begin inline asm
	{mul.f16x2 %r1670,%r1662,%r1669;
}
	// end inline asm
	// begin inline asm
	{mul.f16x2 %r1673,%r1665,%r1669;
}
	// end inline asm
	// begin inline asm
	mma.sync.aligned.m16n8k16.row.col.f32.f16.f16.f32 {%f1642,%f1641,%f1640,%f1639}, {%r1337,%r1338,%r1339,%r1340}, {%r1648,%r1651}, {%f842,%f843,%f844,%f845};

	// end inline asm
	// begin inline asm
	mma.sync.aligned.m16n8k16.row.col.f32.f16.f16.f32 {%f1638,%f1637,%f1636,%f1635}, {%r1337,%r1338,%r1339,%r1340}, {%r1670,%r1673}, {%f850,%f851,%f852,%f853};

	// end inline asm
	shr.s32 	%r1715, %r172, 8;
	// begin inline asm
	lop3.b32 %r1688, %r172, %r1768, %r1773, 234;

	// end inline asm
	// begin inline asm
	lop3.b32 %r1692, %r172, %r1772, %r1773, 234;

	// end inline asm
	// begin inline asm
	{sub.f16x2 %r1696,%r1688,%r1776;
}
	// end inline asm
	// begin inline asm
	{fma.rn.f16x2 %r1699,%r1692,%r1779,%r1780;
}
	// end inline asm
	mov.b32 	{%rs45, %rs46}, %r164;
	// begin inline asm
	{  mov.b32 %r1703, {%rs45,%rs45};}

	// end inline asm
	// begin inline asm
	{mul.f16x2 %r1704,%r1696,%r1703;
}
	// end inline asm
	// begin inline asm
	{mul.f16x2 %r1707,%r1699,%r1703;
}
	// end inline asm
	// begin inline asm
	lop3.b32 %r1710, %r1715, %r1768, %r1773, 234;

	// end inline asm
	// begin inline asm
	lop3.b32 %r1714, %r1715, %r1772, %r1773, 234;

	// end inline asm
	// begin inline asm
	{sub.f16x2 %r1718,%r1710,%r1776;
}
	// end inline asm
	// begin inline asm
	{fma.rn.f16x2 %r1721,%r1714,%r1779,%r1780;
}
	// end inline asm
	// begin inline asm
	{  mov.b32 %r1725, {%rs46,%rs46};}

	// end inline asm
	// begin inline asm
	{mul.f16x2 %r1726,%r1718,%r1725;
}
	// end inline asm
	// begin inline asm
	{mul.f16x2 %r1729,%r1721,%r1725;
}
	// end inline asm
	// begin inline asm
	mma.sync.aligned.m16n8k16.row.col.f32.f16.f16.f32 {%f1634,%f1633,%f1632,%f1631}, {%r1337,%r1338,%r1339,%r1340}, {%r1704,%r1707}, {%f858,%f859,%f860,%f861};

	// end inline asm
	// begin inline asm
	mma.sync.aligned.m16n8k16.row.col.f32.f16.f16.f32 {%f1630,%f1629,%f1628,%f1627}, {%r1337,%r1338,%r1339,%r1340}, {%r1726,%r1729}, {%f866,%f867,%f868,%f869};

	// end inline asm
	shr.s32 	%r1771, %r171, 8;
	// begin inline asm
	lop3.b32 %r1744, %r171, %r1768, %r1773, 234;

	// end inline asm
	// begin inline asm
	lop3.b32 %r1748, %r171, %r1772, %r1773, 234;

	// end inline asm
	// begin inline asm
	{sub.f16x2 %r1752,%r1744,%r1776;
}
	// end inline asm
	// begin inline asm
	{fma.rn.f16x2 %r1755,%r1748,%r1779,%r1780;
}
	// end inline asm
	mov.b32 	{%rs47, %rs48}, %r163;
	// begin inline asm
	{  mov.b32 %r1759, {%rs47,%rs47};}

	// end inline asm
	// begin inline asm
	{mul.f16x2 %r1760,%r1752,%r1759;
}
	// end inline asm
	// begin inline asm
	{mul.f16x2 %r1763,%r1755,%r1759;
}
	// end inline asm
	// begin inline asm
	lop3.b32 %r1766, %r1771, %r1768, %r1773, 234;

	// end inline asm
	// begin inline asm
	lop3.b32 %r1770, %r1771, %r1772, %r1773, 234;

	// end inline asm
	// begin inline asm
	{sub.f16x2 %r1774,%r1766,%r1776;
}
	// end inline asm
	// begin inline asm
	{fma.rn.f16x2 %r1777,%r1770,%r1779,%r1780;
}
	// end inline asm
	// begin inline asm
	{  mov.b32 %r1781, {%rs48,%rs48};}

	// end inline asm
	// begin inline asm
	{mul.f16x2 %r1782,%r1774,%r1781;
}
	// end inline asm
	// begin inline asm
	{mul.f16x2 %r1785,%r1777,%r1781;
}
	// end inline asm
	// begin inline asm
	mma.sync.aligned.m16n8k16.row.col.f32.f16.f16.f32 {%f1626,%f1625,%f1624,%f1623}, {%r1337,%r1338,%r1339,%r1340}, {%r1760,%r1763}, {%f874,%f875,%f876,%f877};

	// end inline asm
	// begin inline asm
	mma.sync.aligned.m16n8k16.row.col.f32.f16.f16.f32 {%f1622,%f1621,%f1620,%f1619}, {%r1337,%r1338,%r1339,%r1340}, {%r1782,%r1785}, {%f882,%f883,%f884,%f885};

	// end inline asm
	setp.eq.s32 	%p30, %r104, 3;
	@%p30 bra 	$L__BB1_43;
	add.s32 	%r1805, %r73, 12288;
	setp.lt.s32 	%p31, %r104, 7;
	ld.shared.v4.u32 	{%r192, %r191, %r190, %r189}, [%r52+768];
	// begin inline asm
	ldmatrix.sync.aligned.m8n8.x4.shared.b16 {%r1801,%r1802,%r1803,%r1804}, [%r1805];

	// end inline asm
	ld.shared.v4.u32 	{%r200, %r199, %r198, %r197}, [%r76];
	@%p31 bra 	$L__BB1_42;
	setp.gt.u32 	%p32, %r33, 15;
	add.s64 	%rd157, %rd45, 768;
	// begin inline asm
	{
   .reg .pred p;
   setp.ne.b32 p, %r43, 0;
   @p cp.async.cg.shared.global [%r81], [%rd157], 16;
}

	// end inline asm
	// begin inline asm
	{
   .reg .b64 p;
   createpolicy.fractional.L2::evict_first.b64 p, 1.0;   cp.async.cg.shared.global.L2::cache_hint [%r79], [%rd248], 16, p;
}

	// end inline asm
	// begin inline asm
	{
   .reg .b64 p;
   createpolicy.fractional.L2::evict_first.b64 p, 1.0;   cp.async.cg.shared.global.L2::cache_hint [%r80], [%rd247], 16, p;
}

	// end inline asm
	@%p32 bra 	$L__BB1_41;
	mul.wide.s32 	%rd161, %r2443, 16;
	add.s64 	%rd160, %rd109, %rd161;
	// begin inline asm
	{
   .reg .b64 p;
   createpolicy.fractional.L2::evict_first.b64 p, 1.0;   cp.async.cg.shared.global.L2::cache_hint [%r82], [%rd160], 16, p;
}

	// end inline asm
$L__BB1_41:
	add.s32 	%r2443, %r2443, %r32;
	mul.wide.s32 	%rd162, %r31, 16;
	add.s64 	%rd247, %rd247, %rd162;
	add.s64 	%rd248, %rd248, %rd162;
$L__BB1_42:
	// begin inline asm
	cp.async.commit_group;

	// end inline asm
	// begin inline asm
	cp.async.wait_group 2;

	// end inline asm
	bar.sync 	0;
	shr.s32 	%r1838, %r2437, 8;
	mov.b32 	%r2232, 983055;
	mov.b32 	%r2237, 1677747200;
	// begin inline asm
	lop3.b32 %r1811, %r2437, %r2232, %r2237, 234;

	// end inline asm
	mov.b32 	%r2236, 15728880;
	// begin inline asm
	lop3.b32 %r1815, %r2437, %r2236, %r2237, 234;

	// end inline asm
	mov.b32 	%r2240, 1678271496;
	// begin inline asm
	{sub.f16x2 %r1819,%r1811,%r2240;
}
	// end inline asm
	mov.b32 	%r2243, 738208768;
	mov.b32 	%r2244, -729754496;
	// begin inline asm
	{fma.rn.f16x2 %r1822,%r1815,%r2243,%r2244;
}
	// end inline asm
	mov.b32 	{%rs49, %rs50}, %r2441;
	// begin inline asm
	{  mov.b32 %r1826, {%rs49,%rs49};}

	// end inline asm
	// begin inline asm
	{mul.f16x2 %r1827,%r1819,%r1826;
}
	// end inline asm
	// begin inline asm
	{mul.f16x2 %r1830,%r1822,%r1826;
}
	// end inline asm
	// begin inline asm
	lop3.b32 %r1833, %r1838, %r2232, %r2237, 234;

	// end inline asm
	// begin inline asm
	lop3.b32 %r1837, %r1838, %r2236, %r2237, 234;

	// end inline asm
	// begin inline asm
	{sub.f16x2 %r1841,%r1833,%r2240;
}
	// end inline asm
	// begin inline asm
	{fma.rn.f16x2 %r1844,%r1837,%r2243,%r2244;
}
	// end inline asm
	// begin inline asm
	{  mov.b32 %r1848, {%rs50,%rs50};}

	// end inline asm
	// begin inline asm
	{mul.f16x2 %r1849,%r1841,%r1848;
}
	// end inline asm
	// begin inline asm
	{mul.f16x2 %r1852,%r1844,%r1848;
}
	// end inline asm
	// begin inline asm
	mma.sync.aligned.m16n8k16.row.col.f32.f16.f16.f32 {%f954,%f955,%f956,%f957}, {%r2433,%r2432,%r2431,%r2430}, {%r1827,%r1830}, {%f1650,%f1649,%f1648,%f1647};

	// end inline asm
	// begin inline asm
	mma.sync.aligned.m16n8k16.row.col.f32.f16.f16.f32 {%f962,%f963,%f964,%f965}, {%r2433,%r2432,%r2431,%r2430}, {%r1849,%r1852}, {%f1646,%f1645,%f1644,%f1643};

	// end inline asm
	shr.s32 	%r1894, %r2436, 8;
	// begin inline asm
	lop3.b32 %r1867, %r2436, %r2232, %r2237, 234;

	// end inline asm
	// begin inline asm
	lop3.b32 %r1871, %r2436, %r2236, %r2237, 234;

	// end inline asm
	// begin inline asm
	{sub.f16x2 %r1875,%r1867,%r2240;
}
	// end inline asm
	// begin inline asm
	{fma.rn.f16x2 %r1878,%r1871,%r2243,%r2244;
}
	// end inline asm
	mov.b32 	{%rs51, %rs52}, %r2440;
	// begin inline asm
	{  mov.b32 %r1882, {%rs51,%rs51};}

	// end inline asm
	// begin inline asm
	{mul.f16x2 %r1883,%r1875,%r1882;
}
	// end inline asm
	// begin inline asm
	{mul.f16x2 %r1886,%r1878,%r1882;
}
	// end inline asm
	// begin inline asm
	lop3.b32 %r1889, %r1894, %r2232, %r2237, 234;

	// end inline asm
	// begin inline asm
	lop3.b32 %r1893, %r1894, %r2236, %r2237, 234;

	// end inline asm
	// begin inline asm
	{sub.f16x2 %r1897,%r1889,%r2240;
}
	// end inline asm
	// begin inline asm
	{fma.rn.f16x2 %r1900,%r1893,%r2243,%r2244;
}
	// end inline asm
	// begin inline asm
	{  mov.b32 %r1904, {%rs52,%rs52};}

	// end inline asm
	// begin inline asm
	{mul.f16x2 %r1905,%r1897,%r1904;
}
	// end inline asm
	// begin inline asm
	{mul.f16x2 %r1908,%r1900,%r1904;
}
	// end inline asm
	// begin inline asm
	mma.sync.aligned.m16n8k16.row.col.f32.f16.f16.f32 {%f970,%f971,%f972,%f973}, {%r2433,%r2432,%r2431,%r2430}, {%r1883,%r1886}, {%f1642,%f1641,%f1640,%f1639};

	// end inline asm
	// begin inline asm
	mma.sync.aligned.m16n8k16.row.col.f32.f16.f16.f32 {%f978,%f979,%f980,%f981}, {%r2433,%r2432,%r2431,%r2430}, {%r1905,%r1908}, {%f1638,%f1637,%f1636,%f1635};

	// end inline asm
	shr.s32 	%r1950, %r2435, 8;
	// begin inline asm
	lop3.b32 %r1923, %r2435, %r2232, %r2237, 234;

	// end inline asm
	// begin inline asm
	lop3.b32 %r1927, %r2435, %r2236, %r2237, 234;

	// end inline asm
	// begin inline asm
	{sub.f16x2 %r1931,%r1923,%r2240;
}
	// end inline asm
	// begin inline asm
	{fma.rn.f16x2 %r1934,%r1927,%r2243,%r2244;
}
	// end inline asm
	mov.b32 	{%rs53, %rs54}, %r2439;
	// begin inline asm
	{  mov.b32 %r1938, {%rs53,%rs53};}

	// end inline asm
	// begin inline asm
	{mul.f16x2 %r1939,%r1931,%r1938;
}
	// end inline asm
	// begin inline asm
	{mul.f16x2 %r1942,%r1934,%r1938;
}
	// end inline asm
	// begin inline asm
	lop3.b32 %r1945, %r1950, %r2232, %r2237, 234;

	// end inline asm
	// begin inline asm
	lop3.b32 %r1949, %r1950, %r2236, %r2237, 234;

	// end inline asm
	// begin inline asm
	{sub.f16x2 %r1953,%r1945,%r2240;
}
	// end inline asm
	// begin inline asm
	{fma.rn.f16x2 %r1956,%r1949,%r2243,%r2244;
}
	// end inline asm
	// begin inline asm
	{  mov.b32 %r1960, {%rs54,%rs54};}

	// end inline asm
	// begin inline asm
	{mul.f16x2 %r1961,%r1953,%r1960;
}
	// end inline asm
	// begin inline asm
	{mul.f16x2 %r1964,%r1956,%r1960;
}
	// end inline asm
	// begin inline asm
	mma.sync.aligned.m16n8k16.row.col.f32.f16.f16.f32 {%f986,%f987,%f988,%f989}, {%r2433,%r2432,%r2431,%r2430}, {%r1939,%r1942}, {%f1634,%f1633,%f1632,%f1631};

	// end inline asm
	// begin inline asm
	mma.sync.aligned.m16n8k16.row.col.f32.f16.f16.f32 {%f994,%f995,%f996,%f997}, {%r2433,%r2432,%r2431,%r2430}, {%r1961,%r1964}, {%f1630,%f1629,%f1628,%f1627};

	// end inline asm
	shr.s32 	%r2006, %r2434, 8;
	// begin inline asm
	lop3.b32 %r1979, %r2434, %r2232, %r2237, 234;

	// end inline asm
	// begin inline asm
	lop3.b32 %r1983, %r2434, %r2236, %r2237, 234;

	// end inline asm
	// begin inline asm
	{sub.f16x2 %r1987,%r1979,%r2240;
}
	// end inline asm
	// begin inline asm
	{fma.rn.f16x2 %r1990,%r1983,%r2243,%r2244;
}
	// end inline asm
	mov.b32 	{%rs55, %rs56}, %r2438;
	// begin inline asm
	{  mov.b32 %r1994, {%rs55,%rs55};}

	// end inline asm
	// begin inline asm
	{mul.f16x2 %r1995,%r1987,%r1994;
}
	// end inline asm
	// begin inline asm
	{mul.f16x2 %r1998,%r1990,%r1994;
}
	// end inline asm
	// begin inline asm
	lop3.b32 %r2001, %r2006, %r2232, %r2237, 234;

	// end inline asm
	// begin inline asm
	lop3.b32 %r2005, %r2006, %r2236, %r2237, 234;

	// end inline asm
	// begin inline asm
	{sub.f16x2 %r2009,%r2001,%r2240;
}
	// end inline asm
	// begin inline asm
	{fma.rn.f16x2 %r2012,%r2005,%r2243,%r2244;
}
	// end inline asm
	// begin inline asm
	{  mov.b32 %r2016, {%rs56,%rs56};}

	// end inline asm
	// begin inline asm
	{mul.f16x2 %r2017,%r2009,%r2016;
}
	// end inline asm
	// begin inline asm
	{mul.f16x2 %r2020,%r2012,%r2016;
}
	// end inline asm
	// begin inline asm
	mma.sync.aligned.m16n8k16.row.col.f32.f16.f16.f32 {%f1002,%f1003,%f1004,%f1005}, {%r2433,%r2432,%r2431,%r2430}, {%r1995,%r1998}, {%f1626,%f1625,%f1624,%f1623};

	// end inline asm
	// begin inline asm
	mma.sync.aligned.m16n8k16.row.col.f32.f16.f16.f32 {%f1010,%f1011,%f1012,%f1013}, {%r2433,%r2432,%r2431,%r2430}, {%r2017,%r2020}, {%f1622,%f1621,%f1620,%f1619};

	// end inline asm
	ld.shared.v4.u32 	{%r2441, %r2440, %r2439, %r2438}, [%r52];
	// begin inline asm
	ldmatrix.sync.aligned.m8n8.x4.shared.b16 {%r2433,%r2432,%r2431,%r2430}, [%r383];

	// end inline asm
	ld.shared.v4.u32 	{%r2437, %r2436, %r2435, %r2434}, [%r45];
	shr.s32 	%r2067, %r200, 8;
	// begin inline asm
	lop3.b32 %r2040, %r200, %r2232, %r2237, 234;

	// end inline asm
	// begin inline asm
	lop3.b32 %r2044, %r200, %r2236, %r2237, 234;

	// end inline asm
	// begin inline asm
	{sub.f16x2 %r2048,%r2040,%r2240;
}
	// end inline asm
	// begin inline asm
	{fma.rn.f16x2 %r2051,%r2044,%r2243,%r2244;
}
	// end inline asm
	mov.b32 	{%rs57, %rs58}, %r192;
	// begin inline asm
	{  mov.b32 %r2055, {%rs57,%rs57};}

	// end inline asm
	// begin inline asm
	{mul.f16x2 %r2056,%r2048,%r2055;
}
	// end inline asm
	// begin inline asm
	{mul.f16x2 %r2059,%r2051,%r2055;
}
	// end inline asm
	// begin inline asm
	lop3.b32 %r2062, %r2067, %r2232, %r2237, 234;

	// end inline asm
	// begin inline asm
	lop3.b32 %r2066, %r2067, %r2236, %r2237, 234;

	// end inline asm
	// begin inline asm
	{sub.f16x2 %r2070,%r2062,%r2240;
}
	// end inline asm
	// begin inline asm
	{fma.rn.f16x2 %r2073,%r2066,%r2243,%r2244;
}
	// end inline asm
	// begin inline asm
	{  mov.b32 %r2077, {%rs58,%rs58};}

	// end inline asm
	// begin inline asm
	{mul.f16x2 %r2078,%r2070,%r2077;
}
	// end inline asm
	// begin inline asm
	{mul.f16x2 %r2081,%r2073,%r2077;
}
	// end inline asm
	// begin inline asm
	mma.sync.aligned.m16n8k16.row.col.f32.f16.f16.f32 {%f1650,%f1649,%f1648,%f1647}, {%r1801,%r1802,%r1803,%r1804}, {%r2056,%r2059}, {%f954,%f955,%f956,%f957};

	// end inline asm
	// begin inline asm
	mma.sync.aligned.m16n8k16.row.col.f32.f16.f16.f32 {%f1646,%f1645,%f1644,%f1643}, {%r1801,%r1802,%r1803,%r1804}, {%r2078,%r2081}, {%f962,%f963,%f964,%f965};

	// end inline asm
	shr.s32 	%r2123, %r199, 8;
	// begin inline asm
	lop3.b32 %r2096, %r199, %r2232, %r2237, 234;

	// end inline asm
	// begin inline asm
	lop3.b32 %r2100, %r199, %r2236, %r2237, 234;

	// end inline asm
	// begin inline asm
	{sub.f16x2 %r2104,%r2096,%r2240;
}
	// end inline asm
	// begin inline asm
	{fma.rn.f16x2 %r2107,%r2100,%r2243,%r2244;
}
	// end inline asm
	mov.b32 	{%rs59, %rs60}, %r191;
	// begin inline asm
	{  mov.b32 %r2111, {%rs59,%rs59};}

	// end inline asm
	// begin inline asm
	{mul.f16x2 %r2112,%r2104,%r2111;
}
	// end inline asm
	// begin inline asm
	{mul.f16x2 %r2115,%r2107,%r2111;
}
	// end inline asm
	// begin inline asm
	lop3.b32 %r2118, %r2123, %r2232, %r2237, 234;

	// end inline asm
	// begin inline asm
	lop3.b32 %r2122, %r2123, %r2236, %r2237, 234;

	// end inline asm
	// begin inline asm
	{sub.f16x2 %r2126,%r2118,%r2240;
}
	// end inline asm
	// begin inline asm
	{fma.rn.f16x2 %r2129,%r2122,%r2243,%r2244;
}
	// end inline asm
	// begin inline asm
	{  mov.b32 %r2133, {%rs60,%rs60};}

	// end inline asm
	// begin inline asm
	{mul.f16x2 %r2134,%r2126,%r2133;
}
	// end inline asm
	// begin inline asm
	{mul.f16x2 %r2137,%r2129,%r2133;
}
	// end inline asm
	// begin inline asm
	mma.sync.aligned.m16n8k16.row.col.f32.f16.f16.f32 {%f1642,%f1641,%f1640,%f1639}, {%r1801,%r1802,%r1803,%r1804}, {%r2112,%r2115}, {%f970,%f971,%f972,%f973};

	// end inline asm
	// begin inline asm
	mma.sync.aligned.m16n8k16.row.col.f32.f16.f16.f32 {%f1638,%f1637,%f1636,%f1635}, {%r1801,%r1802,%r1803,%r1804}, {%r2134,%r2137}, {%f978,%f979,%f980,%f981};

	// end inline asm
	shr.s32 	%r2179, %r198, 8;
	// begin inline asm
	lop3.b32 %r2152, %r198, %r2232, %r2237, 234;

	// end inline asm
	// begin inline asm
	lop3.b32 %r2156, %r198, %r2236, %r2237, 234;

	// end inline asm
	// begin inline asm
	{sub.f16x2 %r2160,%r2152,%r2240;
}
	// end inline asm
	// begin inline asm
	{fma.rn.f16x2 %r2163,%r2156,%r2243,%r2244;
}
	// end inline asm
	mov.b32 	{%rs61, %rs62}, %r190;
	// begin inline asm
	{  mov.b32 %r2167, {%rs61,%rs61};}

	// end inline asm
	// begin inline asm
	{mul.f16x2 %r2168,%r2160,%r2167;
}
	// end inline asm
	// begin inline asm
	{mul.f16x2 %r2171,%r2163,%r2167;
}
	// end inline asm
	// begin inline asm
	lop3.b32 %r2174, %r2179, %r2232, %r2237, 234;

	// end inline asm
	// begin inline asm
	lop3.b32 %r2178, %r2179, %r2236, %r2237, 234;

	// end inline asm
	// begin inline asm
	{sub.f16x2 %r2182,%r2174,%r2240;
}
	// end inline asm
	// begin inline asm
	{fma.rn.f16x2 %r2185,%r2178,%r2243,%r2244;
}
	// end inline asm
	// begin inline asm
	{  mov.b32 %r2189, {%rs62,%rs62};}

	// end inline asm
	// begin inline asm
	{mul.f16x2 %r2190,%r2182,%r2189;
}
	// end inline asm
	// begin inline asm
	{mul.f16x2 %r2193,%r2185,%r2189;
}
	// end inline asm
	// begin inline asm
	mma.sync.aligned.m16n8k16.row.col.f32.f16.f16.f32 {%f1634,%f1633,%f1632,%f1631}, {%r1801,%r1802,%r1803,%r1804}, {%r2168,%r2171}, {%f986,%f987,%f988,%f989};

	// end inline asm
	// begin inline asm
	mma.sync.aligned.m16n8k16.row.col.f32.f16.f16.f32 {%f1630,%f1629,%f1628,%f1627}, {%r1801,%r1802,%r1803,%r1804}, {%r2190,%r2193}, {%f994,%f995,%f996,%f997};

	// end inline asm
	shr.s32 	%r2235, %r197, 8;
	// begin inline asm
	lop3.b32 %r2208, %r197, %r2232, %r2237, 234;

	// end inline asm
	// begin inline asm
	lop3.b32 %r2212, %r197, %r2236, %r2237, 234;

	// end inline asm
	// begin inline asm
	{sub.f16x2 %r2216,%r2208,%r2240;
}
	// end inline asm
	// begin inline asm
	{fma.rn.f16x2 %r2219,%r2212,%r2243,%r2244;
}
	// end inline asm
	mov.b32 	{%rs63, %rs64}, %r189;
	// begin inline asm
	{  mov.b32 %r2223, {%rs63,%rs63};}

	// end inline asm
	// begin inline asm
	{mul.f16x2 %r2224,%r2216,%r2223;
}
	// end inline asm
	// begin inline asm
	{mul.f16x2 %r2227,%r2219,%r2223;
}
	// end inline asm
	// begin inline asm
	lop3.b32 %r2230, %r2235, %r2232, %r2237, 234;

	// end inline asm
	// begin inline asm
	lop3.b32 %r2234, %r2235, %r2236, %r2237, 234;

	// end inline asm
	// begin inline asm
	{sub.f16x2 %r2238,%r2230,%r2240;
}
	// end inline asm
	// begin inline asm
	{fma.rn.f16x2 %r2241,%r2234,%r2243,%r2244;
}
	// end inline asm
	// begin inline asm
	{  mov.b32 %r2245, {%rs64,%rs64};}

	// end inline asm
	// begin inline asm
	{mul.f16x2 %r2246,%r2238,%r2245;
}
	// end inline asm
	// begin inline asm
	{mul.f16x2 %r2249,%r2241,%r2245;
}
	// end inline asm
	// begin inline asm
	mma.sync.aligned.m16n8k16.row.col.f32.f16.f16.f32 {%f1626,%f1625,%f1624,%f1623}, {%r1801,%r1802,%r1803,%r1804}, {%r2224,%r2227}, {%f1002,%f1003,%f1004,%f1005};

	// end inline asm
	// begin inline asm
	mma.sync.aligned.m16n8k16.row.col.f32.f16.f16.f32 {%f1622,%f1621,%f1620,%f1619}, {%r1801,%r1802,%r1803,%r1804}, {%r2246,%r2249}, {%f1010,%f1011,%f1012,%f1013};

	// end inline asm
	add.s32 	%r2448, %r104, -4;
$L__BB1_43:
	add.s32 	%r2405, %r2405, 64;
	setp.ne.s32 	%p33, %r2448, 0;
	@%p33 bra 	$L__BB1_108;
	and.b32  	%r2264, %r33, 896;
	setp.ne.s32 	%p34, %r2264, 128;
	// begin inline asm
	cp.async.wait_group 0;

	// end inline asm
	add.s32 	%r231, %r2446, -1;
	@%p34 bra 	$L__BB1_46;
	st.shared.v4.f32 	[%r83+-16384], {%f1650, %f1649, %f1648, %f1647};
	st.shared.v4.f32 	[%r83+-15360], {%f1646, %f1645, %f1644, %f1643};
	st.shared.v4.f32 	[%r83+-14336], {%f1642, %f1641, %f1640, %f1639};
	st.shared.v4.f32 	[%r83+-13312], {%f1638, %f1637, %f1636, %f1635};
	st.shared.v4.f32 	[%r83+-12288], {%f1634, %f1633, %f1632, %f1631};
	st.shared.v4.f32 	[%r83+-11264], {%f1630, %f1629, %f1628, %f1627};
	st.shared.v4.f32 	[%r83+-10240], {%f1626, %f1625, %f1624, %f1623};
	st.shared.v4.f32 	[%r83+-9216], {%f1622, %f1621, %f1620, %f1619};
$L__BB1_46:
	and.b32  	%r2265, %r33, 960;
	setp.ne.s32 	%p35, %r2265, 64;
	bar.sync 	0;
	@%p35 bra 	$L__BB1_48;
	ld.shared.v4.f32 	{%f1082, %f1083, %f1084, %f1085}, [%r83];
	ld.shared.v4.f32 	{%f1086, %f1087, %f1088, %f1089}, [%r83+-8192];
	add.f32 	%f1090, %f1082, %f1086;
	add.f32 	%f1650, %f1650, %f1090;
	add.f32 	%f1091, %f1083, %f1087;
	add.f32 	%f1649, %f1649, %f1091;
	add.f32 	%f1092, %f1084, %f1088;
	add.f32 	%f1648, %f1648, %f1092;
	add.f32 	%f1093, %f1085, %f1089;
	add.f32 	%f1647, %f1647, %f1093;
	st.shared.v4.f32 	[%r83+-8192], {%f1650, %f1649, %f1648, %f1647};
	ld.shared.v4.f32 	{%f1094, %f1095, %f1096, %f1097}, [%r83+1024];
	ld.shared.v4.f32 	{%f1098, %f1099, %f1100, %f1101}, [%r83+-7168];
	add.f32 	%f1102, %f1094, %f1098;
	add.f32 	%f1646, %f1646, %f1102;
	add.f32 	%f1103, %f1095, %f1099;
	add.f32 	%f1645, %f1645, %f1103;
	add.f32 	%f1104, %f1096, %f1100;
	add.f32 	%f1644, %f1644, %f1104;
	add.f32 	%f1105, %f1097, %f1101;
	add.f32 	%f1643, %f1643, %f1105;
	st.shared.v4.f32 	[%r83+-7168], {%f1646, %f1645, %f1644, %f1643};
	ld.shared.v4.f32 	{%f1106, %f1107, %f1108, %f1109}, [%r83+2048];
	ld.shared.v4.f32 	{%f1110, %f1111, %f1112, %f1113}, [%r83+-6144];
	add.f32 	%f1114, %f1106, %f1110;
	add.f32 	%f1642, %f1642, %f1114;
	add.f32 	%f1115, %f1107, %f1111;
	add.f32 	%f1641, %f1641, %f1115;
	add.f32 	%f1116, %f1108, %f1112;
	add.f32 	%f1640, %f1640, %f1116;
	add.f32 	%f1117, %f1109, %f1113;
	add.f32 	%f1639, %f1639, %f1117;
	st.shared.v4.f32 	[%r83+-6144], {%f1642, %f1641, %f1640, %f1639};
	ld.shared.v4.f32 	{%f1118, %f1119, %f1120, %f1121}, [%r83+3072];
	ld.shared.v4.f32 	{%f1122, %f1123, %f1124, %f1125}, [%r83+-5120];
	add.f32 	%f1126, %f1118, %f1122;
	add.f32 	%f1638, %f1638, %f1126;
	add.f32 	%f1127, %f1119, %f1123;
	add.f32 	%f1637, %f1637, %f1127;
	add.f32 	%f1128, %f1120, %f1124;
	add.f32 	%f1636, %f1636, %f1128;
	add.f32 	%f1129, %f1121, %f1125;
	add.f32 	%f1635, %f1635, %f1129;
	st.shared.v4.f32 	[%r83+-5120], {%f1638, %f1637, %f1636, %f1635};
	ld.shared.v4.f32 	{%f1130, %f1131, %f1132, %f1133}, [%r83+4096];
	ld.shared.v4.f32 	{%f1134, %f1135, %f1136, %f1137}, [%r83+-4096];
	add.f32 	%f1138, %f1130, %f1134;
	add.f32 	%f1634, %f1634, %f1138;
	add.f32 	%f1139, %f1131, %f1135;
	add.f32 	%f1633, %f1633, %f1139;
	add.f32 	%f1140, %f1132, %f1136;
	add.f32 	%f1632, %f1632, %f1140;
	add.f32 	%f1141, %f1133, %f1137;
	add.f32 	%f1631, %f1631, %f1141;
	st.shared.v4.f32 	[%r83+-4096], {%f1634, %f1633, %f1632, %f1631};
	ld.shared.v4.f32 	{%f1142, %f1143, %f1144, %f1145}, [%r83+5120];
	ld.shared.v4.f32 	{%f1146, %f1147, %f1148, %f1149}, [%r83+-3072];
	add.f32 	%f1150, %f1142, %f1146;
	add.f32 	%f1630, %f1630, %f1150;
	add.f32 	%f1151, %f1143, %f1147;
	add.f32 	%f1629, %f1629, %f1151;
	add.f32 	%f1152, %f1144, %f1148;
	add.f32 	%f1628, %f1628, %f1152;
	add.f32 	%f1153, %f1145, %f1149;
	add.f32 	%f1627, %f1627, %f1153;
	st.shared.v4.f32 	[%r83+-3072], {%f1630, %f1629, %f1628, %f1627};
	ld.shared.v4.f32 	{%f1154, %f1155, %f1156, %f1157}, [%r83+6144];
	ld.shared.v4.f32 	{%f1158, %f1159, %f1160, %f1161}, [%r83+-2048];
	add.f32 	%f1162, %f1154, %f1158;
	add.f32 	%f1626, %f1626, %f1162;
	add.f32 	%f1163, %f1155, %f1159;
	add.f32 	%f1625, %f1625, %f1163;
	add.f32 	%f1164, %f1156, %f1160;
	add.f32 	%f1624, %f1624, %f1164;
	add.f32 	%f1165, %f1157, %f1161;
	add.f32 	%f1623, %f1623, %f1165;
	st.shared.v4.f32 	[%r83+-2048], {%f1626, %f1625, %f1624, %f1623};
	ld.shared.v4.f32 	{%f1166, %f1167, %f1168, %f1169}, [%r83+7168];
	ld.shared.v4.f32 	{%f1170, %f1171, %f1172, %f1173}, [%r83+-1024];
	add.f32 	%f1174, %f1166, %f1170;
	add.f32 	%f1622, %f1622, %f1174;
	add.f32 	%f1175, %f1167, %f1171;
	add.f32 	%f1621, %f1621, %f1175;
	add.f32 	%f1176, %f1168, %f1172;
	add.f32 	%f1620, %f1620, %f1176;
	add.f32 	%f1177, %f1169, %f1173;
	add.f32 	%f1619, %f1619, %f1177;
	st.shared.v4.f32 	[%r83+-1024], {%f1622, %f1621, %f1620, %f1619};
$L__BB1_48:
	setp.gt.u32 	%p36, %r33, 63;
	bar.sync 	0;
	@%p36 bra 	$L__BB1_50;
	ld.shared.v4.f32 	{%f1178, %f1179, %f1180, %f1181}, [%r83];
	add.f32 	%f1650, %f1178, %f1650;
	add.f32 	%f1649, %f1179, %f1649;
	add.f32 	%f1648, %f1180, %f1648;
	add.f32 	%f1647, %f1181, %f1647;
	ld.shared.v4.f32 	{%f1182, %f1183, %f1184, %f1185}, [%r83+1024];
	add.f32 	%f1646, %f1182, %f1646;
	add.f32 	%f1645, %f1183, %f1645;
	add.f32 	%f1644, %f1184, %f1644;
	add.f32 	%f1643, %f1185, %f1643;
	ld.shared.v4.f32 	{%f1186, %f1187, %f1188, %f1189}, [%r83+2048];
	add.f32 	%f1642, %f1186, %f1642;
	add.f32 	%f1641, %f1187, %f1641;
	add.f32 	%f1640, %f1188, %f1640;
	add.f32 	%f1639, %f1189, %f1639;
	ld.shared.v4.f32 	{%f1190, %f1191, %f1192, %f1193}, [%r83+3072];
	add.f32 	%f1638, %f1190, %f1638;
	add.f32 	%f1637, %f1191, %f1637;
	add.f32 	%f1636, %f1192, %f1636;
	add.f32 	%f1635, %f1193, %f1635;
	ld.shared.v4.f32 	{%f1194, %f1195, %f1196, %f1197}, [%r83+4096];
	add.f32 	%f1634, %f1194, %f1634;
	add.f32 	%f1633, %f1195, %f1633;
	add.f32 	%f1632, %f1196, %f1632;
	add.f32 	%f1631, %f1197, %f1631;
	ld.shared.v4.f32 	{%f1198, %f1199, %f1200, %f1201}, [%r83+5120];
	add.f32 	%f1630, %f1198, %f1630;
	add.f32 	%f1629, %f1199, %f1629;
	add.f32 	%f1628, %f1200, %f1628;
	add.f32 	%f1627, %f1201, %f1627;
	ld.shared.v4.f32 	{%f1202, %f1203, %f1204, %f1205}, [%r83+6144];
	add.f32 	%f1626, %f1202, %f1626;
	add.f32 	%f1625, %f1203, %f1625;
	add.f32 	%f1624, %f1204, %f1624;
	add.f32 	%f1623, %f1205, %f1623;
	ld.shared.v4.f32 	{%f1206, %f1207, %f1208, %f1209}, [%r83+7168];
	add.f32 	%f1622, %f1206, %f1622;
	add.f32 	%f1621, %f1207, %f1621;
	add.f32 	%f1620, %f1208, %f1620;
	add.f32 	%f1619, %f1209, %f1619;
$L__BB1_50:
	bar.sync 	0;
	setp.lt.s32 	%p37, %r2446, 2;
	@%p37 bra 	$L__BB1_80;
	setp.ne.s32 	%p38, %r33, 0;
	mul.wide.s32 	%rd163, %r2445, 4;
	add.s64 	%rd64, %rd253, %rd163;
	@%p38 bra 	$L__BB1_53;
$L__BB1_52:
	// begin inline asm
	ld.global.acquire.gpu.b32 %r2266, [%rd64];

	// end inline asm
	setp.ne.s32 	%p39, %r2266, %r2447;
	@%p39 bra 	$L__BB1_52;
$L__BB1_53:
	bar.sync 	0;
	@%p36 bra 	$L__BB1_76;
	setp.eq.s32 	%p41, %r2447, 0;
	shl.b32 	%r2267, %r2445, 4;
	add.s32 	%r232, %r67, %r2267;
	@%p41 bra 	$L__BB1_56;
	mul.wide.s32 	%rd169, %r232, 16;
	add.s64 	%rd165, %rd251, %rd169;
	// begin inline asm
	{
   .reg .pred p;
   setp.ne.b32 p, %r85, 0;
   @p cp.async.cg.shared.global [%r84], [%rd165], 16;
}

	// end inline asm
	add.s64 	%rd166, %rd165, 128;
	// begin inline asm
	{
   .reg .pred p;
   setp.ne.b32 p, %r85, 0;
   @p cp.async.cg.shared.global [%r86], [%rd166], 16;
}

	// end inline asm
	shl.b32 	%r2276, %r32, 3;
	mul.wide.s32 	%rd170, %r2276, 16;
	add.s64 	%rd167, %rd165, %rd170;
	setp.lt.s32 	%p42, %r87, %r1;
	selp.u32 	%r2274, 1, 0, %p42;
	// begin inline asm
	{
   .reg .pred p;
   setp.ne.b32 p, %r2274, 0;
   @p cp.async.cg.shared.global [%r88], [%rd167], 16;
}

	// end inline asm
	add.s64 	%rd168, %rd167, 128;
	// begin inline asm
	{
   .reg .pred p;
   setp.ne.b32 p, %r2274, 0;
   @p cp.async.cg.shared.global [%r89], [%rd168], 16;
}

	// end inline asm
	// begin inline asm
	cp.async.commit_group;

	// end inline asm
	// begin inline asm
	cp.async.wait_group 0;

	// end inline asm
$L__BB1_56:
	setp.le.s32 	%p43, %r288, %r42;
	mul.wide.s32 	%rd171, %r232, 16;
	add.s64 	%rd65, %rd250, %rd171;
	@%p43 bra 	$L__BB1_61;
	@%p41 bra 	$L__BB1_59;
	ld.shared.v4.u32 	{%r2277, %r2278, %r2279, %r2280}, [%r84];
	mov.b32 	{%rs65, %rs66}, %r2277;
	// begin inline asm
	{  cvt.f32.f16 %f1210, %rs65;}

	// end inline asm
	add.f32 	%f1650, %f1210, %f1650;
	// begin inline asm
	{  cvt.f32.f16 %f1211, %rs66;}

	// end inline asm
	add.f32 	%f1646, %f1211, %f1646;
	mov.b32 	{%rs67, %rs68}, %r2278;
	// begin inline asm
	{  cvt.f32.f16 %f1212, %rs67;}

	// end inline asm
	add.f32 	%f1642, %f1212, %f1642;
	// begin inline asm
	{  cvt.f32.f16 %f1213, %rs68;}

	// end inline asm
	add.f32 	%f1638, %f1213, %f1638;
	mov.b32 	{%rs69, %rs70}, %r2279;
	// begin inline asm
	{  cvt.f32.f16 %f1214, %rs69;}

	// end inline asm
	add.f32 	%f1634, %f1214, %f1634;
	// begin inline asm
	{  cvt.f32.f16 %f1215, %rs70;}

	// end inline asm
	add.f32 	%f1630, %f1215, %f1630;
	mov.b32 	{%rs71, %rs72}, %r2280;
	// begin inline asm
	{  cvt.f32.f16 %f1216, %rs71;}

	// end inline asm
	add.f32 	%f1626, %f1216, %f1626;
	// begin inline asm
	{  cvt.f32.f16 %f1217, %rs72;}

	// end inline asm
	add.f32 	%f1622, %f1217, %f1622;
$L__BB1_59:
	setp.eq.s32 	%p45, %r2447, %r231;
	@%p45 bra 	$L__BB1_61;
	// begin inline asm
	{  cvt.rn.f16.f32 %rs73, %f1650;}

	// end inline asm
	// begin inline asm
	{  cvt.rn.f16.f32 %rs74, %f1646;}

	// end inline asm
	// begin inline asm
	{  cvt.rn.f16.f32 %rs75, %f1642;}

	// end inline asm
	// begin inline asm
	{  cvt.rn.f16.f32 %rs76, %f1638;}

	// end inline asm
	// begin inline asm
	{  cvt.rn.f16.f32 %rs77, %f1634;}

	// end inline asm
	// begin inline asm
	{  cvt.rn.f16.f32 %rs78, %f1630;}

	// end inline asm
	// begin inline asm
	{  cvt.rn.f16.f32 %rs79, %f1626;}

	// end inline asm
	// begin inline asm
	{  cvt.rn.f16.f32 %rs80, %f1622;}

	// end inline asm
	mov.b32 	%r2281, {%rs79, %rs80};
	mov.b32 	%r2282, {%rs77, %rs78};
	mov.b32 	%r2283, {%rs75, %rs76};
	mov.b32 	%r2284, {%rs73, %rs74};
	st.global.v4.u32 	[%rd65], {%r2284, %r2283, %r2282, %r2281};
$L__BB1_61:
	@%p43 bra 	$L__BB1_66;
	@%p41 bra 	$L__BB1_64;
	ld.shared.v4.u32 	{%r2285, %r2286, %r2287, %r2288}, [%r86];
	mov.b32 	{%rs81, %rs82}, %r2285;
	// begin inline asm
	{  cvt.f32.f16 %f1226, %rs81;}

	// end inline asm
	add.f32 	%f1649, %f1226, %f1649;
	// begin inline asm
	{  cvt.f32.f16 %f1227, %rs82;}

	// end inline asm
	add.f32 	%f1645, %f1227, %f1645;
	mov.b32 	{%rs83, %rs84}, %r2286;
	// begin inline asm
	{  cvt.f32.f16 %f1228, %rs83;}

	// end inline asm
	add.f32 	%f1641, %f1228, %f1641;
	// begin inline asm
	{  cvt.f32.f16 %f1229, %rs84;}

	// end inline asm
	add.f32 	%f1637, %f1229, %f1637;
	mov.b32 	{%rs85, %rs86}, %r2287;
	// begin inline asm
	{  cvt.f32.f16 %f1230, %rs85;}

	// end inline asm
	add.f32 	%f1633, %f1230, %f1633;
	// begin inline asm
	{  cvt.f32.f16 %f1231, %rs86;}

	// end inline asm
	add.f32 	%f1629, %f1231, %f1629;
	mov.b32 	{%rs87, %rs88}, %r2288;
	// begin inline asm
	{  cvt.f32.f16 %f1232, %rs87;}

	// end inline asm
	add.f32 	%f1625, %f1232, %f1625;
	// begin inline asm
	{  cvt.f32.f16 %f1233, %rs88;}

	// end inline asm
	add.f32 	%f1621, %f1233, %f1621;
$L__BB1_64:
	setp.eq.s32 	%p48, %r2447, %r231;
	@%p48 bra 	$L__BB1_66;
	// begin inline asm
	{  cvt.rn.f16.f32 %rs89, %f1649;}

	// end inline asm
	// begin inline asm
	{  cvt.rn.f16.f32 %rs90, %f1645;}

	// end inline asm
	// begin inline asm
	{  cvt.rn.f16.f32 %rs91, %f1641;}

	// end inline asm
	// begin inline asm
	{  cvt.rn.f16.f32 %rs92, %f1637;}

	// end inline asm
	// begin inline asm
	{  cvt.rn.f16.f32 %rs93, %f1633;}

	// end inline asm
	// begin inline asm
	{  cvt.rn.f16.f32 %rs94, %f1629;}

	// end inline asm
	// begin inline asm
	{  cvt.rn.f16.f32 %rs95, %f1625;}

	// end inline asm
	// begin inline asm
	{  cvt.rn.f16.f32 %rs96, %f1621;}

	// end inline asm
	mov.b32 	%r2289, {%rs95, %rs96};
	mov.b32 	%r2290, {%rs93, %rs94};
	mov.b32 	%r2291, {%rs91, %rs92};
	mov.b32 	%r2292, {%rs89, %rs90};
	st.global.v4.u32 	[%rd65+128], {%r2292, %r2291, %r2290, %r2289};
$L__BB1_66:
	setp.ge.s32 	%p49, %r87, %r1;
	shl.b32 	%r2293, %r32, 3;
	mul.wide.s32 	%rd172, %r2293, 16;
	add.s64 	%rd66, %rd65, %rd172;
	@%p49 bra 	$L__BB1_71;
	@%p41 bra 	$L__BB1_69;
	ld.shared.v4.u32 	{%r2294, %r2295, %r2296, %r2297}, [%r88];
	mov.b32 	{%rs97, %rs98}, %r2294;
	// begin inline asm
	{  cvt.f32.f16 %f1242, %rs97;}

	// end inline asm
	add.f32 	%f1648, %f1242, %f1648;
	// begin inline asm
	{  cvt.f32.f16 %f1243, %rs98;}

	// end inline asm
	add.f32 	%f1644, %f1243, %f1644;
	mov.b32 	{%rs99, %rs100}, %r2295;
	// begin inline asm
	{  cvt.f32.f16 %f1244, %rs99;}

	// end inline asm
	add.f32 	%f1640, %f1244, %f1640;
	// begin inline asm
	{  cvt.f32.f16 %f1245, %rs100;}

	// end inline asm
	add.f32 	%f1636, %f1245, %f1636;
	mov.b32 	{%rs101, %rs102}, %r2296;
	// begin inline asm
	{  cvt.f32.f16 %f1246, %rs101;}

	// end inline asm
	add.f32 	%f1632, %f1246, %f1632;
	// begin inline asm
	{  cvt.f32.f16 %f1247, %rs102;}

	// end inline asm
	add.f32 	%f1628, %f1247, %f1628;
	mov.b32 	{%rs103, %rs104}, %r2297;
	// begin inline asm
	{  cvt.f32.f16 %f1248, %rs103;}

	// end inline asm
	add.f32 	%f1624, %f1248, %f1624;
	// begin inline asm
	{  cvt.f32.f16 %f1249, %rs104;}

	// end inline asm
	add.f32 	%f1620, %f1249, %f1620;
$L__BB1_69:
	setp.eq.s32 	%p51, %r2447, %r231;
	@%p51 bra 	$L__BB1_71;
	// begin inline asm
	{  cvt.rn.f16.f32 %rs105, %f1648;}

	// end inline asm
	// begin inline asm
	{  cvt.rn.f16.f32 %rs106, %f1644;}

	// end inline asm
	// begin inline asm
	{  cvt.rn.f16.f32 %rs107, %f1640;}

	// end inline asm
	// begin inline asm
	{  cvt.rn.f16.f32 %rs108, %f1636;}

	// end inline asm
	// begin inline asm
	{  cvt.rn.f16.f32 %rs109, %f1632;}

	// end inline asm
	// begin inline asm
	{  cvt.rn.f16.f32 %rs110, %f1628;}

	// end inline asm
	// begin inline asm
	{  cvt.rn.f16.f32 %rs111, %f1624;}

	// end inline asm
	// begin inline asm
	{  cvt.rn.f16.f32 %rs112, %f1620;}

	// end inline asm
	mov.b32 	%r2298, {%rs111, %rs112};
	mov.b32 	%r2299, {%rs109, %rs110};
	mov.b32 	%r2300, {%rs107, %rs108};
	mov.b32 	%r2301, {%rs105, %rs106};
	st.global.v4.u32 	[%rd66], {%r2301, %r2300, %r2299, %r2298};
$L__BB1_71:
	@%p49 bra 	$L__BB1_76;
	@%p41 bra 	$L__BB1_74;
	ld.shared.v4.u32 	{%r2302, %r2303, %r2304, %r2305}, [%r89];
	mov.b32 	{%rs113, %rs114}, %r2302;
	// begin inline asm
	{  cvt.f32.f16 %f1258, %rs113;}

	// end inline asm
	add.f32 	%f1647, %f1258, %f1647;
	// begin inline asm
	{  cvt.f32.f16 %f1259, %rs114;}

	// end inline asm
	add.f32 	%f1643, %f1259, %f1643;
	mov.b32 	{%rs115, %rs116}, %r2303;
	// begin inline asm
	{  cvt.f32.f16 %f1260, %rs115;}

	// end inline asm
	add.f32 	%f1639, %f1260, %f1639;
	// begin inline asm
	{  cvt.f32.f16 %f1261, %rs116;}

	// end inline asm
	add.f32 	%f1635, %f1261, %f1635;
	mov.b32 	{%rs117, %rs118}, %r2304;
	// begin inline asm
	{  cvt.f32.f16 %f1262, %rs117;}

	// end inline asm
	add.f32 	%f1631, %f1262, %f1631;
	// begin inline asm
	{  cvt.f32.f16 %f1263, %rs118;}

	// end inline asm
	add.f32 	%f1627, %f1263, %f1627;
	mov.b32 	{%rs119, %rs120}, %r2305;
	// begin inline asm
	{  cvt.f32.f16 %f1264, %rs119;}

	// end inline asm
	add.f32 	%f1623, %f1264, %f1623;
	// begin inline asm
	{  cvt.f32.f16 %f1265, %rs120;}

	// end inline asm
	add.f32 	%f1619, %f1265, %f1619;
$L__BB1_74:
	setp.eq.s32 	%p54, %r2447, %r231;
	@%p54 bra 	$L__BB1_76;
	// begin inline asm
	{  cvt.rn.f16.f32 %rs121, %f1647;}

	// end inline asm
	// begin inline asm
	{  cvt.rn.f16.f32 %rs122, %f1643;}

	// end inline asm
	// begin inline asm
	{  cvt.rn.f16.f32 %rs123, %f1639;}

	// end inline asm
	// begin inline asm
	{  cvt.rn.f16.f32 %rs124, %f1635;}

	// end inline asm
	// begin inline asm
	{  cvt.rn.f16.f32 %rs125, %f1631;}

	// end inline asm
	// begin inline asm
	{  cvt.rn.f16.f32 %rs126, %f1627;}

	// end inline asm
	// begin inline asm
	{  cvt.rn.f16.f32 %rs127, %f1623;}

	// end inline asm
	// begin inline asm
	{  cvt.rn.f16.f32 %rs128, %f1619;}

	// end inline asm
	mov.b32 	%r2306, {%rs127, %rs128};
	mov.b32 	%r2307, {%rs125, %rs126};
	mov.b32 	%r2308, {%rs123, %rs124};
	mov.b32 	%r2309, {%rs121, %rs122};
	st.global.v4.u32 	[%rd66+128], {%r2309, %r2308, %r2307, %r2306};
$L__BB1_76:
	add.s64 	%rd67, %rd252, %rd163;
	bar.sync 	0;
	@%p38 bra 	$L__BB1_80;
	setp.ne.s32 	%p57, %r2447, %r231;
	@%p57 bra 	$L__BB1_79;
	mov.b32 	%r2311, 0;
	st.global.u32 	[%rd67], %r2311;
	bra.uni 	$L__BB1_81;
$L__BB1_79:
	// begin inline asm
	fence.acq_rel.gpu;

	// end inline asm
	mov.b32 	%r2310, 1;
	// begin inline asm
	red.relaxed.gpu.global.add.s32 [%rd64], %r2310;

	// end inline asm
	bra.uni 	$L__BB1_85;
$L__BB1_80:
	setp.ne.s32 	%p56, %r2447, %r231;
	@%p56 bra 	$L__BB1_85;
$L__BB1_81:
	shl.b32 	%r2312, %r2445, 4;
	shr.u32 	%r2313, %r33, 4;
	and.b32  	%r2314, %r33, 15;
	mad.lo.s32 	%r2315, %r32, %r2313, %r2314;
	add.s32 	%r233, %r2315, %r2312;
	@%p36 bra 	$L__BB1_83;
	// begin inline asm
	{  cvt.rn.f16.f32 %rs129, %f1650;}

	// end inline asm
	// begin inline asm
	{  cvt.rn.f16.f32 %rs130, %f1649;}

	// end inline asm
	// begin inline asm
	{  mov.b32 %r2316, {%rs129,%rs130};}

	// end inline asm
	st.shared.u32 	[%r90], %r2316;
	// begin inline asm
	{  cvt.rn.f16.f32 %rs133, %f1648;}

	// end inline asm
	// begin inline asm
	{  cvt.rn.f16.f32 %rs134, %f1647;}

	// end inline asm
	// begin inline asm
	{  mov.b32 %r2317, {%rs133,%rs134};}

	// end inline asm
	st.shared.u32 	[%r90+2176], %r2317;
	// begin inline asm
	{  cvt.rn.f16.f32 %rs137, %f1646;}

	// end inline asm
	// begin inline asm
	{  cvt.rn.f16.f32 %rs138, %f1645;}

	// end inline asm
	// begin inline asm
	{  mov.b32 %r2318, {%rs137,%rs138};}

	// end inline asm
	st.shared.u32 	[%r90+16], %r2318;
	// begin inline asm
	{  cvt.rn.f16.f32 %rs141, %f1644;}

	// end inline asm
	// begin inline asm
	{  cvt.rn.f16.f32 %rs142, %f1643;}

	// end inline asm
	// begin inline asm
	{  mov.b32 %r2319, {%rs141,%rs142};}

	// end inline asm
	st.shared.u32 	[%r90+2192], %r2319;
	// begin inline asm
	{  cvt.rn.f16.f32 %rs145, %f1642;}

	// end inline asm
	// begin inline asm
	{  cvt.rn.f16.f32 %rs146, %f1641;}

	// end inline asm
	// begin inline asm
	{  mov.b32 %r2320, {%rs145,%rs146};}

	// end inline asm
	st.shared.u32 	[%r90+32], %r2320;
	// begin inline asm
	{  cvt.rn.f16.f32 %rs149, %f1640;}

	// end inline asm
	// begin inline asm
	{  cvt.rn.f16.f32 %rs150, %f1639;}

	// end inline asm
	// begin inline asm
	{  mov.b32 %r2321, {%rs149,%rs150};}

	// end inline asm
	st.shared.u32 	[%r90+2208], %r2321;
	// begin inline asm
	{  cvt.rn.f16.f32 %rs153, %f1638;}

	// end inline asm
	// begin inline asm
	{  cvt.rn.f16.f32 %rs154, %f1637;}

	// end inline asm
	// begin inline asm
	{  mov.b32 %r2322, {%rs153,%rs154};}

	// end inline asm
	st.shared.u32 	[%r90+48], %r2322;
	// begin inline asm
	{  cvt.rn.f16.f32 %rs157, %f1636;}

	// end inline asm
	// begin inline asm
	{  cvt.rn.f16.f32 %rs158, %f1635;}

	// end inline asm
	// begin inline asm
	{  mov.b32 %r2323, {%rs157,%rs158};}

	// end inline asm
	st.shared.u32 	[%r90+2224], %r2323;
	// begin inline asm
	{  cvt.rn.f16.f32 %rs161, %f1634;}

	// end inline asm
	// begin inline asm
	{  cvt.rn.f16.f32 %rs162, %f1633;}

	// end inline asm
	// begin inline asm
	{  mov.b32 %r2324, {%rs161,%rs162};}

	// end inline asm
	st.shared.u32 	[%r90+64], %r2324;
	// begin inline asm
	{  cvt.rn.f16.f32 %rs165, %f1632;}

	// end inline asm
	// begin inline asm
	{  cvt.rn.f16.f32 %rs166, %f1631;}

	// end inline asm
	// begin inline asm
	{  mov.b32 %r2325, {%rs165,%rs166};}

	// end inline asm
	st.shared.u32 	[%r90+2240], %r2325;
	// begin inline asm
	{  cvt.rn.f16.f32 %rs169, %f1630;}

	// end inline asm
	// begin inline asm
	{  cvt.rn.f16.f32 %rs170, %f1629;}

	// end inline asm
	// begin inline asm
	{  mov.b32 %r2326, {%rs169,%rs170};}

	// end inline asm
	st.shared.u32 	[%r90+80], %r2326;
	// begin inline asm
	{  cvt.rn.f16.f32 %rs173, %f1628;}

	// end inline asm
	// begin inline asm
	{  cvt.rn.f16.f32 %rs174, %f1627;}

	// end inline asm
	// begin inline asm
	{  mov.b32 %r2327, {%rs173,%rs174};}

	// end inline asm
	st.shared.u32 	[%r90+2256], %r2327;
	// begin inline asm
	{  cvt.rn.f16.f32 %rs177, %f1626;}

	// end inline asm
	// begin inline asm
	{  cvt.rn.f16.f32 %rs178, %f1625;}

	// end inline asm
	// begin inline asm
	{  mov.b32 %r2328, {%rs177,%rs178};}

	// end inline asm
	st.shared.u32 	[%r90+96], %r2328;
	// begin inline asm
	{  cvt.rn.f16.f32 %rs181, %f1624;}

	// end inline asm
	// begin inline asm
	{  cvt.rn.f16.f32 %rs182, %f1623;}

	// end inline asm
	// begin inline asm
	{  mov.b32 %r2329, {%rs181,%rs182};}

	// end inline asm
	st.shared.u32 	[%r90+2272], %r2329;
	// begin inline asm
	{  cvt.rn.f16.f32 %rs185, %f1622;}

	// end inline asm
	// begin inline asm
	{  cvt.rn.f16.f32 %rs186, %f1621;}

	// end inline asm
	// begin inline asm
	{  mov.b32 %r2330, {%rs185,%rs186};}

	// end inline asm
	st.shared.u32 	[%r90+112], %r2330;
	// begin inline asm
	{  cvt.rn.f16.f32 %rs189, %f1620;}

	// end inline asm
	// begin inline asm
	{  cvt.rn.f16.f32 %rs190, %f1619;}

	// end inline asm
	// begin inline asm
	{  mov.b32 %r2331, {%rs189,%rs190};}

	// end inline asm
	st.shared.u32 	[%r90+2288], %r2331;
$L__BB1_83:
	bar.sync 	0;
	mul.lo.s32 	%r2332, %r32, %r1;
	setp.ge.s32 	%p59, %r233, %r2332;
	@%p59 bra 	$L__BB1_85;
	mul.wide.s32 	%rd175, %r233, 16;
	add.s64 	%rd176, %rd250, %rd175;
	ld.shared.v4.u32 	{%r2333, %r2334, %r2335, %r2336}, [%r68];
	st.global.v4.u32 	[%rd176], {%r2333, %r2334, %r2335, %r2336};
$L__BB1_85:
	add.s32 	%r234, %r2444, 1;
	add.s32 	%r2445, %r2445, 1;
	mad.lo.s32 	%r236, %r2, %r2444, %r2;
	sub.s32 	%r237, %r12, %r236;
	setp.ge.s32 	%p60, %r234, %r4;
	setp.lt.s32 	%p61, %r237, 1;
	or.pred  	%p62, %p61, %p60;
	mov.b32 	%r2448, 0;
	mov.u32 	%r2444, %r234;
	@%p62 bra 	$L__BB1_108;
	min.s32 	%r238, %r237, %r2;
	add.s32 	%r2340, %r69, %r236;
	div.s32 	%r239, %r2340, %r5;
	mul.lo.s32 	%r240, %r239, %r5;
	add.s32 	%r2341, %r236, %r2;
	setp.gt.s32 	%p63, %r240, %r2341;
	mov.b32 	%r2447, 0;
	mov.b32 	%r2446, 1;
	@%p63 bra 	$L__BB1_90;
	sub.s32 	%r241, %r240, %r236;
	add.s32 	%r2342, %r69, %r2;
	sub.s32 	%r2343, %r2342, %r241;
	div.s32 	%r2344, %r2343, %r5;
	setp.gt.s32 	%p64, %r241, 0;
	selp.u32 	%r2345, 1, 0, %p64;
	add.s32 	%r2446, %r2344, %r2345;
	sub.s32 	%r2346, %r6, %r239;
	mul.lo.s32 	%r243, %r2346, %r5;
	setp.gt.s32 	%p65, %r243, -1;
	or.b32  	%r2347, %r241, %r243;
	setp.ne.s32 	%p66, %r2347, 0;
	and.pred  	%p67, %p65, %p66;
	@%p67 bra 	$L__BB1_89;
	add.s32 	%r2447, %r2446, -1;
	bra.uni 	$L__BB1_90;
$L__BB1_89:
	div.s32 	%r2349, %r243, %r5;
	not.b32 	%r2350, %r2349;
	selp.s32 	%r2351, -1, 0, %p64;
	add.s32 	%r2352, %r2446, %r2351;
	add.s32 	%r2447, %r2352, %r2350;
$L__BB1_90:
	setp.ne.s32 	%p69, %r2445, %r3;
	@%p69 bra 	$L__BB1_92;
	mul.wide.s32 	%rd177, %r70, 16;
	add.s64 	%rd249, %rd249, %rd177;
	mul.wide.s32 	%rd178, %r71, 16;
	add.s64 	%rd250, %rd250, %rd178;
	add.s64 	%rd251, %rd251, %rd178;
	mul.wide.s32 	%rd179, %r3, 4;
	add.s64 	%rd252, %rd252, %rd179;
	add.s64 	%rd253, %rd253, %rd179;
	mov.b32 	%r2445, 0;
$L__BB1_92:
	setp.eq.s32 	%p70, %r238, 0;
	mov.b32 	%r2448, 0;
	mov.u32 	%r2444, %r234;
	@%p70 bra 	$L__BB1_108;
	mul.lo.s32 	%r2355, %r31, %r2;
	mul.wide.s32 	%rd180, %r2355, 16;
	sub.s64 	%rd240, %rd248, %rd180;
	sub.s64 	%rd239, %rd247, %rd180;
	setp.ne.s32 	%p71, %r2445, 0;
	@%p71 bra 	$L__BB1_95;
	mul.wide.s32 	%rd181, %r72, 16;
	add.s64 	%rd240, %rd240, %rd181;
	add.s64 	%rd239, %rd239, %rd181;
$L__BB1_95:
	add.s64 	%rd248, %rd240, 1024;
	add.s64 	%rd247, %rd239, 1024;
	shl.b32 	%r2356, %r2445, 4;
	add.s32 	%r2443, %r2356, %r33;
	setp.lt.s32 	%p72, %r238, 1;
	mul.wide.s32 	%rd182, %r35, 16;
	add.s64 	%rd86, %rd249, %rd182;
	@%p72 bra 	$L__BB1_99;
	setp.gt.u32 	%p73, %r33, 15;
	// begin inline asm
	{
   .reg .pred p;
   setp.ne.b32 p, %r43, 0;
   @p cp.async.cg.shared.global [%r44], [%rd86], 16;
}

	// end inline asm
	// begin inline asm
	{
   .reg .b64 p;
   createpolicy.fractional.L2::evict_first.b64 p, 1.0;   cp.async.cg.shared.global.L2::cache_hint [%r45], [%rd248], 16, p;
}

	// end inline asm
	mul.wide.s32 	%rd186, %r31, 16;
	add.s64 	%rd248, %rd248, %rd186;
	// begin inline asm
	{
   .reg .b64 p;
   createpolicy.fractional.L2::evict_first.b64 p, 1.0;   cp.async.cg.shared.global.L2::cache_hint [%r74], [%rd247], 16, p;
}

	// end inline asm
	add.s64 	%rd247, %rd247, %rd186;
	@%p73 bra 	$L__BB1_98;
	add.s32 	%r2361, %r45, 32768;
	mul.wide.s32 	%rd188, %r2443, 16;
	add.s64 	%rd187, %rd109, %rd188;
	// begin inline asm
	{
   .reg .b64 p;
   createpolicy.fractional.L2::evict_first.b64 p, 1.0;   cp.async.cg.shared.global.L2::cache_hint [%r2361], [%rd187], 16, p;
}

	// end inline asm
$L__BB1_98:
	add.s32 	%r2443, %r2443, %r32;
$L__BB1_99:
	// begin inline asm
	cp.async.commit_group;

	// end inline asm
	setp.lt.s32 	%p74, %r238, 2;
	@%p74 bra 	$L__BB1_103;
	add.s32 	%r2363, %r44, 4096;
	setp.gt.u32 	%p75, %r33, 15;
	add.s64 	%rd189, %rd86, 256;
	// begin inline asm
	{
   .reg .pred p;
   setp.ne.b32 p, %r43, 0;
   @p cp.async.cg.shared.global [%r2363], [%rd189], 16;
}

	// end inline asm
	// begin inline asm
	{
   .reg .b64 p;
   createpolicy.fractional.L2::evict_first.b64 p, 1.0;   cp.async.cg.shared.global.L2::cache_hint [%r77], [%rd248], 16, p;
}

	// end inline asm
	mul.wide.s32 	%rd192, %r31, 16;
	add.s64 	%rd248, %rd248, %rd192;
	// begin inline asm
	{
   .reg .b64 p;
   createpolicy.fractional.L2::evict_first.b64 p, 1.0;   cp.async.cg.shared.global.L2::cache_hint [%r78], [%rd247], 16, p;
}

	// end inline asm
	add.s64 	%rd247, %rd247, %rd192;
	@%p75 bra 	$L__BB1_102;
	add.s32 	%r2366, %r45, 33024;
	mul.wide.s32 	%rd194, %r2443, 16;
	add.s64 	%rd193, %rd109, %rd194;
	// begin inline asm
	{
   .reg .b64 p;
   createpolicy.fractional.L2::evict_first.b64 p, 1.0;   cp.async.cg.shared.global.L2::cache_hint [%r2366], [%rd193], 16, p;
}

	// end inline asm
$L__BB1_102:
	add.s32 	%r2443, %r2443, %r32;
$L__BB1_103:
	// begin inline asm
	cp.async.commit_group;

	// end inline asm
	setp.lt.s32 	%p76, %r238, 3;
	@%p76 bra 	$L__BB1_107;
	setp.gt.u32 	%p77, %r33, 15;
	add.s64 	%rd195, %rd86, 512;
	// begin inline asm
	{
   .reg .pred p;
   setp.ne.b32 p, %r43, 0;
   @p cp.async.cg.shared.global [%r81], [%rd195], 16;
}

	// end inline asm
	// begin inline asm
	{
   .reg .b64 p;
   createpolicy.fractional.L2::evict_first.b64 p, 1.0;   cp.async.cg.shared.global.L2::cache_hint [%r79], [%rd248], 16, p;
}

	// end inline asm
	// begin inline asm
	{
   .reg .b64 p;
   createpolicy.fractional.L2::evict_first.b64 p, 1.0;   cp.async.cg.shared.global.L2::cache_hint [%r80], [%rd247], 16, p;
}

	// end inline asm
	@%p77 bra 	$L__BB1_106;
	mul.wide.s32 	%rd199, %r2443, 16;
	add.s64 	%rd198, %rd109, %rd199;
	// begin inline asm
	{
   .reg .b64 p;
   createpolicy.fractional.L2::evict_first.b64 p, 1.0;   cp.async.cg.shared.global.L2::cache_hint [%r82], [%rd198], 16, p;
}

	// end inline asm
$L__BB1_106:
	add.s32 	%r2443, %r2443, %r32;
	mul.wide.s32 	%rd200, %r31, 16;
	add.s64 	%rd247, %rd247, %rd200;
	add.s64 	%rd248, %rd248, %rd200;
$L__BB1_107:
	add.s32 	%r2405, %r35, 48;
	// begin inline asm
	cp.async.commit_group;

	// end inline asm
	// begin inline asm
	cp.async.wait_group 2;

	// end inline asm
	bar.sync 	0;
	ld.shared.v4.u32 	{%r2441, %r2440, %r2439, %r2438}, [%r52];
	// begin inline asm
	ldmatrix.sync.aligned.m8n8.x4.shared.b16 {%r2433,%r2432,%r2431,%r2430}, [%r383];

	// end inline asm
	ld.shared.v4.u32 	{%r2437, %r2436, %r2435, %r2434}, [%r45];
	mov.f32 	%f1619, 0f00000000;
	mov.f32 	%f1620, %f1619;
	mov.f32 	%f1621, %f1619;
	mov.f32 	%f1622, %f1619;
	mov.f32 	%f1623, %f1619;
	mov.f32 	%f1624, %f1619;
	mov.f32 	%f1625, %f1619;
	mov.f32 	%f1626, %f1619;
	mov.f32 	%f1627, %f1619;
	mov.f32 	%f1628, %f1619;
	mov.f32 	%f1629, %f1619;
	mov.f32 	%f1630, %f1619;
	mov.f32 	%f1631, %f1619;
	mov.f32 	%f1632, %f1619;
	mov.f32 	%f1633, %f1619;
	mov.f32 	%f1634, %f1619;
	mov.f32 	%f1635, %f1619;
	mov.f32 	%f1636, %f1619;
	mov.f32 	%f1637, %f1619;
	mov.f32 	%f1638, %f1619;
	mov.f32 	%f1639, %f1619;
	mov.f32 	%f1640, %f1619;
	mov.f32 	%f1641, %f1619;
	mov.f32 	%f1642, %f1619;
	mov.f32 	%f1643, %f1619;
	mov.f32 	%f1644, %f1619;
	mov.f32 	%f1645, %f1619;
	mov.f32 	%f1646, %f1619;
	mov.f32 	%f1647, %f1619;
	mov.f32 	%f1648, %f1619;
	mov.f32 	%f1649, %f1619;
	mov.f32 	%f1650, %f1619;
	mov.u32 	%r2444, %r234;
	mov.u32 	%r2448, %r238;
$L__BB1_108:
	setp.ne.s32 	%p78, %r2448, 0;
	@%p78 bra 	$L__BB1_23;
$L__BB1_109:
	ret;

}
	// .globl	_Z6MarlinILi256ELi1ELi16ELi4ELi4ELin1EEvPK4int4S2_PS0_S2_iiiPi
.visible .entry _Z6MarlinILi256ELi1ELi16ELi4ELi4ELin1EEvPK4int4S2_PS0_S2_iiiPi(
	.param .u64 .ptr .align 1 _Z6MarlinILi256ELi1ELi16ELi4ELi4ELin1EEvPK4int4S2_PS0_S2_iiiPi_param_0,
	.param .u64 .ptr .align 1 _Z6MarlinILi256ELi1ELi16ELi4ELi4ELin1EEvPK4int4S2_PS0_S2_iiiPi_param_1,
	.param .u64 .ptr .align 1 _Z6MarlinILi256ELi1ELi16ELi4ELi4ELin1EEvPK4int4S2_PS0_S2_iiiPi_param_2,
	.param .u64 .ptr .align 1 _Z6MarlinILi256ELi1ELi16ELi4ELi4ELin1EEvPK4int4S2_PS0_S2_iiiPi_param_3,
	.param .u32 _Z6MarlinILi256ELi1ELi16ELi4ELi4ELin1EEvPK4int4S2_PS0_S2_iiiPi_param_4,
	.param .u32 _Z6MarlinILi256ELi1ELi16ELi4ELi4ELin1EEvPK4int4S2_PS0_S2_iiiPi_param_5,
	.param .u32 _Z6MarlinILi256ELi1ELi16ELi4ELi4ELin1EEvPK4int4S2_PS0_S2_iiiPi_param_6,
	.param .u64 .ptr .align 1 _Z6MarlinILi256ELi1ELi16ELi4ELi4ELin1EEvPK4int4S2_PS0_S2_iiiPi_param_7
)
{
	.reg .pred 	%p<73>;
	.reg .b16 	%rs<129>;
	.reg .b32 	%r<2013>;
	.reg .b32 	%f<1459>;
	.reg .b64 	%rd<238>;

	ld.param.u64 	%rd233, [_Z6MarlinILi256ELi1ELi16ELi4ELi4ELin1EEvPK4int4S2_PS0_S2_iiiPi_param_0];
	ld.param.u64 	%rd107, [_Z6MarlinILi256ELi1ELi16ELi4ELi4ELin1EEvPK4int4S2_PS0_S2_iiiPi_param_1];
	ld.param.u64 	%rd235, [_Z6MarlinILi256ELi1ELi16ELi4ELi4ELin1EEvPK4int4S2_PS0_S2_iiiPi_param_2];
	ld.param.u64 	%rd109, [_Z6MarlinILi256ELi1ELi16ELi4ELi4ELin1EEvPK4int4S2_PS0_S2_iiiPi_param_3];
	ld.param.u32 	%r247, [_Z6MarlinILi256ELi1ELi16ELi4ELi4ELin1EEvPK4int4S2_PS0_S2_iiiPi_param_4];
	ld.param.u32 	%r248, [_Z6MarlinILi256ELi1ELi16ELi4ELi4ELin1EEvPK4int4S2_PS0_S2_iiiPi_param_5];
	ld.param.u32 	%r249, [_Z6MarlinILi256ELi1ELi16ELi4ELi4ELin1EEvPK4int4S2_PS0_S2_iiiPi_param_6];
	ld.param.u64 	%rd237, [_Z6MarlinILi256ELi1ELi16ELi4ELi4ELin1EEvPK4int4S2_PS0_S2_iiiPi_param_7];
	cvta.to.global.u64 	%rd234, %rd235;
	cvta.to.global.u64 	%rd236, %rd237;
	min.s32 	%r1, %r247, 16;
	max.s32 	%r250, %r247, 16;
	shr.u32 	%r251, %r250, 4;
	shr.s32 	%r252, %r249, 31;
	shr.u32 	%r253, %r252, 26;
	add.s32 	%r254, %r249, %r253;
	shr.s32 	%r2, %r254, 6;
	shr.s32 	%r255, %r248, 31;
	shr.u32 	%r256, %r255, 24;
	add.s32 	%r257, %r248, %r256;
	shr.s32 	%r3, %r257, 8;
	mul.lo.s32 	%r4, %r251, %r3;
	mov.u32 	%r258, %nctaid.x;
	mad.lo.s32 	%r259, %r4, %r2, %r258;
	add.s32 	%r260, %r259, -1;
	div.s32 	%r5, %r260, %r258;
	mov.u32 	%r6, %ctaid.x;
	mul.lo.s32 	%r7, %r5, %r6;
	div.u32 	%r2008, %r7, %r2;
	mul.lo.s32 	%r261, %r2008, %r2;
	sub.s32 	%r8, %r7, %r261;
	setp.lt.s32 	%p1, %r2008, %r3;
	mov.u32 	%r2009, %r2008;
	@%p1 bra 	$L__BB2_2;
	div.s32 	%r262, %r2008, %r3;
	shl.b32 	%r263, %r262, 4;
	mul.lo.s32 	%r264, %r263, %r249;
	shr.s32 	%r265, %r264, 3;
	mul.wide.s32 	%rd111, %r265, 16;
	add.s64 	%rd233, %rd233, %rd111;
	mul.lo.s32 	%r266, %r263, %r248;
	shr.s32 	%r267, %r266, 3;
	mul.wide.s32 	%rd112, %r267, 16;
	add.s64 	%rd234, %rd234, %rd112;
	add.s64 	%rd235, %rd235, %rd112;
	mul.lo.s32 	%r268, %r262, %r3;
	sub.s32 	%r2009, %r2008, %r268;
	mul.wide.s32 	%rd113, %r268, 4;
	add.s64 	%rd236, %rd236, %rd113;
	add.s64 	%rd237, %rd237, %rd113;
$L__BB2_2:
	add.s32 	%r12, %r7, %r5;
	add.s32 	%r271, %r8, %r261;
	sub.s32 	%r14, %r12, %r271;
	setp.ge.s32 	%p2, %r2008, %r4;
	setp.lt.s32 	%p3, %r14, 1;
	or.pred  	%p4, %p3, %p2;
	mov.b32 	%r2010, 0;
	mov.u32 	%r2012, %r2010;
	@%p4 bra 	$L__BB2_9;
	add.s32 	%r15, %r5, -1;
	add.s32 	%r274, %r15, %r261;
	div.s32 	%r16, %r274, %r5;
	mul.lo.s32 	%r17, %r16, %r5;
	add.s32 	%r275, %r261, %r2;
	setp.gt.s32 	%p5, %r17, %r275;
	mov.b32 	%r2011, 0;
	mov.b32 	%r2010, 1;
	@%p5 bra 	$L__BB2_7;
	sub.s32 	%r18, %r17, %r261;
	add.s32 	%r276, %r15, %r2;
	sub.s32 	%r277, %r276, %r18;
	div.s32 	%r278, %r277, %r5;
	setp.gt.s32 	%p6, %r18, 0;
	selp.u32 	%r279, 1, 0, %p6;
	add.s32 	%r2010, %r278, %r279;
	sub.s32 	%r280, %r6, %r16;
	mul.lo.s32 	%r20, %r280, %r5;
	setp.gt.s32 	%p7, %r20, -1;
	or.b32  	%r281, %r18, %r20;
	setp.ne.s32 	%p8, %r281, 0;
	and.pred  	%p9, %p7, %p8;
	@%p9 bra 	$L__BB2_6;
	add.s32 	%r2011, %r2010, -1;
	bra.uni 	$L__BB2_7;
$L__BB2_6:
	setp.gt.s32 	%p10, %r18, 0;
	div.s32 	%r283, %r20, %r5;
	not.b32 	%r284, %r283;
	selp.s32 	%r285, -1, 0, %p10;
	add.s32 	%r286, %r2010, %r285;
	add.s32 	%r2011, %r286, %r284;
$L__BB2_7:
	sub.s32 	%r287, %r2, %r8;
	add.s32 	%r288, %r14, %r8;
	setp.gt.s32 	%p11, %r288, %r2;
	selp.b32 	%r2012, %r287, %r14, %p11;
	setp.ne.s32 	%p12, %r2009, %r3;
	@%p12 bra 	$L__BB2_9;
	shl.b32 	%r290, %r249, 1;
	mul.wide.s32 	%rd114, %r290, 16;
	add.s64 	%rd233, %rd233, %rd114;
	shl.b32 	%r291, %r248, 1;
	mul.wide.s32 	%rd115, %r291, 16;
	add.s64 	%rd234, %rd234, %rd115;
	add.s64 	%rd235, %rd235, %rd115;
	mul.wide.s32 	%rd116, %r3, 4;
	add.s64 	%rd236, %rd236, %rd116;
	add.s64 	%rd237, %rd237, %rd116;
	mov.b32 	%r2009, 0;
$L__BB2_9:
	shr.u32 	%r293, %r252, 29;
	add.s32 	%r294, %r249, %r293;
	shr.s32 	%r295, %r294, 3;
	shr.u32 	%r296, %r248, 31;
	add.s32 	%r297, %r248, %r296;
	shr.s32 	%r30, %r297, 1;
	shl.b32 	%r31, %r30, 2;
	and.b32  	%r298, %r297, -2;
	mov.u32 	%r32, %tid.x;
	shr.u32 	%r33, %r32, 3;
	and.b32  	%r299, %r32, 7;
	mad.lo.s32 	%r34, %r295, %r33, %r299;
	shl.b32 	%r35, %r8, 3;
	shl.b32 	%r300, %r32, 3;
	and.b32  	%r301, %r300, 120;
	shr.u32 	%r302, %r32, 4;
	and.b32  	%r303, %r302, 1;
	or.b32  	%r304, %r301, %r303;
	shr.u32 	%r305, %r32, 6;
	and.b32  	%r306, %r305, 14;
	add.s32 	%r36, %r304, %r306;
	shr.u32 	%r307, %r32, 7;
	and.b32  	%r37, %r32, 127;
	mad.lo.s32 	%r308, %r30, %r307, %r37;
	shl.b32 	%r309, %r2009, 7;
	mad.lo.s32 	%r310, %r8, %r31, %r308;
	add.s32 	%r311, %r310, %r309;
	shl.b32 	%r312, %r1, 3;
	setp.lt.s32 	%p13, %r32, %r312;
	xor.b32  	%r313, %r32, %r33;
	mul.wide.s32 	%rd117, %r311, 16;
	add.s64 	%rd232, %rd107, %rd117;
	mul.wide.s32 	%rd118, %r298, 16;
	add.s64 	%rd231, %rd232, %rd118;
	selp.u32 	%r38, 1, 0, %p13;
	setp.lt.s32 	%p14, %r2012, 1;
	add.s32 	%r314, %r35, %r34;
	mul.wide.s32 	%rd119, %r314, 16;
	add.s64 	%rd25, %rd233, %rd119;
	shl.b32 	%r315, %r313, 4;
	mov.u32 	%r316, sh;
	add.s32 	%r39, %r316, %r315;
	shl.b32 	%r317, %r32, 4;
	add.s32 	%r318, %r316, %r317;
	add.s32 	%r40, %r318, 8192;
	@%p14 bra 	$L__BB2_11;
	// begin inline asm
	{
   .reg .pred p;
   setp.ne.b32 p, %r38, 0;
   @p cp.async.cg.shared.global [%r39], [%rd25], 16;
}

	// end inline asm
	// begin inline asm
	{
   .reg .b64 p;
   createpolicy.fractional.L2::evict_first.b64 p, 1.0;   cp.async.cg.shared.global.L2::cache_hint [%r40], [%rd232], 16, p;
}

	// end inline asm
	mul.wide.s32 	%rd123, %r31, 16;
	add.s64 	%rd232, %rd232, %rd123;
	add.s32 	%r322, %r40, 4096;
	// begin inline asm
	{
   .reg .b64 p;
   createpolicy.fractional.L2::evict_first.b64 p, 1.0;   cp.async.cg.shared.global.L2::cache_hint [%r322], [%rd231], 16, p;
}

	// end inline asm
	add.s64 	%rd231, %rd231, %rd123;
$L__BB2_11:
	// begin inline asm
	cp.async.commit_group;

	// end inline asm
	setp.lt.s32 	%p15, %r2012, 2;
	@%p15 bra 	$L__BB2_13;
	add.s64 	%rd124, %rd25, 128;
	add.s32 	%r324, %r39, 2048;
	// begin inline asm
	{
   .reg .pred p;
   setp.ne.b32 p, %r38, 0;
   @p cp.async.cg.shared.global [%r324], [%rd124], 16;
}

	// end inline asm
	add.s32 	%r325, %r40, 8192;
	// begin inline asm
	{
   .reg .b64 p;
   createpolicy.fractional.L2::evict_first.b64 p, 1.0;   cp.async.cg.shared.global.L2::cache_hint [%r325], [%rd232], 16, p;
}

	// end inline asm
	mul.wide.s32 	%rd127, %r31, 16;
	add.s64 	%rd232, %rd232, %rd127;
	add.s32 	%r326, %r40, 12288;
	// begin inline asm
	{
   .reg .b64 p;
   createpolicy.fractional.L2::evict_first.b64 p, 1.0;   cp.async.cg.shared.global.L2::cache_hint [%r326], [%rd231], 16, p;
}

	// end inline asm
	add.s64 	%rd231, %rd231, %rd127;
$L__BB2_13:
	// begin inline asm
	cp.async.commit_group;

	// end inline asm
	setp.lt.s32 	%p16, %r2012, 3;
	@%p16 bra 	$L__BB2_15;
	add.s64 	%rd128, %rd25, 256;
	add.s32 	%r328, %r39, 4096;
	// begin inline asm
	{
   .reg .pred p;
   setp.ne.b32 p, %r38, 0;
   @p cp.async.cg.shared.global [%r328], [%rd128], 16;
}

	// end inline asm
	add.s32 	%r329, %r40, 16384;
	// begin inline asm
	{
   .reg .b64 p;
   createpolicy.fractional.L2::evict_first.b64 p, 1.0;   cp.async.cg.shared.global.L2::cache_hint [%r329], [%rd232], 16, p;
}

	// end inline asm
	mul.wide.s32 	%rd131, %r31, 16;
	add.s64 	%rd232, %rd232, %rd131;
	add.s32 	%r330, %r40, 20480;
	// begin inline asm
	{
   .reg .b64 p;
   createpolicy.fractional.L2::evict_first.b64 p, 1.0;   cp.async.cg.shared.global.L2::cache_hint [%r330], [%rd231], 16, p;
}

	// end inline asm
	add.s64 	%rd231, %rd231, %rd131;
$L__BB2_15:
	// begin inline asm
	cp.async.commit_group;

	// end inline asm
	// begin inline asm
	cp.async.wait_group 2;

	// end inline asm
	bar.sync 	0;
	shr.u32 	%r336, %r36, 3;
	xor.b32  	%r337, %r36, %r336;
	shl.b32 	%r338, %r337, 4;
	add.s32 	%r335, %r316, %r338;
	// begin inline asm
	ldmatrix.sync.aligned.m8n8.x4.shared.b16 {%r1993,%r1992,%r1991,%r1990}, [%r335];

	// end inline asm
	add.s32 	%r46, %r34, 24;
	setp.eq.s32 	%p17, %r2012, 0;
	@%p17 bra 	$L__BB2_96;
	shr.u32 	%r342, %r255, 29;
	add.s32 	%r343, %r248, %r342;
	shr.s32 	%r344, %r343, 3;
	shr.u32 	%r345, %r32, 5;
	and.b32  	%r346, %r32, 3;
	add.s32 	%r347, %r36, 4;
	ld.shared.v4.u32 	{%r1997, %r1996, %r1995, %r1994}, [%r40];
	and.b32  	%r349, %r300, 7168;
	or.b32  	%r350, %r349, %r37;
	and.b32  	%r352, %r317, 48;
	shl.b32 	%r353, %r32, 2;
	and.b32  	%r354, %r353, 384;
	or.b32  	%r355, %r354, %r352;
	add.s32 	%r357, %r316, %r355;
	add.s32 	%r51, %r357, 40960;
	and.b32  	%r52, %r343, -8;
	shr.u32 	%r358, %r32, 2;
	and.b32  	%r53, %r358, 7;
	and.b32  	%r359, %r33, 12;
	or.b32  	%r360, %r359, %r346;
	mad.lo.s32 	%r54, %r344, %r53, %r360;
	and.b32  	%r361, %r32, 31;
	mad.lo.s32 	%r55, %r344, %r345, %r361;
	and.b32  	%r362, %r32, 995;
	mad.lo.s32 	%r363, %r53, 132, %r362;
	mad.lo.s32 	%r56, %r345, 33, %r361;
	mul.lo.s32 	%r57, %r344, %r1;
	add.s32 	%r58, %r5, -1;
	shl.b32 	%r59, %r249, 1;
	shl.b32 	%r60, %r248, 1;
	neg.s32 	%r61, %r30;
	shr.u32 	%r364, %r347, 3;
	xor.b32  	%r365, %r347, %r364;
	shl.b32 	%r366, %r365, 4;
	add.s32 	%r62, %r316, %r366;
	add.s32 	%r63, %r40, 4096;
	add.s32 	%r64, %r40, 8192;
	add.s32 	%r65, %r40, 12288;
	add.s32 	%r66, %r40, 16384;
	add.s32 	%r67, %r40, 20480;
	shl.b32 	%r367, %r350, 4;
	add.s32 	%r68, %r316, %r367;
	setp.gt.s32 	%p18, %r247, %r53;
	add.s32 	%r69, %r40, -8192;
	selp.u32 	%r70, 1, 0, %p18;
	add.s32 	%r71, %r40, -6144;
	or.b32  	%r72, %r53, 8;
	add.s32 	%r73, %r40, -4096;
	add.s32 	%r74, %r40, -2048;
	shl.b32 	%r368, %r363, 2;
	add.s32 	%r75, %r316, %r368;
	mul.lo.s32 	%r369, %r344, %r8;
	shl.b32 	%r370, %r369, 2;
	sub.s32 	%r371, %r32, %r370;
	shl.b32 	%r372, %r2009, 5;
	add.s32 	%r1966, %r371, %r372;
	add.s32 	%r1967, %r46, %r35;
	mov.f32 	%f1427, 0f00000000;
	mov.f32 	%f1428, %f1427;
	mov.f32 	%f1429, %f1427;
	mov.f32 	%f1430, %f1427;
	mov.f32 	%f1431, %f1427;
	mov.f32 	%f1432, %f1427;
	mov.f32 	%f1433, %f1427;
	mov.f32 	%f1434, %f1427;
	mov.f32 	%f1435, %f1427;
	mov.f32 	%f1436, %f1427;
	mov.f32 	%f1437, %f1427;
	mov.f32 	%f1438, %f1427;
	mov.f32 	%f1439, %f1427;
	mov.f32 	%f1440, %f1427;
	mov.f32 	%f1441, %f1427;
	mov.f32 	%f1442, %f1427;
	mov.f32 	%f1443, %f1427;
	mov.f32 	%f1444, %f1427;
	mov.f32 	%f1445, %f1427;
	mov.f32 	%f1446, %f1427;
	mov.f32 	%f1447, %f1427;
	mov.f32 	%f1448, %f1427;
	mov.f32 	%f1449, %f1427;
	mov.f32 	%f1450, %f1427;
	mov.f32 	%f1451, %f1427;
	mov.f32 	%f1452, %f1427;
	mov.f32 	%f1453, %f1427;
	mov.f32 	%f1454, %f1427;
	mov.f32 	%f1455, %f1427;
	mov.f32 	%f1456, %f1427;
	mov.f32 	%f1457, %f1427;
	mov.f32 	%f1458, %f1427;
$L__BB2_17:
	mov.u32 	%r94, %r2012;
	setp.lt.s32 	%p19, %r94, 4;
	// begin inline asm
	ldmatrix.sync.aligned.m8n8.x4.shared.b16 {%r373,%r374,%r375,%r376}, [%r62];

	// end inline asm
	ld.shared.v4.u32 	{%r108, %r107, %r106, %r105}, [%r63];
	mul.wide.s32 	%rd132, %r1967, 16;
	add.s64 	%rd45, %rd233, %rd132;
	@%p19 bra 	$L__BB2_19;
	add.s32 	%r381, %r40, 28672;
	add.s32 	%r380, %r40, 24576;
	add.s32 	%r379, %r39, 6144;
	// begin inline asm
	{
   .reg .pred p;
   setp.ne.b32 p, %r38, 0;
   @p cp.async.cg.shared.global [%r379], [%rd45], 16;
}

	// end inline asm
	// begin inline asm
	{
   .reg .b64 p;
   createpolicy.fractional.L2::evict_first.b64 p, 1.0;   cp.async.cg.shared.global.L2::cache_hint [%r380], [%rd232], 16, p;
}

	// end inline asm
	mul.wide.s32 	%rd136, %r31, 16;
	add.s64 	%rd232, %rd232, %rd136;
	// begin inline asm
	{
   .reg .b64 p;
   createpolicy.fractional.L2::evict_first.b64 p, 1.0;   cp.async.cg.shared.global.L2::cache_hint [%r381], [%rd231], 16, p;
}

	// end inline asm
	add.s64 	%rd231, %rd231, %rd136;
$L__BB2_19:
	add.s32 	%r554, %r335, 2048;
	// begin inline asm
	cp.async.commit_group;

	// end inline asm
	// begin inline asm
	cp.async.wait_group 2;

	// end inline asm
	bar.sync 	0;
	shr.s32 	%r402, %r1997, 8;
	mov.b32 	%r698, 983055;
	mov.b32 	%r703, 1677747200;
	// begin inline asm
	lop3.b32 %r382, %r1997, %r698, %r703, 234;

	// end inline asm
	mov.b32 	%r702, 15728880;
	// begin inline asm
	lop3.b32 %r386, %r1997, %r702, %r703, 234;

	// end inline asm
	mov.b32 	%r706, 1678271496;
	// begin inline asm
	{sub.f16x2 %r390,%r382,%r706;
}
	// end inline asm
	mov.b32 	%r709, 738208768;
	mov.b32 	%r710, -729754496;
	// begin inline asm
	{fma.rn.f16x2 %r393,%r386,%r709,%r710;
}
	// end inline asm
	// begin inline asm
	lop3.b32 %r397, %r402, %r698, %r703, 234;

	// end inline asm
	// begin inline asm
	lop3.b32 %r401, %r402, %r702, %r703, 234;

	// end inline asm
	// begin inline asm
	{sub.f16x2 %r405,%r397,%r706;
}
	// end inline asm
	// begin inline asm
	{fma.rn.f16x2 %r408,%r401,%r709,%r710;
}
	// end inline asm
	// begin inline asm
	mma.sync.aligned.m16n8k16.row.col.f32.f16.f16.f32 {%f506,%f507,%f508,%f509}, {%r1993,%r1992,%r1991,%r1990}, {%r390,%r393}, {%f1458,%f1457,%f1456,%f1455};

	// end inline asm
	// begin inline asm
	mma.sync.aligned.m16n8k16.row.col.f32.f16.f16.f32 {%f514,%f515,%f516,%f517}, {%r1993,%r1992,%r1991,%r1990}, {%r405,%r408}, {%f1454,%f1453,%f1452,%f1451};

	// end inline asm
	shr.s32 	%r444, %r1996, 8;
	// begin inline asm
	lop3.b32 %r424, %r1996, %r698, %r703, 234;

	// end inline asm
	// begin inline asm
	lop3.b32 %r428, %r1996, %r702, %r703, 234;

	// end inline asm
	// begin inline asm
	{sub.f16x2 %r432,%r424,%r706;
}
	// end inline asm
	// begin inline asm
	{fma.rn.f16x2 %r435,%r428,%r709,%r710;
}
	// end inline asm
	// begin inline asm
	lop3.b32 %r439, %r444, %r698, %r703, 234;

	// end inline asm
	// begin inline asm
	lop3.b32 %r443, %r444, %r702, %r703, 234;

	// end inline asm
	// begin inline asm
	{sub.f16x2 %r447,%r439,%r706;
}
	// end inline asm
	// begin inline asm
	{fma.rn.f16x2 %r450,%r443,%r709,%r710;
}
	// end inline asm
	// begin inline asm
	mma.sync.aligned.m16n8k16.row.col.f32.f16.f16.f32 {%f522,%f523,%f524,%f525}, {%r1993,%r1992,%r1991,%r1990}, {%r432,%r435}, {%f1450,%f1449,%f1448,%f1447};

	// end inline asm
	// begin inline asm
	mma.sync.aligned.m16n8k16.row.col.f32.f16.f16.f32 {%f530,%f531,%f532,%f533}, {%r1993,%r1992,%r1991,%r1990}, {%r447,%r450}, {%f1446,%f1445,%f1444,%f1443};

	// end inline asm
	shr.s32 	%r486, %r1995, 8;
	// begin inline asm
	lop3.b32 %r466, %r1995, %r698, %r703, 234;

	// end inline asm
	// begin inline asm
	lop3.b32 %r470, %r1995, %r702, %r703, 234;

	// end inline asm
	// begin inline asm
	{sub.f16x2 %r474,%r466,%r706;
}
	// end inline asm
	// begin inline asm
	{fma.rn.f16x2 %r477,%r470,%r709,%r710;
}
	// end inline asm
	// begin inline asm
	lop3.b32 %r481, %r486, %r698, %r703, 234;

	// end inline asm
	// begin inline asm
	lop3.b32 %r485, %r486, %r702, %r703, 234;

	// end inline asm
	// begin inline asm
	{sub.f16x2 %r489,%r481,%r706;
}
	// end inline asm
	// begin inline asm
	{fma.rn.f16x2 %r492,%r485,%r709,%r710;
}
	// end inline asm
	// begin inline asm
	mma.sync.aligned.m16n8k16.row.col.f32.f16.f16.f32 {%f538,%f539,%f540,%f541}, {%r1993,%r1992,%r1991,%r1990}, {%r474,%r477}, {%f1442,%f1441,%f1440,%f1439};

	// end inline asm
	// begin inline asm
	mma.sync.aligned.m16n8k16.row.col.f32.f16.f16.f32 {%f546,%f547,%f548,%f549}, {%r1993,%r1992,%r1991,%r1990}, {%r489,%r492}, {%f1438,%f1437,%f1436,%f1435};

	// end inline asm
	shr.s32 	%r528, %r1994, 8;
	// begin inline asm
	lop3.b32 %r508, %r1994, %r698, %r703, 234;

	// end inline asm
	// begin inline asm
	lop3.b32 %r512, %r1994, %r702, %r703, 234;

	// end inline asm
	// begin inline asm
	{sub.f16x2 %r516,%r508,%r706;
}
	// end inline asm
	// begin inline asm
	{fma.rn.f16x2 %r519,%r512,%r709,%r710;
}
	// end inline asm
	// begin inline asm
	lop3.b32 %r523, %r528, %r698, %r703, 234;

	// end inline asm
	// begin inline asm
	lop3.b32 %r527, %r528, %r702, %r703, 234;

	// end inline asm
	// begin inline asm
	{sub.f16x2 %r531,%r523,%r706;
}
	// end inline asm
	// begin inline asm
	{fma.rn.f16x2 %r534,%r527,%r709,%r710;
}
	// end inline asm
	// begin inline asm
	mma.sync.aligned.m16n8k16.row.col.f32.f16.f16.f32 {%f554,%f555,%f556,%f557}, {%r1993,%r1992,%r1991,%r1990}, {%r516,%r519}, {%f1434,%f1433,%f1432,%f1431};

	// end inline asm
	// begin inline asm
	mma.sync.aligned.m16n8k16.row.col.f32.f16.f16.f32 {%f562,%f563,%f564,%f565}, {%r1993,%r1992,%r1991,%r1990}, {%r531,%r534}, {%f1430,%f1429,%f1428,%f1427};

	// end inline asm
	// begin inline asm
	ldmatrix.sync.aligned.m8n8.x4.shared.b16 {%r1993,%r1992,%r1991,%r1990}, [%r554];

	// end inline asm
	ld.shared.v4.u32 	{%r1997, %r1996, %r1995, %r1994}, [%r64];
	shr.s32 	%r575, %r108, 8;
	// begin inline asm
	lop3.b32 %r555, %r108, %r698, %r703, 234;

	// end inline asm
	// begin inline asm
	lop3.b32 %r559, %r108, %r702, %r703, 234;

	// end inline asm
	// begin inline asm
	{sub.f16x2 %r563,%r555,%r706;
}
	// end inline asm
	// begin inline asm
	{fma.rn.f16x2 %r566,%r559,%r709,%r710;
}
	// end inline asm
	// begin inline asm
	lop3.b32 %r570, %r575, %r698, %r703, 234;

	// end inline asm
	// begin inline asm
	lop3.b32 %r574, %r575, %r702, %r703, 234;

	// end inline asm
	// begin inline asm
	{sub.f16x2 %r578,%r570,%r706;
}
	// end inline asm
	// begin inline asm
	{fma.rn.f16x2 %r581,%r574,%r709,%r710;
}
	// end inline asm
	// begin inline asm
	mma.sync.aligned.m16n8k16.row.col.f32.f16.f16.f32 {%f1458,%f1457,%f1456,%f1455}, {%r373,%r374,%r375,%r376}, {%r563,%r566}, {%f506,%f507,%f508,%f509};

	// end inline asm
	// begin inline asm
	mma.sync.aligned.m16n8k16.row.col.f32.f16.f16.f32 {%f1454,%f1453,%f1452,%f1451}, {%r373,%r374,%r375,%r376}, {%r578,%r581}, {%f514,%f515,%f516,%f517};

	// end inline asm
	shr.s32 	%r617, %r107, 8;
	// begin inline asm
	lop3.b32 %r597, %r107, %r698, %r703, 234;

	// end inline asm
	// begin inline asm
	lop3.b32 %r601, %r107, %r702, %r703, 234;

	// end inline asm
	// begin inline asm
	{sub.f16x2 %r605,%r597,%r706;
}
	// end inline asm
	// begin inline asm
	{fma.rn.f16x2 %r608,%r601,%r709,%r710;
}
	// end inline asm
	// begin inline asm
	lop3.b32 %r612, %r617, %r698, %r703, 234;

	// end inline asm
	// begin inline asm
	lop3.b32 %r616, %r617, %r702, %r703, 234;

	// end inline asm
	// begin inline asm
	{sub.f16x2 %r620,%r612,%r706;
}
	// end inline asm
	// begin inline asm
	{fma.rn.f16x2 %r623,%r616,%r709,%r710;
}
	// end inline asm
	// begin inline asm
	mma.sync.aligned.m16n8k16.row.col.f32.f16.f16.f32 {%f1450,%f1449,%f1448,%f1447}, {%r373,%r374,%r375,%r376}, {%r605,%r608}, {%f522,%f523,%f524,%f525};

	// end inline asm
	// begin inline asm
	mma.sync.aligned.m16n8k16.row.col.f32.f16.f16.f32 {%f1446,%f1445,%f1444,%f1443}, {%r373,%r374,%r375,%r376}, {%r620,%r623}, {%f530,%f531,%f532,%f533};

	// end inline asm
	shr.s32 	%r659, %r106, 8;
	// begin inline asm
	lop3.b32 %r639, %r106, %r698, %r703, 234;

	// end inline asm
	// begin inline asm
	lop3.b32 %r643, %r106, %r702, %r703, 234;

	// end inline asm
	// begin inline asm
	{sub.f16x2 %r647,%r639,%r706;
}
	// end inline asm
	// begin inline asm
	{fma.rn.f16x2 %r650,%r643,%r709,%r710;
}
	// end inline asm
	// begin inline asm
	lop3.b32 %r654, %r659, %r698, %r703, 234;

	// end inline asm
	// begin inline asm
	lop3.b32 %r658, %r659, %r702, %r703, 234;

	// end inline asm
	// begin inline asm
	{sub.f16x2 %r662,%r654,%r706;
}
	// end inline asm
	// begin inline asm
	{fma.rn.f16x2 %r665,%r658,%r709,%r710;
}
	// end inline asm
	// begin inline asm
	mma.sync.aligned.m16n8k16.row.col.f32.f16.f16.f32 {%f1442,%f1441,%f1440,%f1439}, {%r373,%r374,%r375,%r376}, {%r647,%r650}, {%f538,%f539,%f540,%f541};

	// end inline asm
	// begin inline asm
	mma.sync.aligned.m16n8k16.row.col.f32.f16.f16.f32 {%f1438,%f1437,%f1436,%f1435}, {%r373,%r374,%r375,%r376}, {%r662,%r665}, {%f546,%f547,%f548,%f549};

	// end inline asm
	shr.s32 	%r701, %r105, 8;
	// begin inline asm
	lop3.b32 %r681, %r105, %r698, %r703, 234;

	// end inline asm
	// begin inline asm
	lop3.b32 %r685, %r105, %r702, %r703, 234;

	// end inline asm
	// begin inline asm
	{sub.f16x2 %r689,%r681,%r706;
}
	// end inline asm
	// begin inline asm
	{fma.rn.f16x2 %r692,%r685,%r709,%r710;
}
	// end inline asm
	// begin inline asm
	lop3.b32 %r696, %r701, %r698, %r703, 234;

	// end inline asm
	// begin inline asm
	lop3.b32 %r700, %r701, %r702, %r703, 234;

	// end inline asm
	// begin inline asm
	{sub.f16x2 %r704,%r696,%r706;
}
	// end inline asm
	// begin inline asm
	{fma.rn.f16x2 %r707,%r700,%r709,%r710;
}
	// end inline asm
	// begin inline asm
	mma.sync.aligned.m16n8k16.row.col.f32.f16.f16.f32 {%f1434,%f1433,%f1432,%f1431}, {%r373,%r374,%r375,%r376}, {%r689,%r692}, {%f554,%f555,%f556,%f557};

	// end inline asm
	// begin inline asm
	mma.sync.aligned.m16n8k16.row.col.f32.f16.f16.f32 {%f1430,%f1429,%f1428,%f1427}, {%r373,%r374,%r375,%r376}, {%r704,%r707}, {%f562,%f563,%f564,%f565};

	// end inline asm
	setp.eq.s32 	%p20, %r94, 1;
	mov.b32 	%r2012, 0;
	@%p20 bra 	$L__BB2_29;
	add.s32 	%r728, %r62, 2048;
	setp.lt.s32 	%p21, %r94, 5;
	// begin inline asm
	ldmatrix.sync.aligned.m8n8.x4.shared.b16 {%r724,%r725,%r726,%r727}, [%r728];

	// end inline asm
	ld.shared.v4.u32 	{%r124, %r123, %r122, %r121}, [%r65];
	@%p21 bra 	$L__BB2_22;
	add.s64 	%rd137, %rd45, 128;
	// begin inline asm
	{
   .reg .pred p;
   setp.ne.b32 p, %r38, 0;
   @p cp.async.cg.shared.global [%r39], [%rd137], 16;
}

	// end inline asm
	// begin inline asm
	{
   .reg .b64 p;
   createpolicy.fractional.L2::evict_first.b64 p, 1.0;   cp.async.cg.shared.global.L2::cache_hint [%r40], [%rd232], 16, p;
}

	// end inline asm
	mul.wide.s32 	%rd140, %r31, 16;
	add.s64 	%rd232, %rd232, %rd140;
	// begin inline asm
	{
   .reg .b64 p;
   createpolicy.fractional.L2::evict_first.b64 p, 1.0;   cp.async.cg.shared.global.L2::cache_hint [%r63], [%rd231], 16, p;
}

	// end inline asm
	add.s64 	%rd231, %rd231, %rd140;
$L__BB2_22:
	add.s32 	%r905, %r335, 4096;
	// begin inline asm
	cp.async.commit_group;

	// end inline asm
	// begin inline asm
	cp.async.wait_group 2;

	// end inline asm
	bar.sync 	0;
	shr.s32 	%r753, %r1997, 8;
	mov.b32 	%r1049, 983055;
	mov.b32 	%r1054, 1677747200;
	// begin inline asm
	lop3.b32 %r733, %r1997, %r1049, %r1054, 234;

	// end inline asm
	mov.b32 	%r1053, 15728880;
	// begin inline asm
	lop3.b32 %r737, %r1997, %r1053, %r1054, 234;

	// end inline asm
	mov.b32 	%r1057, 1678271496;
	// begin inline asm
	{sub.f16x2 %r741,%r733,%r1057;
}
	// end inline asm
	mov.b32 	%r1060, 738208768;
	mov.b32 	%r1061, -729754496;
	// begin inline asm
	{fma.rn.f16x2 %r744,%r737,%r1060,%r1061;
}
	// end inline asm
	// begin inline asm
	lop3.b32 %r748, %r753, %r1049, %r1054, 234;

	// end inline asm
	// begin inline asm
	lop3.b32 %r752, %r753, %r1053, %r1054, 234;

	// end inline asm
	// begin inline asm
	{sub.f16x2 %r756,%r748,%r1057;
}
	// end inline asm
	// begin inline asm
	{fma.rn.f16x2 %r759,%r752,%r1060,%r1061;
}
	// end inline asm
	// begin inline asm
	mma.sync.aligned.m16n8k16.row.col.f32.f16.f16.f32 {%f634,%f635,%f636,%f637}, {%r1993,%r1992,%r1991,%r1990}, {%r741,%r744}, {%f1458,%f1457,%f1456,%f1455};

	// end inline asm
	// begin inline asm
	mma.sync.aligned.m16n8k16.row.col.f32.f16.f16.f32 {%f642,%f643,%f644,%f645}, {%r1993,%r1992,%r1991,%r1990}, {%r756,%r759}, {%f1454,%f1453,%f1452,%f1451};

	// end inline asm
	shr.s32 	%r795, %r1996, 8;
	// begin inline asm
	lop3.b32 %r775, %r1996, %r1049, %r1054, 234;

	// end inline asm
	// begin inline asm
	lop3.b32 %r779, %r1996, %r1053, %r1054, 234;

	// end inline asm
	// begin inline asm
	{sub.f16x2 %r783,%r775,%r1057;
}
	// end inline asm
	// begin inline asm
	{fma.rn.f16x2 %r786,%r779,%r1060,%r1061;
}
	// end inline asm
	// begin inline asm
	lop3.b32 %r790, %r795, %r1049, %r1054, 234;

	// end inline asm
	// begin inline asm
	lop3.b32 %r794, %r795, %r1053, %r1054, 234;

	// end inline asm
	// begin inline asm
	{sub.f16x2 %r798,%r790,%r1057;
}
	// end inline asm
	// begin inline asm
	{fma.rn.f16x2 %r801,%r794,%r1060,%r1061;
}
	// end inline asm
	// begin inline asm
	mma.sync.aligned.m16n8k16.row.col.f32.f16.f16.f32 {%f650,%f651,%f652,%f653}, {%r1993,%r1992,%r1991,%r1990}, {%r783,%r786}, {%f1450,%f1449,%f1448,%f1447};

	// end inline asm
	// begin inline asm
	mma.sync.aligned.m16n8k16.row.col.f32.f16.f16.f32 {%f658,%f659,%f660,%f661}, {%r1993,%r1992,%r1991,%r1990}, {%r798,%r801}, {%f1446,%f1445,%f1444,%f1443};

	// end inline asm
	shr.s32 	%r837, %r1995, 8;
	// begin inline asm
	lop3.b32 %r817, %r1995, %r1049, %r1054, 234;

	// end inline asm
	// begin inline asm
	lop3.b32 %r821, %r1995, %r1053, %r1054, 234;

	// end inline asm
	// begin inline asm
	{sub.f16x2 %r825,%r817,%r1057;
}
	// end inline asm
	// begin inline asm
	{fma.rn.f16x2 %r828,%r821,%r1060,%r1061;
}
	// end inline asm
	// begin inline asm
	lop3.b32 %r832, %r837, %r1049, %r1054, 234;

	// end inline asm
	// begin inline asm
	lop3.b32 %r836, %r837, %r1053, %r1054, 234;

	// end inline asm
	// begin inline asm
	{sub.f16x2 %r840,%r832,%r1057;
}
	// end inline asm
	// begin inline asm
	{fma.rn.f16x2 %r843,%r836,%r1060,%r1061;
}
	// end inline asm
	// begin inline asm
	mma.sync.aligned.m16n8k16.row.col.f32.f16.f16.f32 {%f666,%f667,%f668,%f669}, {%r1993,%r1992,%r1991,%r1990}, {%r825,%r828}, {%f1442,%f1441,%f1440,%f1439};

	// end inline asm
	// begin inline asm
	mma.sync.aligned.m16n8k16.row.col.f32.f16.f16.f32 {%f674,%f675,%f676,%f677}, {%r1993,%r1992,%r1991,%r1990}, {%r840,%r843}, {%f1438,%f1437,%f1436,%f1435};

	// end inline asm
	shr.s32 	%r879, %r1994, 8;
	// begin inline asm
	lop3.b32 %r859, %r1994, %r1049, %r1054, 234;

	// end inline asm
	// begin inline asm
	lop3.b32 %r863, %r1994, %r1053, %r1054, 234;

	// end inline asm
	// begin inline asm
	{sub.f16x2 %r867,%r859,%r1057;
}
	// end inline asm
	// begin inline asm
	{fma.rn.f16x2 %r870,%r863,%r1060,%r1061;
}
	// end inline asm
	// begin inline asm
	lop3.b32 %r874, %r879, %r1049, %r1054, 234;

	// end inline asm
	// begin inline asm
	lop3.b32 %r878, %r879, %r1053, %r1054, 234;

	// end inline asm
	// begin inline asm
	{sub.f16x2 %r882,%r874,%r1057;
}
	// end inline asm
	// begin inline asm
	{fma.rn.f16x2 %r885,%r878,%r1060,%r1061;
}
	// end inline asm
	// begin inline asm
	mma.sync.aligned.m16n8k16.row.col.f32.f16.f16.f32 {%f682,%f683,%f684,%f685}, {%r1993,%r1992,%r1991,%r1990}, {%r867,%r870}, {%f1434,%f1433,%f1432,%f1431};

	// end inline asm
	// begin inline asm
	mma.sync.aligned.m16n8k16.row.col.f32.f16.f16.f32 {%f690,%f691,%f692,%f693}, {%r1993,%r1992,%r1991,%r1990}, {%r882,%r885}, {%f1430,%f1429,%f1428,%f1427};

	// end inline asm
	// begin inline asm
	ldmatrix.sync.aligned.m8n8.x4.shared.b16 {%r1993,%r1992,%r1991,%r1990}, [%r905];

	// end inline asm
	ld.shared.v4.u32 	{%r1997, %r1996, %r1995, %r1994}, [%r66];
	shr.s32 	%r926, %r124, 8;
	// begin inline asm
	lop3.b32 %r906, %r124, %r1049, %r1054, 234;

	// end inline asm
	// begin inline asm
	lop3.b32 %r910, %r124, %r1053, %r1054, 234;

	// end inline asm
	// begin inline asm
	{sub.f16x2 %r914,%r906,%r1057;
}
	// end inline asm
	// begin inline asm
	{fma.rn.f16x2 %r917,%r910,%r1060,%r1061;
}
	// end inline asm
	// begin inline asm
	lop3.b32 %r921, %r926, %r1049, %r1054, 234;

	// end inline asm
	// begin inline asm
	lop3.b32 %r925, %r926, %r1053, %r1054, 234;

	// end inline asm
	// begin inline asm
	{sub.f16x2 %r929,%r921,%r1057;
}
	// end inline asm
	// begin inline asm
	{fma.rn.f16x2 %r932,%r925,%r1060,%r1061;
}
	// end inline asm
	// begin inline asm
	mma.sync.aligned.m16n8k16.row.col.f32.f16.f16.f32 {%f1458,%f1457,%f1456,%f1455}, {%r724,%r725,%r726,%r727}, {%r914,%r917}, {%f634,%f635,%f636,%f637};

	// end inline asm
	// begin inline asm
	mma.sync.aligned.m16n8k16.row.col.f32.f16.f16.f32 {%f1454,%f1453,%f1452,%f1451}, {%r724,%r725,%r726,%r727}, {%r929,%r932}, {%f642,%f643,%f644,%f645};

	// end inline asm
	shr.s32 	%r968, %r123, 8;
	// begin inline asm
	lop3.b32 %r948, %r123, %r1049, %r1054, 234;

	// end inline asm
	// begin inline asm
	lop3.b32 %r952, %r123, %r1053, %r1054, 234;

	// end inline asm
	// begin inline asm
	{sub.f16x2 %r956,%r948,%r1057;
}
	// end inline asm
	// begin inline asm
	{fma.rn.f16x2 %r959,%r952,%r1060,%r1061;
}
	// end inline asm
	// begin inline asm
	lop3.b32 %r963, %r968, %r1049, %r1054, 234;

	// end inline asm
	// begin inline asm
	lop3.b32 %r967, %r968, %r1053, %r1054, 234;

	// end inline asm
	// begin inline asm
	{sub.f16x2 %r971,%r963,%r1057;
}
	// end inline asm
	// begin inline asm
	{fma.rn.f16x2 %r974,%r967,%r1060,%r1061;
}
	// end inline asm
	// begin inline asm
	mma.sync.aligned.m16n8k16.row.col.f32.f16.f16.f32 {%f1450,%f1449,%f1448,%f1447}, {%r724,%r725,%r726,%r727}, {%r956,%r959}, {%f650,%f651,%f652,%f653};

	// end inline asm
	// begin inline asm
	mma.sync.aligned.m16n8k16.row.col.f32.f16.f16.f32 {%f1446,%f1445,%f1444,%f1443}, {%r724,%r725,%r726,%r727}, {%r971,%r974}, {%f658,%f659,%f660,%f661};

	// end inline asm
	shr.s32 	%r1010, %r122, 8;
	// begin inline asm
	lop3.b32 %r990, %r122, %r1049, %r1054, 234;

	// end inline asm
	// begin inline asm
	lop3.b32 %r994, %r122, %r1053, %r1054, 234;

	// end inline asm
	// begin inline asm
	{sub.f16x2 %r998,%r990,%r1057;
}
	// end inline asm
	// begin inline asm
	{fma.rn.f16x2 %r1001,%r994,%r1060,%r1061;
}
	// end inline asm
	// begin inline asm
	lop3.b32 %r1005, %r1010, %r1049, %r1054, 234;

	// end inline asm
	// begin inline asm
	lop3.b32 %r1009, %r1010, %r1053, %r1054, 234;

	// end inline asm
	// begin inline asm
	{sub.f16x2 %r1013,%r1005,%r1057;
}
	// end inline asm
	// begin inline asm
	{fma.rn.f16x2 %r1016,%r1009,%r1060,%r1061;
}
	// end inline asm
	// begin inline asm
	mma.sync.aligned.m16n8k16.row.col.f32.f16.f16.f32 {%f1442,%f1441,%f1440,%f1439}, {%r724,%r725,%r726,%r727}, {%r998,%r1001}, {%f666,%f667,%f668,%f669};

	// end inline asm
	// begin inline asm
	mma.sync.aligned.m16n8k16.row.col.f32.f16.f16.f32 {%f1438,%f1437,%f1436,%f1435}, {%r724,%r725,%r726,%r727}, {%r1013,%r1016}, {%f674,%f675,%f676,%f677};

	// end inline asm
	shr.s32 	%r1052, %r121, 8;
	// begin inline asm
	lop3.b32 %r1032, %r121, %r1049, %r1054, 234;

	// end inline asm
	// begin inline asm
	lop3.b32 %r1036, %r121, %r1053, %r1054, 234;

	// end inline asm
	// begin inline asm
	{sub.f16x2 %r1040,%r1032,%r1057;
}
	// end inline asm
	// begin inline asm
	{fma.rn.f16x2 %r1043,%r1036,%r1060,%r1061;
}
	// end inline asm
	// begin inline asm
	lop3.b32 %r1047, %r1052, %r1049, %r1054, 234;

	// end inline asm
	// begin inline asm
	lop3.b32 %r1051, %r1052, %r1053, %r1054, 234;

	// end inline asm
	// begin inline asm
	{sub.f16x2 %r1055,%r1047,%r1057;
}
	// end inline asm
	// begin inline asm
	{fma.rn.f16x2 %r1058,%r1051,%r1060,%r1061;
}
	// end inline asm
	// begin inline asm
	mma.sync.aligned.m16n8k16.row.col.f32.f16.f16.f32 {%f1434,%f1433,%f1432,%f1431}, {%r724,%r725,%r726,%r727}, {%r1040,%r1043}, {%f682,%f683,%f684,%f685};

	// end inline asm
	// begin inline asm
	mma.sync.aligned.m16n8k16.row.col.f32.f16.f16.f32 {%f1430,%f1429,%f1428,%f1427}, {%r724,%r725,%r726,%r727}, {%r1055,%r1058}, {%f690,%f691,%f692,%f693};

	// end inline asm
	setp.eq.s32 	%p22, %r94, 2;
	@%p22 bra 	$L__BB2_29;
	add.s32 	%r1079, %r62, 4096;
	setp.lt.s32 	%p23, %r94, 6;
	// begin inline asm
	ldmatrix.sync.aligned.m8n8.x4.shared.b16 {%r1075,%r1076,%r1077,%r1078}, [%r1079];

	// end inline asm
	ld.shared.v4.u32 	{%r140, %r139, %r138, %r137}, [%r67];
	@%p23 bra 	$L__BB2_25;
	add.s32 	%r1081, %r39, 2048;
	add.s64 	%rd141, %rd45, 256;
	// begin inline asm
	{
   .reg .pred p;
   setp.ne.b32 p, %r38, 0;
   @p cp.async.cg.shared.global [%r1081], [%rd141], 16;
}

	// end inline asm
	// begin inline asm
	{
   .reg .b64 p;
   createpolicy.fractional.L2::evict_first.b64 p, 1.0;   cp.async.cg.shared.global.L2::cache_hint [%r64], [%rd232], 16, p;
}

	// end inline asm
	mul.wide.s32 	%rd144, %r31, 16;
	add.s64 	%rd232, %rd232, %rd144;
	// begin inline asm
	{
   .reg .b64 p;
   createpolicy.fractional.L2::evict_first.b64 p, 1.0;   cp.async.cg.shared.global.L2::cache_hint [%r65], [%rd231], 16, p;
}

	// end inline asm
	add.s64 	%rd231, %rd231, %rd144;
$L__BB2_25:
	add.s32 	%r1256, %r335, 6144;
	// begin inline asm
	cp.async.commit_group;

	// end inline asm
	// begin inline asm
	cp.async.wait_group 2;

	// end inline asm
	bar.sync 	0;
	shr.s32 	%r1104, %r1997, 8;
	mov.b32 	%r1400, 983055;
	mov.b32 	%r1405, 1677747200;
	// begin inline asm
	lop3.b32 %r1084, %r1997, %r1400, %r1405, 234;

	// end inline asm
	mov.b32 	%r1404, 15728880;
	// begin inline asm
	lop3.b32 %r1088, %r1997, %r1404, %r1405, 234;

	// end inline asm
	mov.b32 	%r1408, 1678271496;
	// begin inline asm
	{sub.f16x2 %r1092,%r1084,%r1408;
}
	// end inline asm
	mov.b32 	%r1411, 738208768;
	mov.b32 	%r1412, -729754496;
	// begin inline asm
	{fma.rn.f16x2 %r1095,%r1088,%r1411,%r1412;
}
	// end inline asm
	// begin inline asm
	lop3.b32 %r1099, %r1104, %r1400, %r1405, 234;

	// end inline asm
	// begin inline asm
	lop3.b32 %r1103, %r1104, %r1404, %r1405, 234;

	// end inline asm
	// begin inline asm
	{sub.f16x2 %r1107,%r1099,%r1408;
}
	// end inline asm
	// begin inline asm
	{fma.rn.f16x2 %r1110,%r1103,%r1411,%r1412;
}
	// end inline asm
	// begin inline asm
	mma.sync.aligned.m16n8k16.row.col.f32.f16.f16.f32 {%f762,%f763,%f764,%f765}, {%r1993,%r1992,%r1991,%r1990}, {%r1092,%r1095}, {%f1458,%f1457,%f1456,%f1455};

	// end inline asm
	// begin inline asm
	mma.sync.aligned.m16n8k16.row.col.f32.f16.f16.f32 {%f770,%f771,%f772,%f773}, {%r1993,%r1992,%r1991,%r1990}, {%r1107,%r1110}, {%f1454,%f1453,%f1452,%f1451};

	// end inline asm
	shr.s32 	%r1146, %r1996, 8;
	// begin inline asm
	lop3.b32 %r1126, %r1996, %r1400, %r1405, 234;

	// end inline asm
	// begin inline asm
	lop3.b32 %r1130, %r1996, %r1404, %r1405, 234;

	// end inline asm
	// begin inline asm
	{sub.f16x2 %r1134,%r1126,%r1408;
}
	// end inline asm
	// begin inline asm
	{fma.rn.f16x2 %r1137,%r1130,%r1411,%r1412;
}
	// end inline asm
	// begin inline asm
	lop3.b32 %r1141, %r1146, %r1400, %r1405, 234;

	// end inline asm
	// begin inline asm
	lop3.b32 %r1145, %r1146, %r1404, %r1405, 234;

	// end inline asm
	// begin inline asm
	{sub.f16x2 %r1149,%r1141,%r1408;
}
	// end inline asm
	// begin inline asm
	{fma.rn.f16x2 %r1152,%r1145,%r1411,%r1412;
}
	// end inline asm
	// begin inline asm
	mma.sync.aligned.m16n8k16.row.col.f32.f16.f16.f32 {%f778,%f779,%f780,%f781}, {%r1993,%r1992,%r1991,%r1990}, {%r1134,%r1137}, {%f1450,%f1449,%f1448,%f1447};

	// end inline asm
	// begin inline asm
	mma.sync.aligned.m16n8k16.row.col.f32.f16.f16.f32 {%f786,%f787,%f788,%f789}, {%r1993,%r1992,%r1991,%r1990}, {%r1149,%r1152}, {%f1446,%f1445,%f1444,%f1443};

	// end inline asm
	shr.s32 	%r1188, %r1995, 8;
	// begin inline asm
	lop3.b32 %r1168, %r1995, %r1400, %r1405, 234;

	// end inline asm
	// begin inline asm
	lop3.b32 %r1172, %r1995, %r1404, %r1405, 234;

	// end inline asm
	// begin inline asm
	{sub.f16x2 %r1176,%r1168,%r1408;
}
	// end inline asm
	// begin inline asm
	{fma.rn.f16x2 %r1179,%r1172,%r1411,%r1412;
}
	// end inline asm
	// begin inline asm
	lop3.b32 %r1183, %r1188, %r1400, %r1405, 234;

	// end inline asm
	// begin inline asm
	lop3.b32 %r1187, %r1188, %r1404, %r1405, 234;

	// end inline asm
	// begin inline asm
	{sub.f16x2 %r1191,%r1183,%r1408;
}
	// end inline asm
	// begin inline asm
	{fma.rn.f16x2 %r1194,%r1187,%r1411,%r1412;
}
	// end inline asm
	// begin inline asm
	mma.sync.aligned.m16n8k16.row.col.f32.f16.f16.f32 {%f794,%f795,%f796,%f797}, {%r1993,%r1992,%r1991,%r1990}, {%r1176,%r1179}, {%f1442,%f1441,%f1440,%f1439};

	// end inline asm
	// begin inline asm
	mma.sync.aligned.m16n8k16.row.col.f32.f16.f16.f32 {%f802,%f803,%f804,%f805}, {%r1993,%r1992,%r1991,%r1990}, {%r1191,%r1194}, {%f1438,%f1437,%f1436,%f1435};

	// end inline asm
	shr.s32 	%r1230, %r1994, 8;
	// begin inline asm
	lop3.b32 %r1210, %r1994, %r1400, %r1405, 234;

	// end inline asm
	// begin inline asm
	lop3.b32 %r1214, %r1994, %r1404, %r1405, 234;

	// end inline asm
	// begin inline asm
	{sub.f16x2 %r1218,%r1210,%r1408;
}
	// end inline asm
	// begin inline asm
	{fma.rn.f16x2 %r1221,%r1214,%r1411,%r1412;
}
	// end inline asm
	// begin inline asm
	lop3.b32 %r1225, %r1230, %r1400, %r1405, 234;

	// end inline asm
	// begin inline asm
	lop3.b32 %r1229, %r1230, %r1404, %r1405, 234;

	// end inline asm
	// begin inline asm
	{sub.f16x2 %r1233,%r1225,%r1408;
}
	// end inline asm
	// begin inline asm
	{fma.rn.f16x2 %r1236,%r1229,%r1411,%r1412;
}
	// end inline asm
	// begin inline asm
	mma.sync.aligned.m16n8k16.row.col.f32.f16.f16.f32 {%f810,%f811,%f812,%f813}, {%r1993,%r1992,%r1991,%r1990}, {%r1218,%r1221}, {%f1434,%f1433,%f1432,%f1431};

	// end inline asm
	// begin inline asm
	mma.sync.aligned.m16n8k16.row.col.f32.f16.f16.f32 {%f818,%f819,%f820,%f821}, {%r1993,%r1992,%r1991,%r1990}, {%r1233,%r1236}, {%f1430,%f1429,%f1428,%f1427};

	// end inline asm
	// begin inline asm
	ldmatrix.sync.aligned.m8n8.x4.shared.b16 {%r1993,%r1992,%r1991,%r1990}, [%r1256];

	// end inline asm
	ld.shared.v4.u32 	{%r1997, %r1996, %r1995, %r1994}, [%r40+24576];
	shr.s32 	%r1277, %r140, 8;
	// begin inline asm
	lop3.b32 %r1257, %r140, %r1400, %r1405, 234;

	// end inline asm
	// begin inline asm
	lop3.b32 %r1261, %r140, %r1404, %r1405, 234;

	// end inline asm
	// begin inline asm
	{sub.f16x2 %r1265,%r1257,%r1408;
}
	// end inline asm
	// begin inline asm
	{fma.rn.f16x2 %r1268,%r1261,%r1411,%r1412;
}
	// end inline asm
	// begin inline asm
	lop3.b32 %r1272, %r1277, %r1400, %r1405, 234;

	// end inline asm
	// begin inline asm
	lop3.b32 %r1276, %r1277, %r1404, %r1405, 234;

	// end inline asm
	// begin inline asm
	{sub.f16x2 %r1280,%r1272,%r1408;
}
	// end inline asm
	// begin inline asm
	{fma.rn.f16x2 %r1283,%r1276,%r1411,%r1412;
}
	// end inline asm
	// begin inline asm
	mma.sync.aligned.m16n8k16.row.col.f32.f16.f16.f32 {%f1458,%f1457,%f1456,%f1455}, {%r1075,%r1076,%r1077,%r1078}, {%r1265,%r1268}, {%f762,%f763,%f764,%f765};

	// end inline asm
	// begin inline asm
	mma.sync.aligned.m16n8k16.row.col.f32.f16.f16.f32 {%f1454,%f1453,%f1452,%f1451}, {%r1075,%r1076,%r1077,%r1078}, {%r1280,%r1283}, {%f770,%f771,%f772,%f773};

	// end inline asm
	shr.s32 	%r1319, %r139, 8;
	// begin inline asm
	lop3.b32 %r1299, %r139, %r1400, %r1405, 234;

	// end inline asm
	// begin inline asm
	lop3.b32 %r1303, %r139, %r1404, %r1405, 234;

	// end inline asm
	// begin inline asm
	{sub.f16x2 %r1307,%r1299,%r1408;
}
	// end inline asm
	// begin inline asm
	{fma.rn.f16x2 %r1310,%r1303,%r1411,%r1412;
}
	// end inline asm
	// begin inline asm
	lop3.b32 %r1314, %r1319, %r1400, %r1405, 234;

	// end inline asm
	// begin inline asm
	lop3.b32 %r1318, %r1319, %r1404, %r1405, 234;

	// end inline asm
	// begin inline asm
	{sub.f16x2 %r1322,%r1314,%r1408;
}
	// end inline asm
	// begin inline asm
	{fma.rn.f16x2 %r1325,%r1318,%r1411,%r1412;
}
	// end inline asm
	// begin inline asm
	mma.sync.aligned.m16n8k16.row.col.f32.f16.f16.f32 {%f1450,%f1449,%f1448,%f1447}, {%r1075,%r1076,%r1077,%r1078}, {%r1307,%r1310}, {%f778,%f779,%f780,%f781};

	// end inline asm
	// begin inline asm
	mma.sync.aligned.m16n8k16.row.col.f32.f16.f16.f32 {%f1446,%f1445,%f1444,%f1443}, {%r1075,%r1076,%r1077,%r1078}, {%r1322,%r1325}, {%f786,%f787,%f788,%f789};

	// end inline asm
	shr.s32 	%r1361, %r138, 8;
	// begin inline asm
	lop3.b32 %r1341, %r138, %r1400, %r1405, 234;

	// end inline asm
	// begin inline asm
	lop3.b32 %r1345, %r138, %r1404, %r1405, 234;

	// end inline asm
	// begin inline asm
	{sub.f16x2 %r1349,%r1341,%r1408;
}
	// end inline asm
	// begin inline asm
	{fma.rn.f16x2 %r1352,%r1345,%r1411,%r1412;
}
	// end inline asm
	// begin inline asm
	lop3.b32 %r1356, %r1361, %r1400, %r1405, 234;

	// end inline asm
	// begin inline asm
	lop3.b32 %r1360, %r1361, %r1404, %r1405, 234;

	// end inline asm
	// begin inline asm
	{sub.f16x2 %r1364,%r1356,%r1408;
}
	// end inline asm
	// begin inline asm
	{fma.rn.f16x2 %r1367,%r1360,%r1411,%r1412;
}
	// end inline asm
	// begin inline asm
	mma.sync.aligned.m16n8k16.row.col.f32.f16.f16.f32 {%f1442,%f1441,%f1440,%f1439}, {%r1075,%r1076,%r1077,%r1078}, {%r1349,%r1352}, {%f794,%f795,%f796,%f797};

	// end inline asm
	// begin inline asm
	mma.sync.aligned.m16n8k16.row.col.f32.f16.f16.f32 {%f1438,%f1437,%f1436,%f1435}, {%r1075,%r1076,%r1077,%r1078}, {%r1364,%r1367}, {%f802,%f803,%f804,%f805};

	// end inline asm
	shr.s32 	%r1403, %r137, 8;
	// begin inline asm
	lop3.b32 %r1383, %r137, %r1400, %r1405, 234;

	// end inline asm
	// begin inline asm
	lop3.b32 %r1387, %r137, %r1404, %r1405, 234;

	// end inline asm
	// begin inline asm
	{sub.f16x2 %r1391,%r1383,%r1408;
}
	// end inline asm
	// begin inline asm
	{fma.rn.f16x2 %r1394,%r1387,%r1411,%r1412;
}
	// end inline asm
	// begin inline asm
	lop3.b32 %r1398, %r1403, %r1400, %r1405, 234;

	// end inline asm
	// begin inline asm
	lop3.b32 %r1402, %r1403, %r1404, %r1405, 234;

	// end inline asm
	// begin inline asm
	{sub.f16x2 %r1406,%r1398,%r1408;
}
	// end inline asm
	// begin inline asm
	{fma.rn.f16x2 %r1409,%r1402,%r1411,%r1412;
}
	// end inline asm
	// begin inline asm
	mma.sync.aligned.m16n8k16.row.col.f32.f16.f16.f32 {%f1434,%f1433,%f1432,%f1431}, {%r1075,%r1076,%r1077,%r1078}, {%r1391,%r1394}, {%f810,%f811,%f812,%f813};

	// end inline asm
	// begin inline asm
	mma.sync.aligned.m16n8k16.row.col.f32.f16.f16.f32 {%f1430,%f1429,%f1428,%f1427}, {%r1075,%r1076,%r1077,%r1078}, {%r1406,%r1409}, {%f818,%f819,%f820,%f821};

	// end inline asm
	setp.eq.s32 	%p24, %r94, 3;
	@%p24 bra 	$L__BB2_29;
	add.s32 	%r1430, %r62, 6144;
	setp.lt.s32 	%p25, %r94, 7;
	// begin inline asm
	ldmatrix.sync.aligned.m8n8.x4.shared.b16 {%r1426,%r1427,%r1428,%r1429}, [%r1430];

	// end inline asm
	ld.shared.v4.u32 	{%r156, %r155, %r154, %r153}, [%r40+28672];
	@%p25 bra 	$L__BB2_28;
	add.s32 	%r1432, %r39, 4096;
	add.s64 	%rd145, %rd45, 384;
	// begin inline asm
	{
   .reg .pred p;
   setp.ne.b32 p, %r38, 0;
   @p cp.async.cg.shared.global [%r1432], [%rd145], 16;
}

	// end inline asm
	// begin inline asm
	{
   .reg .b64 p;
   createpolicy.fractional.L2::evict_first.b64 p, 1.0;   cp.async.cg.shared.global.L2::cache_hint [%r66], [%rd232], 16, p;
}

	// end inline asm
	mul.wide.s32 	%rd148, %r31, 16;
	add.s64 	%rd232, %rd232, %rd148;
	// begin inline asm
	{
   .reg .b64 p;
   createpolicy.fractional.L2::evict_first.b64 p, 1.0;   cp.async.cg.shared.global.L2::cache_hint [%r67], [%rd231], 16, p;
}

	// end inline asm
	add.s64 	%rd231, %rd231, %rd148;
$L__BB2_28:
	// begin inline asm
	cp.async.commit_group;

	// end inline asm
	// begin inline asm
	cp.async.wait_group 2;

	// end inline asm
	bar.sync 	0;
	shr.s32 	%r1455, %r1997, 8;
	mov.b32 	%r1751, 983055;
	mov.b32 	%r1756, 1677747200;
	// begin inline asm
	lop3.b32 %r1435, %r1997, %r1751, %r1756, 234;

	// end inline asm
	mov.b32 	%r1755, 15728880;
	// begin inline asm
	lop3.b32 %r1439, %r1997, %r1755, %r1756, 234;

	// end inline asm
	mov.b32 	%r1759, 1678271496;
	// begin inline asm
	{sub.f16x2 %r1443,%r1435,%r1759;
}
	// end inline asm
	mov.b32 	%r1762, 738208768;
	mov.b32 	%r1763, -729754496;
	// begin inline asm
	{fma.rn.f16x2 %r1446,%r1439,%r1762,%r1763;
}
	// end inline asm
	// begin inline asm
	lop3.b32 %r1450, %r1455, %r1751, %r1756, 234;

	// end inline asm
	// begin inline asm
	lop3.b32 %r1454, %r1455, %r1755, %r1756, 234;

	// end inline asm
	// begin inline asm
	{sub.f16x2 %r1458,%r1450,%r1759;
}
	// end inline asm
	// begin inline asm
	{fma.rn.f16x2 %r1461,%r1454,%r1762,%r1763;
}
	// end inline asm
	// begin inline asm
	mma.sync.aligned.m16n8k16.row.col.f32.f16.f16.f32 {%f890,%f891,%f892,%f893}, {%r1993,%r1992,%r1991,%r1990}, {%r1443,%r1446}, {%f1458,%f1457,%f1456,%f1455};

	// end inline asm
	// begin inline asm
	mma.sync.aligned.m16n8k16.row.col.f32.f16.f16.f32 {%f898,%f899,%f900,%f901}, {%r1993,%r1992,%r1991,%r1990}, {%r1458,%r1461}, {%f1454,%f1453,%f1452,%f1451};

	// end inline asm
	shr.s32 	%r1497, %r1996, 8;
	// begin inline asm
	lop3.b32 %r1477, %r1996, %r1751, %r1756, 234;

	// end inline asm
	// begin inline asm
	lop3.b32 %r1481, %r1996, %r1755, %r1756, 234;

	// end inline asm
	// begin inline asm
	{sub.f16x2 %r1485,%r1477,%r1759;
}
	// end inline asm
	// begin inline asm
	{fma.rn.f16x2 %r1488,%r1481,%r1762,%r1763;
}
	// end inline asm
	// begin inline asm
	lop3.b32 %r1492, %r1497, %r1751, %r1756, 234;

	// end inline asm
	// begin inline asm
	lop3.b32 %r1496, %r1497, %r1755, %r1756, 234;

	// end inline asm
	// begin inline asm
	{sub.f16x2 %r1500,%r1492,%r1759;
}
	// end inline asm
	// begin inline asm
	{fma.rn.f16x2 %r1503,%r1496,%r1762,%r1763;
}
	// end inline asm
	// begin inline asm
	mma.sync.aligned.m16n8k16.row.col.f32.f16.f16.f32 {%f906,%f907,%f908,%f909}, {%r1993,%r1992,%r1991,%r1990}, {%r1485,%r1488}, {%f1450,%f1449,%f1448,%f1447};

	// end inline asm
	// begin inline asm
	mma.sync.aligned.m16n8k16.row.col.f32.f16.f16.f32 {%f914,%f915,%f916,%f917}, {%r1993,%r1992,%r1991,%r1990}, {%r1500,%r1503}, {%f1446,%f1445,%f1444,%f1443};

	// end inline asm
	shr.s32 	%r1539, %r1995, 8;
	// begin inline asm
	lop3.b32 %r1519, %r1995, %r1751, %r1756, 234;

	// end inline asm
	// begin inline asm
	lop3.b32 %r1523, %r1995, %r1755, %r1756, 234;

	// end inline asm
	// begin inline asm
	{sub.f16x2 %r1527,%r1519,%r1759;
}
	// end inline asm
	// begin inline asm
	{fma.rn.f16x2 %r1530,%r1523,%r1762,%r1763;
}
	// end inline asm
	// begin inline asm
	lop3.b32 %r1534, %r1539, %r1751, %r1756, 234;

	// end inline asm
	// begin inline asm
	lop3.b32 %r1538, %r1539, %r1755, %r1756, 234;

	// end inline asm
	// begin inline asm
	{sub.f16x2 %r1542,%r1534,%r1759;
}
	// end inline asm
	// begin inline asm
	{fma.rn.f16x2 %r1545,%r1538,%r1762,%r1763;
}
	// end inline asm
	// begin inline asm
	mma.sync.aligned.m16n8k16.row.col.f32.f16.f16.f32 {%f922,%f923,%f924,%f925}, {%r1993,%r1992,%r1991,%r1990}, {%r1527,%r1530}, {%f1442,%f1441,%f1440,%f1439};

	// end inline asm
	// begin inline asm
	mma.sync.aligned.m16n8k16.row.col.f32.f16.f16.f32 {%f930,%f931,%f932,%f933}, {%r1993,%r1992,%r1991,%r1990}, {%r1542,%r1545}, {%f1438,%f1437,%f1436,%f1435};

	// end inline asm
	shr.s32 	%r1581, %r1994, 8;
	// begin inline asm
	lop3.b32 %r1561, %r1994, %r1751, %r1756, 234;

	// end inline asm
	// begin inline asm
	lop3.b32 %r1565, %r1994, %r1755, %r1756, 234;

	// end inline asm
	// begin inline asm
	{sub.f16x2 %r1569,%r1561,%r1759;
}
	// end inline asm
	// begin inline asm
	{fma.rn.f16x2 %r1572,%r1565,%r1762,%r1763;
}
	// end inline asm
	// begin inline asm
	lop3.b32 %r1576, %r1581, %r1751, %r1756, 234;

	// end inline asm
	// begin inline asm
	lop3.b32 %r1580, %r1581, %r1755, %r1756, 234;

	// end inline asm
	// begin inline asm
	{sub.f16x2 %r1584,%r1576,%r1759;
}
	// end inline asm
	// begin inline asm
	{fma.rn.f16x2 %r1587,%r1580,%r1762,%r1763;
}
	// end inline asm
	// begin inline asm
	mma.sync.aligned.m16n8k16.row.col.f32.f16.f16.f32 {%f938,%f939,%f940,%f941}, {%r1993,%r1992,%r1991,%r1990}, {%r1569,%r1572}, {%f1434,%f1433,%f1432,%f1431};

	// end inline asm
	// begin inline asm
	mma.sync.aligned.m16n8k16.row.col.f32.f16.f16.f32 {%f946,%f947,%f948,%f949}, {%r1993,%r1992,%r1991,%r1990}, {%r1584,%r1587}, {%f1430,%f1429,%f1428,%f1427};

	// end inline asm
	// begin inline asm
	ldmatrix.sync.aligned.m8n8.x4.shared.b16 {%r1993,%r1992,%r1991,%r1990}, [%r335];

	// end inline asm
	ld.shared.v4.u32 	{%r1997, %r1996, %r1995, %r1994}, [%r40];
	shr.s32 	%r1628, %r156, 8;
	// begin inline asm
	lop3.b32 %r1608, %r156, %r1751, %r1756, 234;

	// end inline asm
	// begin inline asm
	lop3.b32 %r1612, %r156, %r1755, %r1756, 234;

	// end inline asm
	// begin inline asm
	{sub.f16x2 %r1616,%r1608,%r1759;
}
	// end inline asm
	// begin inline asm
	{fma.rn.f16x2 %r1619,%r1612,%r1762,%r1763;
}
	// end inline asm
	// begin inline asm
	lop3.b32 %r1623, %r1628, %r1751, %r1756, 234;

	// end inline asm
	// begin inline asm
	lop3.b32 %r1627, %r1628, %r1755, %r1756, 234;

	// end inline asm
	// begin inline asm
	{sub.f16x2 %r1631,%r1623,%r1759;
}
	// end inline asm
	// begin inline asm
	{fma.rn.f16x2 %r1634,%r1627,%r1762,%r1763;
}
	// end inline asm
	// begin inline asm
	mma.sync.aligned.m16n8k16.row.col.f32.f16.f16.f32 {%f1458,%f1457,%f1456,%f1455}, {%r1426,%r1427,%r1428,%r1429}, {%r1616,%r1619}, {%f890,%f891,%f892,%f893};

	// end inline asm
	// begin inline asm
	mma.sync.aligned.m16n8k16.row.col.f32.f16.f16.f32 {%f1454,%f1453,%f1452,%f1451}, {%r1426,%r1427,%r1428,%r1429}, {%r1631,%r1634}, {%f898,%f899,%f900,%f901};

	// end inline asm
	shr.s32 	%r1670, %r155, 8;
	// begin inline asm
	lop3.b32 %r1650, %r155, %r1751, %r1756, 234;

	// end inline asm
	// begin inline asm
	lop3.b32 %r1654, %r155, %r1755, %r1756, 234;

	// end inline asm
	// begin inline asm
	{sub.f16x2 %r1658,%r1650,%r1759;
}
	// end inline asm
	// begin inline asm
	{fma.rn.f16x2 %r1661,%r1654,%r1762,%r1763;
}
	// end inline asm
	// begin inline asm
	lop3.b32 %r1665, %r1670, %r1751, %r1756, 234;

	// end inline asm
	// begin inline asm
	lop3.b32 %r1669, %r1670, %r1755, %r1756, 234;

	// end inline asm
	// begin inline asm
	{sub.f16x2 %r1673,%r1665,%r1759;
}
	// end inline asm
	// begin inline asm
	{fma.rn.f16x2 %r1676,%r1669,%r1762,%r1763;
}
	// end inline asm
	// begin inline asm
	mma.sync.aligned.m16n8k16.row.col.f32.f16.f16.f32 {%f1450,%f1449,%f1448,%f1447}, {%r1426,%r1427,%r1428,%r1429}, {%r1658,%r1661}, {%f906,%f907,%f908,%f909};

	// end inline asm
	// begin inline asm
	mma.sync.aligned.m16n8k16.row.col.f32.f16.f16.f32 {%f1446,%f1445,%f1444,%f1443}, {%r1426,%r1427,%r1428,%r1429}, {%r1673,%r1676}, {%f914,%f915,%f916,%f917};

	// end inline asm
	shr.s32 	%r1712, %r154, 8;
	// begin inline asm
	lop3.b32 %r1692, %r154, %r1751, %r1756, 234;

	// end inline asm
	// begin inline asm
	lop3.b32 %r1696, %r154, %r1755, %r1756, 234;

	// end inline asm
	// begin inline asm
	{sub.f16x2 %r1700,%r1692,%r1759;
}
	// end inline asm
	// begin inline asm
	{fma.rn.f16x2 %r1703,%r1696,%r1762,%r1763;
}
	// end inline asm
	// begin inline asm
	lop3.b32 %r1707, %r1712, %r1751, %r1756, 234;

	// end inline asm
	// begin inline asm
	lop3.b32 %r1711, %r1712, %r1755, %r1756, 234;

	// end inline asm
	// begin inline asm
	{sub.f16x2 %r1715,%r1707,%r1759;
}
	// end inline asm
	// begin inline asm
	{fma.rn.f16x2 %r1718,%r1711,%r1762,%r1763;
}
	// end inline asm
	// begin inline asm
	mma.sync.aligned.m16n8k16.row.col.f32.f16.f16.f32 {%f1442,%f1441,%f1440,%f1439}, {%r1426,%r1427,%r1428,%r1429}, {%r1700,%r1703}, {%f922,%f923,%f924,%f925};

	// end inline asm
	// begin inline asm
	mma.sync.aligned.m16n8k16.row.col.f32.f16.f16.f32 {%f1438,%f1437,%f1436,%f1435}, {%r1426,%r1427,%r1428,%r1429}, {%r1715,%r1718}, {%f930,%f931,%f932,%f933};

	// end inline asm
	shr.s32 	%r1754, %r153, 8;
	// begin inline asm
	lop3.b32 %r1734, %r153, %r1751, %r1756, 234;

	// end inline asm
	// begin inline asm
	lop3.b32 %r1738, %r153, %r1755, %r1756, 234;

	// end inline asm
	// begin inline asm
	{sub.f16x2 %r1742,%r1734,%r1759;
}
	// end inline asm
	// begin inline asm
	{fma.rn.f16x2 %r1745,%r1738,%r1762,%r1763;
}
	// end inline asm
	// begin inline asm
	lop3.b32 %r1749, %r1754, %r1751, %r1756, 234;

	// end inline asm
	// begin inline asm
	lop3.b32 %r1753, %r1754, %r1755, %r1756, 234;

	// end inline asm
	// begin inline asm
	{sub.f16x2 %r1757,%r1749,%r1759;
}
	// end inline asm
	// begin inline asm
	{fma.rn.f16x2 %r1760,%r1753,%r1762,%r1763;
}
	// end inline asm
	// begin inline asm
	mma.sync.aligned.m16n8k16.row.col.f32.f16.f16.f32 {%f1434,%f1433,%f1432,%f1431}, {%r1426,%r1427,%r1428,%r1429}, {%r1742,%r1745}, {%f938,%f939,%f940,%f941};

	// end inline asm
	// begin inline asm
	mma.sync.aligned.m16n8k16.row.col.f32.f16.f16.f32 {%f1430,%f1429,%f1428,%f1427}, {%r1426,%r1427,%r1428,%r1429}, {%r1757,%r1760}, {%f946,%f947,%f948,%f949};

	// end inline asm
	add.s32 	%r2012, %r94, -4;
$L__BB2_29:
	add.s32 	%r1967, %r1967, 32;
	setp.ne.s32 	%p26, %r2012, 0;
	@%p26 bra 	$L__BB2_95;
	// begin inline asm
	cp.async.wait_group 0;

	// end inline asm
	add.s32 	%r176, %r2010, -1;
	setp.ne.s32 	%p27, %r2011, %r176;
	@%p27 bra 	$L__BB2_34;
	setp.gt.u32 	%p28, %r32, 31;
	@%p28 bra 	$L__BB2_33;
	add.s32 	%r1776, %r40, 32768;
	mul.wide.s32 	%rd150, %r1966, 16;
	add.s64 	%rd149, %rd109, %rd150;
	// begin inline asm
	{
   .reg .b64 p;
   createpolicy.fractional.L2::evict_first.b64 p, 1.0;   cp.async.cg.shared.global.L2::cache_hint [%r1776], [%rd149], 16, p;
}

	// end inline asm
$L__BB2_33:
	// begin inline asm
	cp.async.commit_group;

	// end inline asm
$L__BB2_34:
	and.b32  	%r1777, %r32, 896;
	setp.ne.s32 	%p29, %r1777, 128;
	@%p29 bra 	$L__BB2_36;
	st.shared.v4.f32 	[%r68+-16384], {%f1458, %f1457, %f1456, %f1455};
	st.shared.v4.f32 	[%r68+-14336], {%f1454, %f1453, %f1452, %f1451};
	st.shared.v4.f32 	[%r68+-12288], {%f1450, %f1449, %f1448, %f1447};
	st.shared.v4.f32 	[%r68+-10240], {%f1446, %f1445, %f1444, %f1443};
	st.shared.v4.f32 	[%r68+-8192], {%f1442, %f1441, %f1440, %f1439};
	st.shared.v4.f32 	[%r68+-6144], {%f1438, %f1437, %f1436, %f1435};
	st.shared.v4.f32 	[%r68+-4096], {%f1434, %f1433, %f1432, %f1431};
	st.shared.v4.f32 	[%r68+-2048], {%f1430, %f1429, %f1428, %f1427};
$L__BB2_36:
	setp.gt.u32 	%p30, %r32, 127;
	bar.sync 	0;
	@%p30 bra 	$L__BB2_38;
	ld.shared.v4.f32 	{%f1018, %f1019, %f1020, %f1021}, [%r68];
	add.f32 	%f1458, %f1018, %f1458;
	add.f32 	%f1457, %f1019, %f1457;
	add.f32 	%f1456, %f1020, %f1456;
	add.f32 	%f1455, %f1021, %f1455;
	ld.shared.v4.f32 	{%f1022, %f1023, %f1024, %f1025}, [%r68+2048];
	add.f32 	%f1454, %f1022, %f1454;
	add.f32 	%f1453, %f1023, %f1453;
	add.f32 	%f1452, %f1024, %f1452;
	add.f32 	%f1451, %f1025, %f1451;
	ld.shared.v4.f32 	{%f1026, %f1027, %f1028, %f1029}, [%r68+4096];
	add.f32 	%f1450, %f1026, %f1450;
	add.f32 	%f1449, %f1027, %f1449;
	add.f32 	%f1448, %f1028, %f1448;
	add.f32 	%f1447, %f1029, %f1447;
	ld.shared.v4.f32 	{%f1030, %f1031, %f1032, %f1033}, [%r68+6144];
	add.f32 	%f1446, %f1030, %f1446;
	add.f32 	%f1445, %f1031, %f1445;
	add.f32 	%f1444, %f1032, %f1444;
	add.f32 	%f1443, %f1033, %f1443;
	ld.shared.v4.f32 	{%f1034, %f1035, %f1036, %f1037}, [%r68+8192];
	add.f32 	%f1442, %f1034, %f1442;
	add.f32 	%f1441, %f1035, %f1441;
	add.f32 	%f1440, %f1036, %f1440;
	add.f32 	%f1439, %f1037, %f1439;
	ld.shared.v4.f32 	{%f1038, %f1039, %f1040, %f1041}, [%r68+10240];
	add.f32 	%f1438, %f1038, %f1438;
	add.f32 	%f1437, %f1039, %f1437;
	add.f32 	%f1436, %f1040, %f1436;
	add.f32 	%f1435, %f1041, %f1435;
	ld.shared.v4.f32 	{%f1042, %f1043, %f1044, %f1045}, [%r68+12288];
	add.f32 	%f1434, %f1042, %f1434;
	add.f32 	%f1433, %f1043, %f1433;
	add.f32 	%f1432, %f1044, %f1432;
	add.f32 	%f1431, %f1045, %f1431;
	ld.shared.v4.f32 	{%f1046, %f1047, %f1048, %f1049}, [%r68+14336];
	add.f32 	%f1430, %f1046, %f1430;
	add.f32 	%f1429, %f1047, %f1429;
	add.f32 	%f1428, %f1048, %f1428;
	add.f32 	%f1427, %f1049, %f1427;
$L__BB2_38:
	bar.sync 	0;
	@%p27 bra 	$L__BB2_41;
	// begin inline asm
	cp.async.wait_group 0;

	// end inline asm
	bar.sync 	0;
	@%p30 bra 	$L__BB2_41;
	ld.shared.v4.u32 	{%r1960, %r1959, %r1958, %r1957}, [%r51];
	ld.shared.v4.u32 	{%r1956, %r1955, %r1954, %r1953}, [%r51+64];
$L__BB2_41:
	setp.lt.s32 	%p33, %r2010, 2;
	@%p33 bra 	$L__BB2_71;
	setp.ne.s32 	%p34, %r32, 0;
	mul.wide.s32 	%rd151, %r2009, 4;
	add.s64 	%rd64, %rd237, %rd151;
	@%p34 bra 	$L__BB2_44;
$L__BB2_43:
	// begin inline asm
	ld.global.acquire.gpu.b32 %r1778, [%rd64];

	// end inline asm
	setp.ne.s32 	%p35, %r1778, %r2011;
	@%p35 bra 	$L__BB2_43;
$L__BB2_44:
	bar.sync 	0;
	@%p30 bra 	$L__BB2_67;
	setp.eq.s32 	%p37, %r2011, 0;
	shl.b32 	%r1779, %r2009, 5;
	add.s32 	%r193, %r54, %r1779;
	@%p37 bra 	$L__BB2_47;
	mul.wide.s32 	%rd157, %r193, 16;
	add.s64 	%rd153, %rd235, %rd157;
	// begin inline asm
	{
   .reg .pred p;
   setp.ne.b32 p, %r70, 0;
   @p cp.async.cg.shared.global [%r69], [%rd153], 16;
}

	// end inline asm
	add.s64 	%rd154, %rd153, 256;
	// begin inline asm
	{
   .reg .pred p;
   setp.ne.b32 p, %r70, 0;
   @p cp.async.cg.shared.global [%r71], [%rd154], 16;
}

	// end inline asm
	mul.wide.s32 	%rd158, %r52, 16;
	add.s64 	%rd155, %rd153, %rd158;
	setp.lt.s32 	%p38, %r72, %r1;
	selp.u32 	%r1786, 1, 0, %p38;
	// begin inline asm
	{
   .reg .pred p;
   setp.ne.b32 p, %r1786, 0;
   @p cp.async.cg.shared.global [%r73], [%rd155], 16;
}

	// end inline asm
	add.s64 	%rd156, %rd155, 256;
	// begin inline asm
	{
   .reg .pred p;
   setp.ne.b32 p, %r1786, 0;
   @p cp.async.cg.shared.global [%r74], [%rd156], 16;
}

	// end inline asm
	// begin inline asm
	cp.async.commit_group;

	// end inline asm
	// begin inline asm
	cp.async.wait_group 0;

	// end inline asm
$L__BB2_47:
	setp.le.s32 	%p39, %r247, %r53;
	mul.wide.s32 	%rd159, %r193, 16;
	add.s64 	%rd65, %rd234, %rd159;
	@%p39 bra 	$L__BB2_52;
	@%p37 bra 	$L__BB2_50;
	ld.shared.v4.u32 	{%r1788, %r1789, %r1790, %r1791}, [%r69];
	mov.b32 	{%rs1, %rs2}, %r1788;
	// begin inline asm
	{  cvt.f32.f16 %f1050, %rs1;}

	// end inline asm
	add.f32 	%f1458, %f1050, %f1458;
	// begin inline asm
	{  cvt.f32.f16 %f1051, %rs2;}

	// end inline asm
	add.f32 	%f1454, %f1051, %f1454;
	mov.b32 	{%rs3, %rs4}, %r1789;
	// begin inline asm
	{  cvt.f32.f16 %f1052, %rs3;}

	// end inline asm
	add.f32 	%f1450, %f1052, %f1450;
	// begin inline asm
	{  cvt.f32.f16 %f1053, %rs4;}

	// end inline asm
	add.f32 	%f1446, %f1053, %f1446;
	mov.b32 	{%rs5, %rs6}, %r1790;
	// begin inline asm
	{  cvt.f32.f16 %f1054, %rs5;}

	// end inline asm
	add.f32 	%f1442, %f1054, %f1442;
	// begin inline asm
	{  cvt.f32.f16 %f1055, %rs6;}

	// end inline asm
	add.f32 	%f1438, %f1055, %f1438;
	mov.b32 	{%rs7, %rs8}, %r1791;
	// begin inline asm
	{  cvt.f32.f16 %f1056, %rs7;}

	// end inline asm
	add.f32 	%f1434, %f1056, %f1434;
	// begin inline asm
	{  cvt.f32.f16 %f1057, %rs8;}

	// end inline asm
	add.f32 	%f1430, %f1057, %f1430;
$L__BB2_50:
	setp.eq.s32 	%p41, %r2011, %r176;
	@%p41 bra 	$L__BB2_52;
	// begin inline asm
	{  cvt.rn.f16.f32 %rs9, %f1458;}

	// end inline asm
	// begin inline asm
	{  cvt.rn.f16.f32 %rs10, %f1454;}

	// end inline asm
	// begin inline asm
	{  cvt.rn.f16.f32 %rs11, %f1450;}

	// end inline asm
	// begin inline asm
	{  cvt.rn.f16.f32 %rs12, %f1446;}

	// end inline asm
	// begin inline asm
	{  cvt.rn.f16.f32 %rs13, %f1442;}

	// end inline asm
	// begin inline asm
	{  cvt.rn.f16.f32 %rs14, %f1438;}

	// end inline asm
	// begin inline asm
	{  cvt.rn.f16.f32 %rs15, %f1434;}

	// end inline asm
	// begin inline asm
	{  cvt.rn.f16.f32 %rs16, %f1430;}

	// end inline asm
	mov.b32 	%r1792, {%rs15, %rs16};
	mov.b32 	%r1793, {%rs13, %rs14};
	mov.b32 	%r1794, {%rs11, %rs12};
	mov.b32 	%r1795, {%rs9, %rs10};
	st.global.v4.u32 	[%rd65], {%r1795, %r1794, %r1793, %r1792};
$L__BB2_52:
	@%p39 bra 	$L__BB2_57;
	@%p37 bra 	$L__BB2_55;
	ld.shared.v4.u32 	{%r1796, %r1797, %r1798, %r1799}, [%r71];
	mov.b32 	{%rs17, %rs18}, %r1796;
	// begin inline asm
	{  cvt.f32.f16 %f1066, %rs17;}

	// end inline asm
	add.f32 	%f1457, %f1066, %f1457;
	// begin inline asm
	{  cvt.f32.f16 %f1067, %rs18;}

	// end inline asm
	add.f32 	%f1453, %f1067, %f1453;
	mov.b32 	{%rs19, %rs20}, %r1797;
	// begin inline asm
	{  cvt.f32.f16 %f1068, %rs19;}

	// end inline asm
	add.f32 	%f1449, %f1068, %f1449;
	// begin inline asm
	{  cvt.f32.f16 %f1069, %rs20;}

	// end inline asm
	add.f32 	%f1445, %f1069, %f1445;
	mov.b32 	{%rs21, %rs22}, %r1798;
	// begin inline asm
	{  cvt.f32.f16 %f1070, %rs21;}

	// end inline asm
	add.f32 	%f1441, %f1070, %f1441;
	// begin inline asm
	{  cvt.f32.f16 %f1071, %rs22;}

	// end inline asm
	add.f32 	%f1437, %f1071, %f1437;
	mov.b32 	{%rs23, %rs24}, %r1799;
	// begin inline asm
	{  cvt.f32.f16 %f1072, %rs23;}

	// end inline asm
	add.f32 	%f1433, %f1072, %f1433;
	// begin inline asm
	{  cvt.f32.f16 %f1073, %rs24;}

	// end inline asm
	add.f32 	%f1429, %f1073, %f1429;
$L__BB2_55:
	setp.eq.s32 	%p44, %r2011, %r176;
	@%p44 bra 	$L__BB2_57;
	// begin inline asm
	{  cvt.rn.f16.f32 %rs25, %f1457;}

	// end inline asm
	// begin inline asm
	{  cvt.rn.f16.f32 %rs26, %f1453;}

	// end inline asm
	// begin inline asm
	{  cvt.rn.f16.f32 %rs27, %f1449;}

	// end inline asm
	// begin inline asm
	{  cvt.rn.f16.f32 %rs28, %f1445;}

	// end inline asm
	// begin inline asm
	{  cvt.rn.f16.f32 %rs29, %f1441;}

	// end inline asm
	// begin inline asm
	{  cvt.rn.f16.f32 %rs30, %f1437;}

	// end inline asm
	// begin inline asm
	{  cvt.rn.f16.f32 %rs31, %f1433;}

	// end inline asm
	// begin inline asm
	{  cvt.rn.f16.f32 %rs32, %f1429;}

	// end inline asm
	mov.b32 	%r1800, {%rs31, %rs32};
	mov.b32 	%r1801, {%rs29, %rs30};
	mov.b32 	%r1802, {%rs27, %rs28};
	mov.b32 	%r1803, {%rs25, %rs26};
	st.global.v4.u32 	[%rd65+256], {%r1803, %r1802, %r1801, %r1800};
$L__BB2_57:
	setp.ge.s32 	%p45, %r72, %r1;
	mul.wide.s32 	%rd160, %r52, 16;
	add.s64 	%rd66, %rd65, %rd160;
	@%p45 bra 	$L__BB2_62;
	@%p37 bra 	$L__BB2_60;
	ld.shared.v4.u32 	{%r1804, %r1805, %r1806, %r1807}, [%r73];
	mov.b32 	{%rs33, %rs34}, %r1804;
	// begin inline asm
	{  cvt.f32.f16 %f1082, %rs33;}

	// end inline asm
	add.f32 	%f1456, %f1082, %f1456;
	// begin inline asm
	{  cvt.f32.f16 %f1083, %rs34;}

	// end inline asm
	add.f32 	%f1452, %f1083, %f1452;
	mov.b32 	{%rs35, %rs36}, %r1805;
	// begin inline asm
	{  cvt.f32.f16 %f1084, %rs35;}

	// end inline asm
	add.f32 	%f1448, %f1084, %f1448;
	// begin inline asm
	{  cvt.f32.f16 %f1085, %rs36;}

	// end inline asm
	add.f32 	%f1444, %f1085, %f1444;
	mov.b32 	{%rs37, %rs38}, %r1806;
	// begin inline asm
	{  cvt.f32.f16 %f1086, %rs37;}

	// end inline asm
	add.f32 	%f1440, %f1086, %f1440;
	// begin inline asm
	{  cvt.f32.f16 %f1087, %rs38;}

	// end inline asm
	add.f32 	%f1436, %f1087, %f1436;
	mov.b32 	{%rs39, %rs40}, %r1807;
	// begin inline asm
	{  cvt.f32.f16 %f1088, %rs39;}

	// end inline asm
	add.f32 	%f1432, %f1088, %f1432;
	// begin inline asm
	{  cvt.f32.f16 %f1089, %rs40;}

	// end inline asm
	add.f32 	%f1428, %f1089, %f1428;
$L__BB2_60:
	setp.eq.s32 	%p47, %r2011, %r176;
	@%p47 bra 	$L__BB2_62;
	// begin inline asm
	{  cvt.rn.f16.f32 %rs41, %f1456;}

	// end inline asm
	// begin inline asm
	{  cvt.rn.f16.f32 %rs42, %f1452;}

	// end inline asm
	// begin inline asm
	{  cvt.rn.f16.f32 %rs43, %f1448;}

	// end inline asm
	// begin inline asm
	{  cvt.rn.f16.f32 %rs44, %f1444;}

	// end inline asm
	// begin inline asm
	{  cvt.rn.f16.f32 %rs45, %f1440;}

	// end inline asm
	// begin inline asm
	{  cvt.rn.f16.f32 %rs46, %f1436;}

	// end inline asm
	// begin inline asm
	{  cvt.rn.f16.f32 %rs47, %f1432;}

	// end inline asm
	// begin inline asm
	{  cvt.rn.f16.f32 %rs48, %f1428;}

	// end inline asm
	mov.b32 	%r1808, {%rs47, %rs48};
	mov.b32 	%r1809, {%rs45, %rs46};
	mov.b32 	%r1810, {%rs43, %rs44};
	mov.b32 	%r1811, {%rs41, %rs42};
	st.global.v4.u32 	[%rd66], {%r1811, %r1810, %r1809, %r1808};
$L__BB2_62:
	@%p45 bra 	$L__BB2_67;
	@%p37 bra 	$L__BB2_65;
	ld.shared.v4.u32 	{%r1812, %r1813, %r1814, %r1815}, [%r74];
	mov.b32 	{%rs49, %rs50}, %r1812;
	// begin inline asm
	{  cvt.f32.f16 %f1098, %rs49;}

	// end inline asm
	add.f32 	%f1455, %f1098, %f1455;
	// begin inline asm
	{  cvt.f32.f16 %f1099, %rs50;}

	// end inline asm
	add.f32 	%f1451, %f1099, %f1451;
	mov.b32 	{%rs51, %rs52}, %r1813;
	// begin inline asm
	{  cvt.f32.f16 %f1100, %rs51;}

	// end inline asm
	add.f32 	%f1447, %f1100, %f1447;
	// begin inline asm
	{  cvt.f32.f16 %f1101, %rs52;}

	// end inline asm
	add.f32 	%f1443, %f1101, %f1443;
	mov.b32 	{%rs53, %rs54}, %r1814;
	// begin inline asm
	{  cvt.f32.f16 %f1102, %rs53;}

	// end inline asm
	add.f32 	%f1439, %f1102, %f1439;
	// begin inline asm
	{  cvt.f32.f16 %f1103, %rs54;}

	// end inline asm
	add.f32 	%f1435, %f1103, %f1435;
	mov.b32 	{%rs55, %rs56}, %r1815;
	// begin inline asm
	{  cvt.f32.f16 %f1104, %rs55;}

	// end inline asm
	add.f32 	%f1431, %f1104, %f1431;
	// begin inline asm
	{  cvt.f32.f16 %f1105, %rs56;}

	// end inline asm
	add.f32 	%f1427, %f1105, %f1427;
$L__BB2_65:
	setp.eq.s32 	%p50, %r2011, %r176;
	@%p50 bra 	$L__BB2_67;
	// begin inline asm
	{  cvt.rn.f16.f32 %rs57, %f1455;}

	// end inline asm
	// begin inline asm
	{  cvt.rn.f16.f32 %rs58, %f1451;}

	// end inline asm
	// begin inline asm
	{  cvt.rn.f16.f32 %rs59, %f1447;}

	// end inline asm
	// begin inline asm
	{  cvt.rn.f16.f32 %rs60, %f1443;}

	// end inline asm
	// begin inline asm
	{  cvt.rn.f16.f32 %rs61, %f1439;}

	// end inline asm
	// begin inline asm
	{  cvt.rn.f16.f32 %rs62, %f1435;}

	// end inline asm
	// begin inline asm
	{  cvt.rn.f16.f32 %rs63, %f1431;}

	// end inline asm
	// begin inline asm
	{  cvt.rn.f16.f32 %rs64, %f1427;}

	// end inline asm
	mov.b32 	%r1816, {%rs63, %rs64};
	mov.b32 	%r1817, {%rs61, %rs62};
	mov.b32 	%r1818, {%rs59, %rs60};
	mov.b32 	%r1819, {%rs57, %rs58};
	st.global.v4.u32 	[%rd66+256], {%r1819, %r1818, %r1817, %r1816};
$L__BB2_67:
	mul.wide.s32 	%rd161, %r2009, 4;
	add.s64 	%rd67, %rd236, %rd161;
	bar.sync 	0;
	@%p34 bra 	$L__BB2_71;
	@%p27 bra 	$L__BB2_70;
	mov.b32 	%r1821, 0;
	st.global.u32 	[%rd67], %r1821;
	bra.uni 	$L__BB2_72;
$L__BB2_70:
	// begin inline asm
	fence.acq_rel.gpu;

	// end inline asm
	mov.b32 	%r1820, 1;
	// begin inline asm
	red.relaxed.gpu.global.add.s32 [%rd64], %r1820;

	// end inline asm
	bra.uni 	$L__BB2_78;
$L__BB2_71:
	@%p27 bra 	$L__BB2_78;
$L__BB2_72:
	shl.b32 	%r1822, %r2009, 5;
	add.s32 	%r1985, %r55, %r1822;
	@%p30 bra 	$L__BB2_74;
	// begin inline asm
	{  cvt.rn.f16.f32 %rs65, %f1458;}

	// end inline asm
	// begin inline asm
	{  cvt.rn.f16.f32 %rs66, %f1457;}

	// end inline asm
	// begin inline asm
	{  mov.b32 %r1823, {%rs65,%rs66};}

	// end inline asm
	// begin inline asm
	{mul.f16x2 %r1824,%r1823,%r1960;
}
	// end inline asm
	st.shared.u32 	[%r75], %r1824;
	// begin inline asm
	{  cvt.rn.f16.f32 %rs69, %f1456;}

	// end inline asm
	// begin inline asm
	{  cvt.rn.f16.f32 %rs70, %f1455;}

	// end inline asm
	// begin inline asm
	{  mov.b32 %r1827, {%rs69,%rs70};}

	// end inline asm
	// begin inline asm
	{mul.f16x2 %r1828,%r1827,%r1960;
}
	// end inline asm
	st.shared.u32 	[%r75+4224], %r1828;
	// begin inline asm
	{  cvt.rn.f16.f32 %rs73, %f1454;}

	// end inline asm
	// begin inline asm
	{  cvt.rn.f16.f32 %rs74, %f1453;}

	// end inline asm
	// begin inline asm
	{  mov.b32 %r1831, {%rs73,%rs74};}

	// end inline asm
	// begin inline asm
	{mul.f16x2 %r1832,%r1831,%r1959;
}
	// end inline asm
	st.shared.u32 	[%r75+16], %r1832;
	// begin inline asm
	{  cvt.rn.f16.f32 %rs77, %f1452;}

	// end inline asm
	// begin inline asm
	{  cvt.rn.f16.f32 %rs78, %f1451;}

	// end inline asm
	// begin inline asm
	{  mov.b32 %r1835, {%rs77,%rs78};}

	// end inline asm
	// begin inline asm
	{mul.f16x2 %r1836,%r1835,%r1959;
}
	// end inline asm
	st.shared.u32 	[%r75+4240], %r1836;
	// begin inline asm
	{  cvt.rn.f16.f32 %rs81, %f1450;}

	// end inline asm
	// begin inline asm
	{  cvt.rn.f16.f32 %rs82, %f1449;}

	// end inline asm
	// begin inline asm
	{  mov.b32 %r1839, {%rs81,%rs82};}

	// end inline asm
	// begin inline asm
	{mul.f16x2 %r1840,%r1839,%r1958;
}
	// end inline asm
	st.shared.u32 	[%r75+32], %r1840;
	// begin inline asm
	{  cvt.rn.f16.f32 %rs85, %f1448;}

	// end inline asm
	// begin inline asm
	{  cvt.rn.f16.f32 %rs86, %f1447;}

	// end inline asm
	// begin inline asm
	{  mov.b32 %r1843, {%rs85,%rs86};}

	// end inline asm
	// begin inline asm
	{mul.f16x2 %r1844,%r1843,%r1958;
}
	// end inline asm
	st.shared.u32 	[%r75+4256], %r1844;
	// begin inline asm
	{  cvt.rn.f16.f32 %rs89, %f1446;}

	// end inline asm
	// begin inline asm
	{  cvt.rn.f16.f32 %rs90, %f1445;}

	// end inline asm
	// begin inline asm
	{  mov.b32 %r1847, {%rs89,%rs90};}

	// end inline asm
	// begin inline asm
	{mul.f16x2 %r1848,%r1847,%r1957;
}
	// end inline asm
	st.shared.u32 	[%r75+48], %r1848;
	// begin inline asm
	{  cvt.rn.f16.f32 %rs93, %f1444;}

	// end inline asm
	// begin inline asm
	{  cvt.rn.f16.f32 %rs94, %f1443;}

	// end inline asm
	// begin inline asm
	{  mov.b32 %r1851, {%rs93,%rs94};}

	// end inline asm
	// begin inline asm
	{mul.f16x2 %r1852,%r1851,%r1957;
}
	// end inline asm
	st.shared.u32 	[%r75+4272], %r1852;
	// begin inline asm
	{  cvt.rn.f16.f32 %rs97, %f1442;}

	// end inline asm
	// begin inline asm
	{  cvt.rn.f16.f32 %rs98, %f1441;}

	// end inline asm
	// begin inline asm
	{  mov.b32 %r1855, {%rs97,%rs98};}

	// end inline asm
	// begin inline asm
	{mul.f16x2 %r1856,%r1855,%r1956;
}
	// end inline asm
	st.shared.u32 	[%r75+64], %r1856;
	// begin inline asm
	{  cvt.rn.f16.f32 %rs101, %f1440;}

	// end inline asm
	// begin inline asm
	{  cvt.rn.f16.f32 %rs102, %f1439;}

	// end inline asm
	// begin inline asm
	{  mov.b32 %r1859, {%rs101,%rs102};}

	// end inline asm
	// begin inline asm
	{mul.f16x2 %r1860,%r1859,%r1956;
}
	// end inline asm
	st.shared.u32 	[%r75+4288], %r1860;
	// begin inline asm
	{  cvt.rn.f16.f32 %rs105, %f1438;}

	// end inline asm
	// begin inline asm
	{  cvt.rn.f16.f32 %rs106, %f1437;}

	// end inline asm
	// begin inline asm
	{  mov.b32 %r1863, {%rs105,%rs106};}

	// end inline asm
	// begin inline asm
	{mul.f16x2 %r1864,%r1863,%r1955;
}
	// end inline asm
	st.shared.u32 	[%r75+80], %r1864;
	// begin inline asm
	{  cvt.rn.f16.f32 %rs109, %f1436;}

	// end inline asm
	// begin inline asm
	{  cvt.rn.f16.f32 %rs110, %f1435;}

	// end inline asm
	// begin inline asm
	{  mov.b32 %r1867, {%rs109,%rs110};}

	// end inline asm
	// begin inline asm
	{mul.f16x2 %r1868,%r1867,%r1955;
}
	// end inline asm
	st.shared.u32 	[%r75+4304], %r1868;
	// begin inline asm
	{  cvt.rn.f16.f32 %rs113, %f1434;}

	// end inline asm
	// begin inline asm
	{  cvt.rn.f16.f32 %rs114, %f1433;}

	// end inline asm
	// begin inline asm
	{  mov.b32 %r1871, {%rs113,%rs114};}

	// end inline asm
	// begin inline asm
	{mul.f16x2 %r1872,%r1871,%r1954;
}
	// end inline asm
	st.shared.u32 	[%r75+96], %r1872;
	// begin inline asm
	{  cvt.rn.f16.f32 %rs117, %f1432;}

	// end inline asm
	// begin inline asm
	{  cvt.rn.f16.f32 %rs118, %f1431;}

	// end inline asm
	// begin inline asm
	{  mov.b32 %r1875, {%rs117,%rs118};}

	// end inline asm
	// begin inline asm
	{mul.f16x2 %r1876,%r1875,%r1954;
}
	// end inline asm
	st.shared.u32 	[%r75+4320], %r1876;
	// begin inline asm
	{  cvt.rn.f16.f32 %rs121, %f1430;}

	// end inline asm
	// begin inline asm
	{  cvt.rn.f16.f32 %rs122, %f1429;}

	// end inline asm
	// begin inline asm
	{  mov.b32 %r1879, {%rs121,%rs122};}

	// end inline asm
	// begin inline asm
	{mul.f16x2 %r1880,%r1879,%r1953;
}
	// end inline asm
	st.shared.u32 	[%r75+112], %r1880;
	// begin inline asm
	{  cvt.rn.f16.f32 %rs125, %f1428;}

	// end inline asm
	// begin inline asm
	{  cvt.rn.f16.f32 %rs126, %f1427;}

	// end inline asm
	// begin inline asm
	{  mov.b32 %r1883, {%rs125,%rs126};}

	// end inline asm
	// begin inline asm
	{mul.f16x2 %r1884,%r1883,%r1953;
}
	// end inline asm
	st.shared.u32 	[%r75+4336], %r1884;
$L__BB2_74:
	bar.sync 	0;
	setp.ge.s32 	%p55, %r1985, %r57;
	mov.u32 	%r1986, %r56;
	@%p55 bra 	$L__BB2_76;
	add.s32 	%r1986, %r56, 264;
	mul.wide.s32 	%rd163, %r1985, 16;
	add.s64 	%rd164, %rd234, %rd163;
	shl.b32 	%r1887, %r56, 4;
	mov.u32 	%r1888, sh;
	add.s32 	%r1889, %r1888, %r1887;
	ld.shared.v4.u32 	{%r1890, %r1891, %r1892, %r1893}, [%r1889];
	st.global.v4.u32 	[%rd164], {%r1890, %r1891, %r1892, %r1893};
	add.s32 	%r1985, %r1985, %r52;
$L__BB2_76:
	setp.ge.s32 	%p56, %r1985, %r57;
	@%p56 bra 	$L__BB2_78;
	mul.wide.s32 	%rd165, %r1985, 16;
	add.s64 	%rd166, %rd234, %rd165;
	shl.b32 	%r1894, %r1986, 4;
	mov.u32 	%r1895, sh;
	add.s32 	%r1896, %r1895, %r1894;
	ld.shared.v4.u32 	{%r1897, %r1898, %r1899, %r1900}, [%r1896];
	st.global.v4.u32 	[%rd166], {%r1897, %r1898, %r1899, %r1900};
$L__BB2_78:
	add.s32 	%r199, %r2008, 1;
	add.s32 	%r2009, %r2009, 1;
	mad.lo.s32 	%r201, %r2, %r2008, %r2;
	sub.s32 	%r202, %r12, %r201;
	setp.ge.s32 	%p57, %r199, %r4;
	setp.lt.s32 	%p58, %r202, 1;
	or.pred  	%p59, %p58, %p57;
	mov.b32 	%r2012, 0;
	mov.u32 	%r2008, %r199;
	@%p59 bra 	$L__BB2_95;
	min.s32 	%r203, %r202, %r2;
	add.s32 	%r1904, %r58, %r201;
	div.s32 	%r204, %r1904, %r5;
	mul.lo.s32 	%r205, %r204, %r5;
	add.s32 	%r1905, %r201, %r2;
	setp.gt.s32 	%p60, %r205, %r1905;
	mov.b32 	%r2011, 0;
	mov.b32 	%r2010, 1;
	@%p60 bra 	$L__BB2_83;
	sub.s32 	%r206, %r205, %r201;
	add.s32 	%r1906, %r58, %r2;
	sub.s32 	%r1907, %r1906, %r206;
	div.s32 	%r1908, %r1907, %r5;
	setp.gt.s32 	%p61, %r206, 0;
	selp.u32 	%r1909, 1, 0, %p61;
	add.s32 	%r2010, %r1908, %r1909;
	sub.s32 	%r1910, %r6, %r204;
	mul.lo.s32 	%r208, %r1910, %r5;
	setp.gt.s32 	%p62, %r208, -1;
	or.b32  	%r1911, %r206, %r208;
	setp.ne.s32 	%p63, %r1911, 0;
	and.pred  	%p64, %p62, %p63;
	@%p64 bra 	$L__BB2_82;
	add.s32 	%r2011, %r2010, -1;
	bra.uni 	$L__BB2_83;
$L__BB2_82:
	div.s32 	%r1913, %r208, %r5;
	not.b32 	%r1914, %r1913;
	selp.s32 	%r1915, -1, 0, %p61;
	add.s32 	%r1916, %r2010, %r1915;
	add.s32 	%r2011, %r1916, %r1914;
$L__BB2_83:
	setp.ne.s32 	%p66, %r2009, %r3;
	@%p66 bra 	$L__BB2_85;
	mul.wide.s32 	%rd167, %r59, 16;
	add.s64 	%rd233, %rd233, %rd167;
	mul.wide.s32 	%rd168, %r60, 16;
	add.s64 	%rd234, %rd234, %rd168;
	add.s64 	%rd235, %rd235, %rd168;
	mul.wide.s32 	%rd169, %r3, 4;
	add.s64 	%rd236, %rd236, %rd169;
	add.s64 	%rd237, %rd237, %rd169;
	mov.b32 	%r2009, 0;
$L__BB2_85:
	setp.eq.s32 	%p67, %r203, 0;
	mov.b32 	%r2012, 0;
	mov.u32 	%r2008, %r199;
	@%p67 bra 	$L__BB2_95;
	mul.lo.s32 	%r1919, %r31, %r2;
	mul.wide.s32 	%rd170, %r1919, 16;
	sub.s64 	%rd224, %rd232, %rd170;
	sub.s64 	%rd223, %rd231, %rd170;
	setp.ne.s32 	%p68, %r2009, 0;
	@%p68 bra 	$L__BB2_88;
	mul.wide.s32 	%rd171, %r61, 16;
	add.s64 	%rd224, %rd224, %rd171;
	add.s64 	%rd223, %rd223, %rd171;
$L__BB2_88:
	add.s64 	%rd232, %rd224, 2048;
	add.s64 	%rd231, %rd223, 2048;
	setp.lt.s32 	%p69, %r203, 1;
	mul.wide.s32 	%rd172, %r34, 16;
	add.s64 	%rd86, %rd233, %rd172;
	@%p69 bra 	$L__BB2_90;
	// begin inline asm
	{
   .reg .pred p;
   setp.ne.b32 p, %r38, 0;
   @p cp.async.cg.shared.global [%r39], [%rd86], 16;
}

	// end inline asm
	// begin inline asm
	{
   .reg .b64 p;
   createpolicy.fractional.L2::evict_first.b64 p, 1.0;   cp.async.cg.shared.global.L2::cache_hint [%r40], [%rd232], 16, p;
}

	// end inline asm
	mul.wide.s32 	%rd176, %r31, 16;
	add.s64 	%rd232, %rd232, %rd176;
	// begin inline asm
	{
   .reg .b64 p;
   createpolicy.fractional.L2::evict_first.b64 p, 1.0;   cp.async.cg.shared.global.L2::cache_hint [%r63], [%rd231], 16, p;
}

	// end inline asm
	add.s64 	%rd231, %rd231, %rd176;
$L__BB2_90:
	// begin inline asm
	cp.async.commit_group;

	// end inline asm
	setp.lt.s32 	%p70, %r203, 2;
	@%p70 bra 	$L__BB2_92;
	add.s32 	%r1925, %r39, 2048;
	add.s64 	%rd177, %rd86, 128;
	// begin inline asm
	{
   .reg .pred p;
   setp.ne.b32 p, %r38, 0;
   @p cp.async.cg.shared.global [%r1925], [%rd177], 16;
}

	// end inline asm
	// begin inline asm
	{
   .reg .b64 p;
   createpolicy.fractional.L2::evict_first.b64 p, 1.0;   cp.async.cg.shared.global.L2::cache_hint [%r64], [%rd232], 16, p;
}

	// end inline asm
	mul.wide.s32 	%rd180, %r31, 16;
	add.s64 	%rd232, %rd232, %rd180;
	// begin inline asm
	{
   .reg .b64 p;
   createpolicy.fractional.L2::evict_first.b64 p, 1.0;   cp.async.cg.shared.global.L2::cache_hint [%r65], [%rd231], 16, p;
}

	// end inline asm
	add.s64 	%rd231, %rd231, %rd180;
$L__BB2_92:
	// begin inline asm
	cp.async.commit_group;

	// end inline asm
	setp.lt.s32 	%p71, %r203, 3;
	@%p71 bra 	$L__BB2_94;
	add.s32 	%r1929, %r39, 4096;
	add.s64 	%rd181, %rd86, 256;
	// begin inline asm
	{
   .reg .pred p;
   setp.ne.b32 p, %r38, 0;
   @p cp.async.cg.shared.global [%r1929], [%rd181], 16;
}

	// end inline asm
	// begin inline asm
	{
   .reg .b64 p;
   createpolicy.fractional.L2::evict_first.b64 p, 1.0;   cp.async.cg.shared.global.L2::cache_hint [%r66], [%rd232], 16, p;
}

	// end inline asm
	mul.wide.s32 	%rd184, %r31, 16;
	add.s64 	%rd232, %rd232, %rd184;
	// begin inline asm
	{
   .reg .b64 p;
   createpolicy.fractional.L2::evict_first.b64 p, 1.0;   cp.async.cg.shared.global.L2::cache_hint [%r67], [%rd231], 16, p;
}

	// end inline asm
	add.s64 	%rd231, %rd231, %rd184;
$L__BB2_94:
	add.s32 	%r1967, %r34, 24;
	// begin inline asm
	cp.async.commit_group;

	// end inline asm
	// begin inline asm
	cp.async.wait_group 2;

	// end inline asm
	bar.sync 	0;
	// begin inline asm
	ldmatrix.sync.aligned.m8n8.x4.shared.b16 {%r1993,%r1992,%r1991,%r1990}, [%r335];

	// end inline asm
	ld.shared.v4.u32 	{%r1997, %r1996, %r1995, %r1994}, [%r40];
	shl.b32 	%r1937, %r2009, 5;
	add.s32 	%r1966, %r1937, %r32;
	mov.f32 	%f1427, 0f00000000;
	mov.f32 	%f1428, %f1427;
	mov.f32 	%f1429, %f1427;
	mov.f32 	%f1430, %f1427;
	mov.f32 	%f1431, %f1427;
	mov.f32 	%f1432, %f1427;
	mov.f32 	%f1433, %f1427;
	mov.f32 	%f1434, %f1427;
	mov.f32 	%f1435, %f1427;
	mov.f32 	%f1436, %f1427;
	mov.f32 	%f1437, %f1427;
	mov.f32 	%f1438, %f1427;
	mov.f32 	%f1439, %f1427;
	mov.f32 	%f1440, %f1427;
	mov.f32 	%f1441, %f1427;
	mov.f32 	%f1442, %f1427;
	mov.f32 	%f1443, %f1427;
	mov.f32 	%f1444, %f1427;
	mov.f32 	%f1445, %f1427;
	mov.f32 	%f1446, %f1427;
	mov.f32 	%f1447, %f1427;
	mov.f32 	%f1448, %f1427;
	mov.f32 	%f1449, %f1427;
	mov.f32 	%f1450, %f1427;
	mov.f32 	%f1451, %f1427;
	mov.f32 	%f1452, %f1427;
	mov.f32 	%f1453, %f1427;
	mov.f32 	%f1454, %f1427;
	mov.f32 	%f1455, %f1427;
	mov.f32 	%f1456, %f1427;
	mov.f32 	%f1457, %f1427;
	mov.f32 	%f1458, %f1427;
	mov.u32 	%r2008, %r199;
	mov.u32 	%r2012, %r203;
$L__BB2_95:
	setp.ne.s32 	%p72, %r2012, 0;
	@%p72 bra 	$L__BB2_17;
$L__BB2_96:
	ret;

}
	// .globl	_Z6MarlinILi256ELi1ELi16ELi4ELi4ELi8EEvPK4int4S2_PS0_S2_iiiPi
.visible .entry _Z6MarlinILi256ELi1ELi16ELi4ELi4ELi8EEvPK4int4S2_PS0_S2_iiiPi(
	.param .u64 .ptr .align 1 _Z6MarlinILi256ELi1ELi16ELi4ELi4ELi8EEvPK4int4S2_PS0_S2_iiiPi_param_0,
	.param .u64 .ptr .align 1 _Z6MarlinILi256ELi1ELi16ELi4ELi4ELi8EEvPK4int4S2_PS0_S2_iiiPi_param_1,
	.param .u64 .ptr .align 1 _Z6MarlinILi256ELi1ELi16ELi4ELi4ELi8EEvPK4int4S2_PS0_S2_iiiPi_param_2,
	.param .u64 .ptr .align 1 _Z6MarlinILi256ELi1ELi16ELi4ELi4ELi8EEvPK4int4S2_PS0_S2_iiiPi_param_3,
	.param .u32 _Z6MarlinILi256ELi1ELi16ELi4ELi4ELi8EEvPK4int4S2_PS0_S2_iiiPi_param_4,
	.param .u32 _Z6MarlinILi256ELi1ELi16ELi4ELi4ELi8EEvPK4int4S2_PS0_S2_iiiPi_param_5,
	.param .u32 _Z6MarlinILi256ELi1ELi16ELi4ELi4ELi8EEvPK4int4S2_PS0_S2_iiiPi_param_6,
	.param .u64 .ptr .align 1 _Z6MarlinILi256ELi1ELi16ELi4ELi4ELi8EEvPK4int4S2_PS0_S2_iiiPi_param_7
)
{
	.reg .pred 	%p<75>;
	.reg .b16 	%rs<193>;
	.reg .b32 	%r<2453>;
	.reg .b32 	%f<1459>;
	.reg .b64 	%rd<248>;

	ld.param.u64 	%rd243, [_Z6MarlinILi256ELi1ELi16ELi4ELi4ELi8EEvPK4int4S2_PS0_S2_iiiPi_param_0];
	ld.param.u64 	%rd107, [_Z6MarlinILi256ELi1ELi16ELi4ELi4ELi8EEvPK4int4S2_PS0_S2_iiiPi_param_1];
	ld.param.u64 	%rd245, [_Z6MarlinILi256ELi1ELi16ELi4ELi4ELi8EEvPK4int4S2_PS0_S2_iiiPi_param_2];
	ld.param.u64 	%rd109, [_Z6MarlinILi256ELi1ELi16ELi4ELi4ELi8EEvPK4int4S2_PS0_S2_iiiPi_param_3];
	ld.param.u32 	%r281, [_Z6MarlinILi256ELi1ELi16ELi4ELi4ELi8EEvPK4int4S2_PS0_S2_iiiPi_param_4];
	ld.param.u32 	%r282, [_Z6MarlinILi256ELi1ELi16ELi4ELi4ELi8EEvPK4int4S2_PS0_S2_iiiPi_param_5];
	ld.param.u32 	%r283, [_Z6MarlinILi256ELi1ELi16ELi4ELi4ELi8EEvPK4int4S2_PS0_S2_iiiPi_param_6];
	ld.param.u64 	%rd247, [_Z6MarlinILi256ELi1ELi16ELi4ELi4ELi8EEvPK4int4S2_PS0_S2_iiiPi_param_7];
	cvta.to.global.u64 	%rd244, %rd245;
	cvta.to.global.u64 	%rd246, %rd247;
	min.s32 	%r1, %r281, 16;
	max.s32 	%r284, %r281, 16;
	shr.u32 	%r285, %r284, 4;
	shr.s32 	%r286, %r283, 31;
	shr.u32 	%r287, %r286, 26;
	add.s32 	%r288, %r283, %r287;
	shr.s32 	%r2, %r288, 6;
	shr.s32 	%r289, %r282, 31;
	shr.u32 	%r290, %r289, 24;
	add.s32 	%r291, %r282, %r290;
	shr.s32 	%r3, %r291, 8;
	mul.lo.s32 	%r4, %r285, %r3;
	mov.u32 	%r292, %nctaid.x;
	mad.lo.s32 	%r293, %r4, %r2, %r292;
	add.s32 	%r294, %r293, -1;
	div.s32 	%r295, %r294, %r292;
	add.s32 	%r296, %r295, 1;
	shr.u32 	%r297, %r296, 31;
	add.s32 	%r298, %r296, %r297;
	and.b32  	%r5, %r298, -2;
	mov.u32 	%r6, %ctaid.x;
	mul.lo.s32 	%r7, %r5, %r6;
	div.u32 	%r2448, %r7, %r2;
	mul.lo.s32 	%r299, %r2448, %r2;
	sub.s32 	%r8, %r7, %r299;
	setp.lt.s32 	%p1, %r2448, %r3;
	mov.u32 	%r2449, %r2448;
	@%p1 bra 	$L__BB3_2;
	div.s32 	%r300, %r2448, %r3;
	shl.b32 	%r301, %r300, 4;
	mul.lo.s32 	%r302, %r301, %r283;
	shr.s32 	%r303, %r302, 3;
	mul.wide.s32 	%rd111, %r303, 16;
	add.s64 	%rd243, %rd243, %rd111;
	mul.lo.s32 	%r304, %r301, %r282;
	shr.s32 	%r305, %r304, 3;
	mul.wide.s32 	%rd112, %r305, 16;
	add.s64 	%rd244, %rd244, %rd112;
	add.s64 	%rd245, %rd245, %rd112;
	mul.lo.s32 	%r306, %r300, %r3;
	sub.s32 	%r2449, %r2448, %r306;
	mul.wide.s32 	%rd113, %r306, 4;
	add.s64 	%rd246, %rd246, %rd113;
	add.s64 	%rd247, %rd247, %rd113;
$L__BB3_2:
	add.s32 	%r12, %r7, %r5;
	add.s32 	%r309, %r299, %r8;
	sub.s32 	%r14, %r12, %r309;
	setp.ge.s32 	%p2, %r2448, %r4;
	setp.lt.s32 	%p3, %r14, 1;
	or.pred  	%p4, %p3, %p2;
	mov.b32 	%r2450, 0;
	mov.u32 	%r2452, %r2450;
	@%p4 bra 	$L__BB3_9;
	add.s32 	%r15, %r5, -1;
	add.s32 	%r312, %r15, %r299;
	div.s32 	%r16, %r312, %r5;
	mul.lo.s32 	%r17, %r16, %r5;
	add.s32 	%r313, %r299, %r2;
	setp.gt.s32 	%p5, %r17, %r313;
	mov.b32 	%r2451, 0;
	mov.b32 	%r2450, 1;
	@%p5 bra 	$L__BB3_7;
	sub.s32 	%r18, %r17, %r299;
	add.s32 	%r314, %r15, %r2;
	sub.s32 	%r315, %r314, %r18;
	div.s32 	%r316, %r315, %r5;
	setp.gt.s32 	%p6, %r18, 0;
	selp.u32 	%r317, 1, 0, %p6;
	add.s32 	%r2450, %r316, %r317;
	sub.s32 	%r318, %r6, %r16;
	mul.lo.s32 	%r20, %r318, %r5;
	setp.gt.s32 	%p7, %r20, -1;
	or.b32  	%r319, %r18, %r20;
	setp.ne.s32 	%p8, %r319, 0;
	and.pred  	%p9, %p7, %p8;
	@%p9 bra 	$L__BB3_6;
	add.s32 	%r2451, %r2450, -1;
	bra.uni 	$L__BB3_7;
$L__BB3_6:
	setp.gt.s32 	%p10, %r18, 0;
	div.s32 	%r321, %r20, %r5;
	not.b32 	%r322, %r321;
	selp.s32 	%r323, -1, 0, %p10;
	add.s32 	%r324, %r2450, %r323;
	add.s32 	%r2451, %r324, %r322;
$L__BB3_7:
	sub.s32 	%r325, %r2, %r8;
	add.s32 	%r326, %r14, %r8;
	setp.gt.s32 	%p11, %r326, %r2;
	selp.b32 	%r2452, %r325, %r14, %p11;
	setp.ne.s32 	%p12, %r2449, %r3;
	@%p12 bra 	$L__BB3_9;
	shl.b32 	%r328, %r283, 1;
	mul.wide.s32 	%rd114, %r328, 16;
	add.s64 	%rd243, %rd243, %rd114;
	shl.b32 	%r329, %r282, 1;
	mul.wide.s32 	%rd115, %r329, 16;
	add.s64 	%rd244, %rd244, %rd115;
	add.s64 	%rd245, %rd245, %rd115;
	mul.wide.s32 	%rd116, %r3, 4;
	add.s64 	%rd246, %rd246, %rd116;
	add.s64 	%rd247, %rd247, %rd116;
	mov.b32 	%r2449, 0;
$L__BB3_9:
	shr.u32 	%r331, %r286, 29;
	add.s32 	%r332, %r283, %r331;
	shr.s32 	%r333, %r332, 3;
	shr.u32 	%r334, %r282, 31;
	add.s32 	%r335, %r282, %r334;
	shr.s32 	%r30, %r335, 1;
	shl.b32 	%r31, %r30, 2;
	and.b32  	%r336, %r335, -2;
	shr.u32 	%r338, %r289, 29;
	add.s32 	%r339, %r282, %r338;
	shr.s32 	%r32, %r339, 3;
	mov.u32 	%r33, %tid.x;
	shr.u32 	%r34, %r33, 3;
	and.b32  	%r340, %r33, 7;
	mad.lo.s32 	%r35, %r333, %r34, %r340;
	shl.b32 	%r36, %r8, 3;
	shl.b32 	%r341, %r33, 3;
	and.b32  	%r342, %r341, 120;
	shr.u32 	%r343, %r33, 4;
	and.b32  	%r344, %r343, 1;
	or.b32  	%r345, %r342, %r344;
	shr.u32 	%r346, %r33, 6;
	and.b32  	%r347, %r346, 14;
	add.s32 	%r37, %r345, %r347;
	shr.u32 	%r348, %r33, 7;
	and.b32  	%r38, %r33, 127;
	mad.lo.s32 	%r349, %r30, %r348, %r38;
	shl.b32 	%r350, %r2449, 7;
	mad.lo.s32 	%r351, %r8, %r31, %r349;
	add.s32 	%r352, %r351, %r350;
	shr.u32 	%r353, %r8, 31;
	add.s32 	%r354, %r8, %r353;
	shr.s32 	%r355, %r354, 1;
	shl.b32 	%r356, %r2449, 5;
	mad.lo.s32 	%r357, %r355, %r32, %r33;
	add.s32 	%r2447, %r357, %r356;
	shr.u32 	%r40, %r33, 5;
	shr.u32 	%r358, %r33, 2;
	and.b32  	%r41, %r358, 7;
	shl.b32 	%r359, %r1, 3;
	setp.lt.s32 	%p13, %r33, %r359;
	xor.b32  	%r360, %r33, %r34;
	mul.wide.s32 	%rd117, %r352, 16;
	add.s64 	%rd242, %rd107, %rd117;
	mul.wide.s32 	%rd118, %r336, 16;
	add.s64 	%rd241, %rd242, %rd118;
	selp.u32 	%r42, 1, 0, %p13;
	setp.lt.s32 	%p14, %r2452, 1;
	add.s32 	%r361, %r36, %r35;
	mul.wide.s32 	%rd119, %r361, 16;
	add.s64 	%rd25, %rd243, %rd119;
	shl.b32 	%r362, %r360, 4;
	mov.u32 	%r363, sh;
	add.s32 	%r43, %r363, %r362;
	shl.b32 	%r364, %r33, 4;
	add.s32 	%r365, %r363, %r364;
	add.s32 	%r44, %r365, 8192;
	@%p14 bra 	$L__BB3_13;
	setp.gt.u32 	%p15, %r33, 31;
	// begin inline asm
	{
   .reg .pred p;
   setp.ne.b32 p, %r42, 0;
   @p cp.async.cg.shared.global [%r43], [%rd25], 16;
}

	// end inline asm
	// begin inline asm
	{
   .reg .b64 p;
   createpolicy.fractional.L2::evict_first.b64 p, 1.0;   cp.async.cg.shared.global.L2::cache_hint [%r44], [%rd242], 16, p;
}

	// end inline asm
	mul.wide.s32 	%rd123, %r31, 16;
	add.s64 	%rd242, %rd242, %rd123;
	add.s32 	%r369, %r44, 4096;
	// begin inline asm
	{
   .reg .b64 p;
   createpolicy.fractional.L2::evict_first.b64 p, 1.0;   cp.async.cg.shared.global.L2::cache_hint [%r369], [%rd241], 16, p;
}

	// end inline asm
	add.s64 	%rd241, %rd241, %rd123;
	@%p15 bra 	$L__BB3_12;
	mul.wide.s32 	%rd125, %r2447, 16;
	add.s64 	%rd124, %rd109, %rd125;
	add.s32 	%r370, %r44, 32768;
	// begin inline asm
	{
   .reg .b64 p;
   createpolicy.fractional.L2::evict_first.b64 p, 1.0;   cp.async.cg.shared.global.L2::cache_hint [%r370], [%rd124], 16, p;
}

	// end inline asm
$L__BB3_12:
	add.s32 	%r2447, %r2447, %r32;
$L__BB3_13:
	// begin inline asm
	cp.async.commit_group;

	// end inline asm
	setp.lt.s32 	%p16, %r2452, 2;
	@%p16 bra 	$L__BB3_15;
	add.s64 	%rd126, %rd25, 128;
	add.s32 	%r372, %r43, 2048;
	// begin inline asm
	{
   .reg .pred p;
   setp.ne.b32 p, %r42, 0;
   @p cp.async.cg.shared.global [%r372], [%rd126], 16;
}

	// end inline asm
	add.s32 	%r373, %r44, 8192;
	// begin inline asm
	{
   .reg .b64 p;
   createpolicy.fractional.L2::evict_first.b64 p, 1.0;   cp.async.cg.shared.global.L2::cache_hint [%r373], [%rd242], 16, p;
}

	// end inline asm
	mul.wide.s32 	%rd129, %r31, 16;
	add.s64 	%rd242, %rd242, %rd129;
	add.s32 	%r374, %r44, 12288;
	// begin inline asm
	{
   .reg .b64 p;
   createpolicy.fractional.L2::evict_first.b64 p, 1.0;   cp.async.cg.shared.global.L2::cache_hint [%r374], [%rd241], 16, p;
}

	// end inline asm
	add.s64 	%rd241, %rd241, %rd129;
$L__BB3_15:
	// begin inline asm
	cp.async.commit_group;

	// end inline asm
	setp.lt.s32 	%p17, %r2452, 3;
	@%p17 bra 	$L__BB3_19;
	setp.gt.u32 	%p18, %r33, 31;
	add.s64 	%rd130, %rd25, 256;
	add.s32 	%r376, %r43, 4096;
	// begin inline asm
	{
   .reg .pred p;
   setp.ne.b32 p, %r42, 0;
   @p cp.async.cg.shared.global [%r376], [%rd130], 16;
}

	// end inline asm
	add.s32 	%r377, %r44, 16384;
	// begin inline asm
	{
   .reg .b64 p;
   createpolicy.fractional.L2::evict_first.b64 p, 1.0;   cp.async.cg.shared.global.L2::cache_hint [%r377], [%rd242], 16, p;
}

	// end inline asm
	add.s32 	%r378, %r44, 20480;
	// begin inline asm
	{
   .reg .b64 p;
   createpolicy.fractional.L2::evict_first.b64 p, 1.0;   cp.async.cg.shared.global.L2::cache_hint [%r378], [%rd241], 16, p;
}

	// end inline asm
	@%p18 bra 	$L__BB3_18;
	mul.wide.s32 	%rd134, %r2447, 16;
	add.s64 	%rd133, %rd109, %rd134;
	add.s32 	%r379, %r44, 33792;
	// begin inline asm
	{
   .reg .b64 p;
   createpolicy.fractional.L2::evict_first.b64 p, 1.0;   cp.async.cg.shared.global.L2::cache_hint [%r379], [%rd133], 16, p;
}

	// end inline asm
$L__BB3_18:
	add.s32 	%r2447, %r2447, %r32;
	mul.wide.s32 	%rd135, %r31, 16;
	add.s64 	%rd241, %rd241, %rd135;
	add.s64 	%rd242, %rd242, %rd135;
$L__BB3_19:
	// begin inline asm
	cp.async.commit_group;

	// end inline asm
	// begin inline asm
	cp.async.wait_group 2;

	// end inline asm
	bar.sync 	0;
	shl.b32 	%r385, %r41, 4;
	shl.b32 	%r386, %r40, 7;
	and.b32  	%r387, %r386, 384;
	or.b32  	%r388, %r387, %r385;
	add.s32 	%r390, %r363, %r388;
	add.s32 	%r49, %r390, 40960;
	ld.shared.v4.u32 	{%r2445, %r2444, %r2443, %r2442}, [%r390+40960];
	shr.u32 	%r391, %r37, 3;
	xor.b32  	%r392, %r37, %r391;
	shl.b32 	%r393, %r392, 4;
	add.s32 	%r384, %r363, %r393;
	// begin inline asm
	ldmatrix.sync.aligned.m8n8.x4.shared.b16 {%r2437,%r2436,%r2435,%r2434}, [%r384];

	// end inline asm
	add.s32 	%r59, %r35, 24;
	setp.eq.s32 	%p19, %r2452, 0;
	@%p19 bra 	$L__BB3_101;
	add.s32 	%r394, %r37, 4;
	ld.shared.v4.u32 	{%r2441, %r2440, %r2439, %r2438}, [%r44];
	and.b32  	%r396, %r341, 7168;
	or.b32  	%r397, %r396, %r38;
	shl.b32 	%r64, %r32, 3;
	and.b32  	%r398, %r34, 12;
	and.b32  	%r399, %r33, 3;
	or.b32  	%r400, %r398, %r399;
	mad.lo.s32 	%r65, %r32, %r41, %r400;
	and.b32  	%r401, %r33, 31;
	and.b32  	%r402, %r33, 995;
	mad.lo.s32 	%r403, %r41, 132, %r402;
	mad.lo.s32 	%r66, %r40, 33, %r401;
	add.s32 	%r67, %r5, -1;
	shl.b32 	%r68, %r283, 1;
	shl.b32 	%r69, %r282, 1;
	neg.s32 	%r70, %r30;
	shr.u32 	%r404, %r394, 3;
	xor.b32  	%r405, %r394, %r404;
	shl.b32 	%r406, %r405, 4;
	add.s32 	%r71, %r363, %r406;
	add.s32 	%r72, %r44, 4096;
	add.s32 	%r73, %r44, 24576;
	add.s32 	%r74, %r44, 8192;
	add.s32 	%r75, %r44, 12288;
	add.s32 	%r76, %r44, 16384;
	add.s32 	%r77, %r44, 20480;
	add.s32 	%r78, %r43, 4096;
	add.s32 	%r79, %r44, 33792;
	shl.b32 	%r408, %r397, 4;
	add.s32 	%r80, %r363, %r408;
	setp.gt.s32 	%p20, %r281, %r41;
	selp.u32 	%r81, 1, 0, %p20;
	or.b32  	%r82, %r41, 8;
	add.s32 	%r83, %r44, -4096;
	add.s32 	%r84, %r44, -2048;
	shl.b32 	%r409, %r403, 2;
	add.s32 	%r85, %r363, %r409;
	add.s32 	%r2410, %r59, %r36;
	mov.f32 	%f1427, 0f00000000;
	mov.f32 	%f1428, %f1427;
	mov.f32 	%f1429, %f1427;
	mov.f32 	%f1430, %f1427;
	mov.f32 	%f1431, %f1427;
	mov.f32 	%f1432, %f1427;
	mov.f32 	%f1433, %f1427;
	mov.f32 	%f1434, %f1427;
	mov.f32 	%f1435, %f1427;
	mov.f32 	%f1436, %f1427;
	mov.f32 	%f1437, %f1427;
	mov.f32 	%f1438, %f1427;
	mov.f32 	%f1439, %f1427;
	mov.f32 	%f1440, %f1427;
	mov.f32 	%f1441, %f1427;
	mov.f32 	%f1442, %f1427;
	mov.f32 	%f1443, %f1427;
	mov.f32 	%f1444, %f1427;
	mov.f32 	%f1445, %f1427;
	mov.f32 	%f1446, %f1427;
	mov.f32 	%f1447, %f1427;
	mov.f32 	%f1448, %f1427;
	mov.f32 	%f1449, %f1427;
	mov.f32 	%f1450, %f1427;
	mov.f32 	%f1451, %f1427;
	mov.f32 	%f1452, %f1427;
	mov.f32 	%f1453, %f1427;
	mov.f32 	%f1454, %f1427;
	mov.f32 	%f1455, %f1427;
	mov.f32 	%f1456, %f1427;
	mov.f32 	%f1457, %f1427;
	mov.f32 	%f1458, %f1427;
$L__BB3_21:
	mov.u32 	%r99, %r2452;
	setp.lt.s32 	%p21, %r99, 4;
	ld.shared.v4.u32 	{%r109, %r108, %r107, %r106}, [%r49];
	// begin inline asm
	ldmatrix.sync.aligned.m8n8.x4.shared.b16 {%r410,%r411,%r412,%r413}, [%r71];

	// end inline asm
	ld.shared.v4.u32 	{%r117, %r116, %r115, %r114}, [%r72];
	mul.wide.s32 	%rd136, %r2410, 16;
	add.s64 	%rd45, %rd243, %rd136;
	@%p21 bra 	$L__BB3_23;
	add.s32 	%r418, %r44, 28672;
	add.s32 	%r416, %r43, 6144;
	// begin inline asm
	{
   .reg .pred p;
   setp.ne.b32 p, %r42, 0;
   @p cp.async.cg.shared.global [%r416], [%rd45], 16;
}

	// end inline asm
	// begin inline asm
	{
   .reg .b64 p;
   createpolicy.fractional.L2::evict_first.b64 p, 1.0;   cp.async.cg.shared.global.L2::cache_hint [%r73], [%rd242], 16, p;
}

	// end inline asm
	mul.wide.s32 	%rd140, %r31, 16;
	add.s64 	%rd242, %rd242, %rd140;
	// begin inline asm
	{
   .reg .b64 p;
   createpolicy.fractional.L2::evict_first.b64 p, 1.0;   cp.async.cg.shared.global.L2::cache_hint [%r418], [%rd241], 16, p;
}

	// end inline asm
	add.s64 	%rd241, %rd241, %rd140;
$L__BB3_23:
	add.s32 	%r647, %r384, 2048;
	// begin inline asm
	cp.async.commit_group;

	// end inline asm
	// begin inline asm
	cp.async.wait_group 2;

	// end inline asm
	bar.sync 	0;
	shr.s32 	%r446, %r2441, 8;
	mov.b32 	%r840, 983055;
	mov.b32 	%r845, 1677747200;
	// begin inline asm
	lop3.b32 %r419, %r2441, %r840, %r845, 234;

	// end inline asm
	mov.b32 	%r844, 15728880;
	// begin inline asm
	lop3.b32 %r423, %r2441, %r844, %r845, 234;

	// end inline asm
	mov.b32 	%r848, 1678271496;
	// begin inline asm
	{sub.f16x2 %r427,%r419,%r848;
}
	// end inline asm
	mov.b32 	%r851, 738208768;
	mov.b32 	%r852, -729754496;
	// begin inline asm
	{fma.rn.f16x2 %r430,%r423,%r851,%r852;
}
	// end inline asm
	mov.b32 	{%rs1, %rs2}, %r2445;
	// begin inline asm
	{  mov.b32 %r434, {%rs1,%rs1};}

	// end inline asm
	// begin inline asm
	{mul.f16x2 %r435,%r427,%r434;
}
	// end inline asm
	// begin inline asm
	{mul.f16x2 %r438,%r430,%r434;
}
	// end inline asm
	// begin inline asm
	lop3.b32 %r441, %r446, %r840, %r845, 234;

	// end inline asm
	// begin inline asm
	lop3.b32 %r445, %r446, %r844, %r845, 234;

	// end inline asm
	// begin inline asm
	{sub.f16x2 %r449,%r441,%r848;
}
	// end inline asm
	// begin inline asm
	{fma.rn.f16x2 %r452,%r445,%r851,%r852;
}
	// end inline asm
	// begin inline asm
	{  mov.b32 %r456, {%rs2,%rs2};}

	// end inline asm
	// begin inline asm
	{mul.f16x2 %r457,%r449,%r456;
}
	// end inline asm
	// begin inline asm
	{mul.f16x2 %r460,%r452,%r456;
}
	// end inline asm
	// begin inline asm
	mma.sync.aligned.m16n8k16.row.col.f32.f16.f16.f32 {%f506,%f507,%f508,%f509}, {%r2437,%r2436,%r2435,%r2434}, {%r435,%r438}, {%f1458,%f1457,%f1456,%f1455};

	// end inline asm
	// begin inline asm
	mma.sync.aligned.m16n8k16.row.col.f32.f16.f16.f32 {%f514,%f515,%f516,%f517}, {%r2437,%r2436,%r2435,%r2434}, {%r457,%r460}, {%f1454,%f1453,%f1452,%f1451};

	// end inline asm
	shr.s32 	%r502, %r2440, 8;
	// begin inline asm
	lop3.b32 %r475, %r2440, %r840, %r845, 234;

	// end inline asm
	// begin inline asm
	lop3.b32 %r479, %r2440, %r844, %r845, 234;

	// end inline asm
	// begin inline asm
	{sub.f16x2 %r483,%r475,%r848;
}
	// end inline asm
	// begin inline asm
	{fma.rn.f16x2 %r486,%r479,%r851,%r852;
}
	// end inline asm
	mov.b32 	{%rs3, %rs4}, %r2444;
	// begin inline asm
	{  mov.b32 %r490, {%rs3,%rs3};}

	// end inline asm
	// begin inline asm
	{mul.f16x2 %r491,%r483,%r490;
}
	// end inline asm
	// begin inline asm
	{mul.f16x2 %r494,%r486,%r490;
}
	// end inline asm
	// begin inline asm
	lop3.b32 %r497, %r502, %r840, %r845, 234;

	// end inline asm
	// begin inline asm
	lop3.b32 %r501, %r502, %r844, %r845, 234;

	// end inline asm
	// begin inline asm
	{sub.f16x2 %r505,%r497,%r848;
}
	// end inline asm
	// begin inline asm
	{fma.rn.f16x2 %r508,%r501,%r851,%r852;
}
	// end inline asm
	// begin inline asm
	{  mov.b32 %r512, {%rs4,%rs4};}

	// end inline asm
	// begin inline asm
	{mul.f16x2 %r513,%r505,%r512;
}
	// end inline asm
	// begin inline asm
	{mul.f16x2 %r516,%r508,%r512;
}
	// end inline asm
	// begin inline asm
	mma.sync.aligned.m16n8k16.row.col.f32.f16.f16.f32 {%f522,%f523,%f524,%f525}, {%r2437,%r2436,%r2435,%r2434}, {%r491,%r494}, {%f1450,%f1449,%f1448,%f1447};

	// end inline asm
	// begin inline asm
	mma.sync.aligned.m16n8k16.row.col.f32.f16.f16.f32 {%f530,%f531,%f532,%f533}, {%r2437,%r2436,%r2435,%r2434}, {%r513,%r516}, {%f1446,%f1445,%f1444,%f1443};

	// end inline asm
	shr.s32 	%r558, %r2439, 8;
	// begin inline asm
	lop3.b32 %r531, %r2439, %r840, %r845, 234;

	// end inline asm
	// begin inline asm
	lop3.b32 %r535, %r2439, %r844, %r845, 234;

	// end inline asm
	// begin inline asm
	{sub.f16x2 %r539,%r531,%r848;
}
	// end inline asm
	// begin inline asm
	{fma.rn.f16x2 %r542,%r535,%r851,%r852;
}
	// end inline asm
	mov.b32 	{%rs5, %rs6}, %r2443;
	// begin inline asm
	{  mov.b32 %r546, {%rs5,%rs5};}

	// end inline asm
	// begin inline asm
	{mul.f16x2 %r547,%r539,%r546;
}
	// end inline asm
	// begin inline asm
	{mul.f16x2 %r550,%r542,%r546;
}
	// end inline asm
	// begin inline asm
	lop3.b32 %r553, %r558, %r840, %r845, 234;

	// end inline asm
	// begin inline asm
	lop3.b32 %r557, %r558, %r844, %r845, 234;

	// end inline asm
	// begin inline asm
	{sub.f16x2 %r561,%r553,%r848;
}
	// end inline asm
	// begin inline asm
	{fma.rn.f16x2 %r564,%r557,%r851,%r852;
}
	// end inline asm
	// begin inline asm
	{  mov.b32 %r568, {%rs6,%rs6};}

	// end inline asm
	// begin inline asm
	{mul.f16x2 %r569,%r561,%r568;
}
	// end inline asm
	// begin inline asm
	{mul.f16x2 %r572,%r564,%r568;
}
	// end inline asm
	// begin inline asm
	mma.sync.aligned.m16n8k16.row.col.f32.f16.f16.f32 {%f538,%f539,%f540,%f541}, {%r2437,%r2436,%r2435,%r2434}, {%r547,%r550}, {%f1442,%f1441,%f1440,%f1439};

	// end inline asm
	// begin inline asm
	mma.sync.aligned.m16n8k16.row.col.f32.f16.f16.f32 {%f546,%f547,%f548,%f549}, {%r2437,%r2436,%r2435,%r2434}, {%r569,%r572}, {%f1438,%f1437,%f1436,%f1435};

	// end inline asm
	shr.s32 	%r614, %r2438, 8;
	// begin inline asm
	lop3.b32 %r587, %r2438, %r840, %r845, 234;

	// end inline asm
	// begin inline asm
	lop3.b32 %r591, %r2438, %r844, %r845, 234;

	// end inline asm
	// begin inline asm
	{sub.f16x2 %r595,%r587,%r848;
}
	// end inline asm
	// begin inline asm
	{fma.rn.f16x2 %r598,%r591,%r851,%r852;
}
	// end inline asm
	mov.b32 	{%rs7, %rs8}, %r2442;
	// begin inline asm
	{  mov.b32 %r602, {%rs7,%rs7};}

	// end inline asm
	// begin inline asm
	{mul.f16x2 %r603,%r595,%r602;
}
	// end inline asm
	// begin inline asm
	{mul.f16x2 %r606,%r598,%r602;
}
	// end inline asm
	// begin inline asm
	lop3.b32 %r609, %r614, %r840, %r845, 234;

	// end inline asm
	// begin inline asm
	lop3.b32 %r613, %r614, %r844, %r845, 234;

	// end inline asm
	// begin inline asm
	{sub.f16x2 %r617,%r609,%r848;
}
	// end inline asm
	// begin inline asm
	{fma.rn.f16x2 %r620,%r613,%r851,%r852;
}
	// end inline asm
	// begin inline asm
	{  mov.b32 %r624, {%rs8,%rs8};}

	// end inline asm
	// begin inline asm
	{mul.f16x2 %r625,%r617,%r624;
}
	// end inline asm
	// begin inline asm
	{mul.f16x2 %r628,%r620,%r624;
}
	// end inline asm
	// begin inline asm
	mma.sync.aligned.m16n8k16.row.col.f32.f16.f16.f32 {%f554,%f555,%f556,%f557}, {%r2437,%r2436,%r2435,%r2434}, {%r603,%r606}, {%f1434,%f1433,%f1432,%f1431};

	// end inline asm
	// begin inline asm
	mma.sync.aligned.m16n8k16.row.col.f32.f16.f16.f32 {%f562,%f563,%f564,%f565}, {%r2437,%r2436,%r2435,%r2434}, {%r625,%r628}, {%f1430,%f1429,%f1428,%f1427};

	// end inline asm
	ld.shared.v4.u32 	{%r2445, %r2444, %r2443, %r2442}, [%r49];
	// begin inline asm
	ldmatrix.sync.aligned.m8n8.x4.shared.b16 {%r2437,%r2436,%r2435,%r2434}, [%r647];

	// end inline asm
	ld.shared.v4.u32 	{%r2441, %r2440, %r2439, %r2438}, [%r74];
	shr.s32 	%r675, %r117, 8;
	// begin inline asm
	lop3.b32 %r648, %r117, %r840, %r845, 234;

	// end inline asm
	// begin inline asm
	lop3.b32 %r652, %r117, %r844, %r845, 234;

	// end inline asm
	// begin inline asm
	{sub.f16x2 %r656,%r648,%r848;
}
	// end inline asm
	// begin inline asm
	{fma.rn.f16x2 %r659,%r652,%r851,%r852;
}
	// end inline asm
	mov.b32 	{%rs9, %rs10}, %r109;
	// begin inline asm
	{  mov.b32 %r663, {%rs9,%rs9};}

	// end inline asm
	// begin inline asm
	{mul.f16x2 %r664,%r656,%r663;
}
	// end inline asm
	// begin inline asm
	{mul.f16x2 %r667,%r659,%r663;
}
	// end inline asm
	// begin inline asm
	lop3.b32 %r670, %r675, %r840, %r845, 234;

	// end inline asm
	// begin inline asm
	lop3.b32 %r674, %r675, %r844, %r845, 234;

	// end inline asm
	// begin inline asm
	{sub.f16x2 %r678,%r670,%r848;
}
	// end inline asm
	// begin inline asm
	{fma.rn.f16x2 %r681,%r674,%r851,%r852;
}
	// end inline asm
	// begin inline asm
	{  mov.b32 %r685, {%rs10,%rs10};}

	// end inline asm
	// begin inline asm
	{mul.f16x2 %r686,%r678,%r685;
}
	// end inline asm
	// begin inline asm
	{mul.f16x2 %r689,%r681,%r685;
}
	// end inline asm
	// begin inline asm
	mma.sync.aligned.m16n8k16.row.col.f32.f16.f16.f32 {%f1458,%f1457,%f1456,%f1455}, {%r410,%r411,%r412,%r413}, {%r664,%r667}, {%f506,%f507,%f508,%f509};

	// end inline asm
	// begin inline asm
	mma.sync.aligned.m16n8k16.row.col.f32.f16.f16.f32 {%f1454,%f1453,%f1452,%f1451}, {%r410,%r411,%r412,%r413}, {%r686,%r689}, {%f514,%f515,%f516,%f517};

	// end inline asm
	shr.s32 	%r731, %r116, 8;
	// begin inline asm
	lop3.b32 %r704, %r116, %r840, %r845, 234;

	// end inline asm
	// begin inline asm
	lop3.b32 %r708, %r116, %r844, %r845, 234;

	// end inline asm
	// begin inline asm
	{sub.f16x2 %r712,%r704,%r848;
}
	// end inline asm
	// begin inline asm
	{fma.rn.f16x2 %r715,%r708,%r851,%r852;
}
	// end inline asm
	mov.b32 	{%rs11, %rs12}, %r108;
	// begin inline asm
	{  mov.b32 %r719, {%rs11,%rs11};}

	// end inline asm
	// begin inline asm
	{mul.f16x2 %r720,%r712,%r719;
}
	// end inline asm
	// begin inline asm
	{mul.f16x2 %r723,%r715,%r719;
}
	// end inline asm
	// begin inline asm
	lop3.b32 %r726, %r731, %r840, %r845, 234;

	// end inline asm
	// begin inline asm
	lop3.b32 %r730, %r731, %r844, %r845, 234;

	// end inline asm
	// begin inline asm
	{sub.f16x2 %r734,%r726,%r848;
}
	// end inline asm
	// begin inline asm
	{fma.rn.f16x2 %r737,%r730,%r851,%r852;
}
	// end inline asm
	// begin inline asm
	{  mov.b32 %r741, {%rs12,%rs12};}

	// end inline asm
	// begin inline asm
	{mul.f16x2 %r742,%r734,%r741;
}
	// end inline asm
	// begin inline asm
	{mul.f16x2 %r745,%r737,%r741;
}
	// end inline asm
	// begin inline asm
	mma.sync.aligned.m16n8k16.row.col.f32.f16.f16.f32 {%f1450,%f1449,%f1448,%f1447}, {%r410,%r411,%r412,%r413}, {%r720,%r723}, {%f522,%f523,%f524,%f525};

	// end inline asm
	// begin inline asm
	mma.sync.aligned.m16n8k16.row.col.f32.f16.f16.f32 {%f1446,%f1445,%f1444,%f1443}, {%r410,%r411,%r412,%r413}, {%r742,%r745}, {%f530,%f531,%f532,%f533};

	// end inline asm
	shr.s32 	%r787, %r115, 8;
	// begin inline asm
	lop3.b32 %r760, %r115, %r840, %r845, 234;

	// end inline asm
	// begin inline asm
	lop3.b32 %r764, %r115, %r844, %r845, 234;

	// end inline asm
	// begin inline asm
	{sub.f16x2 %r768,%r760,%r848;
}
	// end inline asm
	// begin inline asm
	{fma.rn.f16x2 %r771,%r764,%r851,%r852;
}
	// end inline asm
	mov.b32 	{%rs13, %rs14}, %r107;
	// begin inline asm
	{  mov.b32 %r775, {%rs13,%rs13};}

	// end inline asm
	// begin inline asm
	{mul.f16x2 %r776,%r768,%r775;
}
	// end inline asm
	// begin inline asm
	{mul.f16x2 %r779,%r771,%r775;
}
	// end inline asm
	// begin inline asm
	lop3.b32 %r782, %r787, %r840, %r845, 234;

	// end inline asm
	// begin inline asm
	lop3.b32 %r786, %r787, %r844, %r845, 234;

	// end inline asm
	// begin inline asm
	{sub.f16x2 %r790,%r782,%r848;
}
	// end inline asm
	// begin inline asm
	{fma.rn.f16x2 %r793,%r786,%r851,%r852;
}
	// end inline asm
	// begin inline asm
	{  mov.b32 %r797, {%rs14,%rs14};}

	// end inline asm
	// begin inline asm
	{mul.f16x2 %r798,%r790,%r797;
}
	// end inline asm
	// begin inline asm
	{mul.f16x2 %r801,%r793,%r797;
}
	// end inline asm
	// begin inline asm
	mma.sync.aligned.m16n8k16.row.col.f32.f16.f16.f32 {%f1442,%f1441,%f1440,%f1439}, {%r410,%r411,%r412,%r413}, {%r776,%r779}, {%f538,%f539,%f540,%f541};

	// end inline asm
	// begin inline asm
	mma.sync.aligned.m16n8k16.row.col.f32.f16.f16.f32 {%f1438,%f1437,%f1436,%f1435}, {%r410,%r411,%r412,%r413}, {%r798,%r801}, {%f546,%f547,%f548,%f549};

	// end inline asm
	shr.s32 	%r843, %r114, 8;
	// begin inline asm
	lop3.b32 %r816, %r114, %r840, %r845, 234;

	// end inline asm
	// begin inline asm
	lop3.b32 %r820, %r114, %r844, %r845, 234;

	// end inline asm
	// begin inline asm
	{sub.f16x2 %r824,%r816,%r848;
}
	// end inline asm
	// begin inline asm
	{fma.rn.f16x2 %r827,%r820,%r851,%r852;
}
	// end inline asm
	mov.b32 	{%rs15, %rs16}, %r106;
	// begin inline asm
	{  mov.b32 %r831, {%rs15,%rs15};}

	// end inline asm
	// begin inline asm
	{mul.f16x2 %r832,%r824,%r831;
}
	// end inline asm
	// begin inline asm
	{mul.f16x2 %r835,%r827,%r831;
}
	// end inline asm
	// begin inline asm
	lop3.b32 %r838, %r843, %r840, %r845, 234;

	// end inline asm
	// begin inline asm
	lop3.b32 %r842, %r843, %r844, %r845, 234;

	// end inline asm
	// begin inline asm
	{sub.f16x2 %r846,%r838,%r848;
}
	// end inline asm
	// begin inline asm
	{fma.rn.f16x2 %r849,%r842,%r851,%r852;
}
	// end inline asm
	// begin inline asm
	{  mov.b32 %r853, {%rs16,%rs16};}

	// end inline asm
	// begin inline asm
	{mul.f16x2 %r854,%r846,%r853;
}
	// end inline asm
	// begin inline asm
	{mul.f16x2 %r857,%r849,%r853;
}
	// end inline asm
	// begin inline asm
	mma.sync.aligned.m16n8k16.row.col.f32.f16.f16.f32 {%f1434,%f1433,%f1432,%f1431}, {%r410,%r411,%r412,%r413}, {%r832,%r835}, {%f554,%f555,%f556,%f557};

	// end inline asm
	// begin inline asm
	mma.sync.aligned.m16n8k16.row.col.f32.f16.f16.f32 {%f1430,%f1429,%f1428,%f1427}, {%r410,%r411,%r412,%r413}, {%r854,%r857}, {%f562,%f563,%f564,%f565};

	// end inline asm
	setp.eq.s32 	%p22, %r99, 1;
	mov.b32 	%r2452, 0;
	@%p22 bra 	$L__BB3_37;
	add.s32 	%r877, %r71, 2048;
	setp.lt.s32 	%p23, %r99, 5;
	ld.shared.v4.u32 	{%r133, %r132, %r131, %r130}, [%r49];
	// begin inline asm
	ldmatrix.sync.aligned.m8n8.x4.shared.b16 {%r873,%r874,%r875,%r876}, [%r877];

	// end inline asm
	ld.shared.v4.u32 	{%r141, %r140, %r139, %r138}, [%r75];
	@%p23 bra 	$L__BB3_28;
	setp.gt.u32 	%p24, %r33, 31;
	add.s64 	%rd141, %rd45, 128;
	// begin inline asm
	{
   .reg .pred p;
   setp.ne.b32 p, %r42, 0;
   @p cp.async.cg.shared.global [%r43], [%rd141], 16;
}

	// end inline asm
	// begin inline asm
	{
   .reg .b64 p;
   createpolicy.fractional.L2::evict_first.b64 p, 1.0;   cp.async.cg.shared.global.L2::cache_hint [%r44], [%rd242], 16, p;
}

	// end inline asm
	// begin inline asm
	{
   .reg .b64 p;
   createpolicy.fractional.L2::evict_first.b64 p, 1.0;   cp.async.cg.shared.global.L2::cache_hint [%r72], [%rd241], 16, p;
}

	// end inline asm
	@%p24 bra 	$L__BB3_27;
	add.s32 	%r882, %r44, 32768;
	mul.wide.s32 	%rd145, %r2447, 16;
	add.s64 	%rd144, %rd109, %rd145;
	// begin inline asm
	{
   .reg .b64 p;
   createpolicy.fractional.L2::evict_first.b64 p, 1.0;   cp.async.cg.shared.global.L2::cache_hint [%r882], [%rd144], 16, p;
}

	// end inline asm
$L__BB3_27:
	add.s32 	%r2447, %r2447, %r32;
	mul.wide.s32 	%rd146, %r31, 16;
	add.s64 	%rd241, %rd241, %rd146;
	add.s64 	%rd242, %rd242, %rd146;
$L__BB3_28:
	add.s32 	%r1111, %r384, 4096;
	// begin inline asm
	cp.async.commit_group;

	// end inline asm
	// begin inline asm
	cp.async.wait_group 2;

	// end inline asm
	bar.sync 	0;
	shr.s32 	%r910, %r2441, 8;
	mov.b32 	%r1304, 983055;
	mov.b32 	%r1309, 1677747200;
	// begin inline asm
	lop3.b32 %r883, %r2441, %r1304, %r1309, 234;

	// end inline asm
	mov.b32 	%r1308, 15728880;
	// begin inline asm
	lop3.b32 %r887, %r2441, %r1308, %r1309, 234;

	// end inline asm
	mov.b32 	%r1312, 1678271496;
	// begin inline asm
	{sub.f16x2 %r891,%r883,%r1312;
}
	// end inline asm
	mov.b32 	%r1315, 738208768;
	mov.b32 	%r1316, -729754496;
	// begin inline asm
	{fma.rn.f16x2 %r894,%r887,%r1315,%r1316;
}
	// end inline asm
	mov.b32 	{%rs17, %rs18}, %r2445;
	// begin inline asm
	{  mov.b32 %r898, {%rs17,%rs17};}

	// end inline asm
	// begin inline asm
	{mul.f16x2 %r899,%r891,%r898;
}
	// end inline asm
	// begin inline asm
	{mul.f16x2 %r902,%r894,%r898;
}
	// end inline asm
	// begin inline asm
	lop3.b32 %r905, %r910, %r1304, %r1309, 234;

	// end inline asm
	// begin inline asm
	lop3.b32 %r909, %r910, %r1308, %r1309, 234;

	// end inline asm
	// begin inline asm
	{sub.f16x2 %r913,%r905,%r1312;
}
	// end inline asm
	// begin inline asm
	{fma.rn.f16x2 %r916,%r909,%r1315,%r1316;
}
	// end inline asm
	// begin inline asm
	{  mov.b32 %r920, {%rs18,%rs18};}

	// end inline asm
	// begin inline asm
	{mul.f16x2 %r921,%r913,%r920;
}
	// end inline asm
	// begin inline asm
	{mul.f16x2 %r924,%r916,%r920;
}
	// end inline asm
	// begin inline asm
	mma.sync.aligned.m16n8k16.row.col.f32.f16.f16.f32 {%f634,%f635,%f636,%f637}, {%r2437,%r2436,%r2435,%r2434}, {%r899,%r902}, {%f1458,%f1457,%f1456,%f1455};

	// end inline asm
	// begin inline asm
	mma.sync.aligned.m16n8k16.row.col.f32.f16.f16.f32 {%f642,%f643,%f644,%f645}, {%r2437,%r2436,%r2435,%r2434}, {%r921,%r924}, {%f1454,%f1453,%f1452,%f1451};

	// end inline asm
	shr.s32 	%r966, %r2440, 8;
	// begin inline asm
	lop3.b32 %r939, %r2440, %r1304, %r1309, 234;

	// end inline asm
	// begin inline asm
	lop3.b32 %r943, %r2440, %r1308, %r1309, 234;

	// end inline asm
	// begin inline asm
	{sub.f16x2 %r947,%r939,%r1312;
}
	// end inline asm
	// begin inline asm
	{fma.rn.f16x2 %r950,%r943,%r1315,%r1316;
}
	// end inline asm
	mov.b32 	{%rs19, %rs20}, %r2444;
	// begin inline asm
	{  mov.b32 %r954, {%rs19,%rs19};}

	// end inline asm
	// begin inline asm
	{mul.f16x2 %r955,%r947,%r954;
}
	// end inline asm
	// begin inline asm
	{mul.f16x2 %r958,%r950,%r954;
}
	// end inline asm
	// begin inline asm
	lop3.b32 %r961, %r966, %r1304, %r1309, 234;

	// end inline asm
	// begin inline asm
	lop3.b32 %r965, %r966, %r1308, %r1309, 234;

	// end inline asm
	// begin inline asm
	{sub.f16x2 %r969,%r961,%r1312;
}
	// end inline asm
	// begin inline asm
	{fma.rn.f16x2 %r972,%r965,%r1315,%r1316;
}
	// end inline asm
	// begin inline asm
	{  mov.b32 %r976, {%rs20,%rs20};}

	// end inline asm
	// begin inline asm
	{mul.f16x2 %r977,%r969,%r976;
}
	// end inline asm
	// begin inline asm
	{mul.f16x2 %r980,%r972,%r976;
}
	// end inline asm
	// begin inline asm
	mma.sync.aligned.m16n8k16.row.col.f32.f16.f16.f32 {%f650,%f651,%f652,%f653}, {%r2437,%r2436,%r2435,%r2434}, {%r955,%r958}, {%f1450,%f1449,%f1448,%f1447};

	// end inline asm
	// begin inline asm
	mma.sync.aligned.m16n8k16.row.col.f32.f16.f16.f32 {%f658,%f659,%f660,%f661}, {%r2437,%r2436,%r2435,%r2434}, {%r977,%r980}, {%f1446,%f1445,%f1444,%f1443};

	// end inline asm
	shr.s32 	%r1022, %r2439, 8;
	// begin inline asm
	lop3.b32 %r995, %r2439, %r1304, %r1309, 234;

	// end inline asm
	// begin inline asm
	lop3.b32 %r999, %r2439, %r1308, %r1309, 234;

	// end inline asm
	// begin inline asm
	{sub.f16x2 %r1003,%r995,%r1312;
}
	// end inline asm
	// begin inline asm
	{fma.rn.f16x2 %r1006,%r999,%r1315,%r1316;
}
	// end inline asm
	mov.b32 	{%rs21, %rs22}, %r2443;
	// begin inline asm
	{  mov.b32 %r1010, {%rs21,%rs21};}

	// end inline asm
	// begin inline asm
	{mul.f16x2 %r1011,%r1003,%r1010;
}
	// end inline asm
	// begin inline asm
	{mul.f16x2 %r1014,%r1006,%r1010;
}
	// end inline asm
	// begin inline asm
	lop3.b32 %r1017, %r1022, %r1304, %r1309, 234;

	// end inline asm
	// begin inline asm
	lop3.b32 %r1021, %r1022, %r1308, %r1309, 234;

	// end inline asm
	// begin inline asm
	{sub.f16x2 %r1025,%r1017,%r1312;
}
	// end inline asm
	// begin inline asm
	{fma.rn.f16x2 %r1028,%r1021,%r1315,%r1316;
}
	// end inline asm
	// begin inline asm
	{  mov.b32 %r1032, {%rs22,%rs22};}

	// end inline asm
	// begin inline asm
	{mul.f16x2 %r1033,%r1025,%r1032;
}
	// end inline asm
	// begin inline asm
	{mul.f16x2 %r1036,%r1028,%r1032;
}
	// end inline asm
	// begin inline asm
	mma.sync.aligned.m16n8k16.row.col.f32.f16.f16.f32 {%f666,%f667,%f668,%f669}, {%r2437,%r2436,%r2435,%r2434}, {%r1011,%r1014}, {%f1442,%f1441,%f1440,%f1439};

	// end inline asm
	// begin inline asm
	mma.sync.aligned.m16n8k16.row.col.f32.f16.f16.f32 {%f674,%f675,%f676,%f677}, {%r2437,%r2436,%r2435,%r2434}, {%r1033,%r1036}, {%f1438,%f1437,%f1436,%f1435};

	// end inline asm
	shr.s32 	%r1078, %r2438, 8;
	// begin inline asm
	lop3.b32 %r1051, %r2438, %r1304, %r1309, 234;

	// end inline asm
	// begin inline asm
	lop3.b32 %r1055, %r2438, %r1308, %r1309, 234;

	// end inline asm
	// begin inline asm
	{sub.f16x2 %r1059,%r1051,%r1312;
}
	// end inline asm
	// begin inline asm
	{fma.rn.f16x2 %r1062,%r1055,%r1315,%r1316;
}
	// end inline asm
	mov.b32 	{%rs23, %rs24}, %r2442;
	// begin inline asm
	{  mov.b32 %r1066, {%rs23,%rs23};}

	// end inline asm
	// begin inline asm
	{mul.f16x2 %r1067,%r1059,%r1066;
}
	// end inline asm
	// begin inline asm
	{mul.f16x2 %r1070,%r1062,%r1066;
}
	// end inline asm
	// begin inline asm
	lop3.b32 %r1073, %r1078, %r1304, %r1309, 234;

	// end inline asm
	// begin inline asm
	lop3.b32 %r1077, %r1078, %r1308, %r1309, 234;

	// end inline asm
	// begin inline asm
	{sub.f16x2 %r1081,%r1073,%r1312;
}
	// end inline asm
	// begin inline asm
	{fma.rn.f16x2 %r1084,%r1077,%r1315,%r1316;
}
	// end inline asm
	// begin inline asm
	{  mov.b32 %r1088, {%rs24,%rs24};}

	// end inline asm
	// begin inline asm
	{mul.f16x2 %r1089,%r1081,%r1088;
}
	// end inline asm
	// begin inline asm
	{mul.f16x2 %r1092,%r1084,%r1088;
}
	// end inline asm
	// begin inline asm
	mma.sync.aligned.m16n8k16.row.col.f32.f16.f16.f32 {%f682,%f683,%f684,%f685}, {%r2437,%r2436,%r2435,%r2434}, {%r1067,%r1070}, {%f1434,%f1433,%f1432,%f1431};

	// end inline asm
	// begin inline asm
	mma.sync.aligned.m16n8k16.row.col.f32.f16.f16.f32 {%f690,%f691,%f692,%f693}, {%r2437,%r2436,%r2435,%r2434}, {%r1089,%r1092}, {%f1430,%f1429,%f1428,%f1427};

	// end inline asm
	ld.shared.v4.u32 	{%r2445, %r2444, %r2443, %r2442}, [%r49+1024];
	// begin inline asm
	ldmatrix.sync.aligned.m8n8.x4.shared.b16 {%r2437,%r2436,%r2435,%r2434}, [%r1111];

	// end inline asm
	ld.shared.v4.u32 	{%r2441, %r2440, %r2439, %r2438}, [%r76];
	shr.s32 	%r1139, %r141, 8;
	// begin inline asm
	lop3.b32 %r1112, %r141, %r1304, %r1309, 234;

	// end inline asm
	// begin inline asm
	lop3.b32 %r1116, %r141, %r1308, %r1309, 234;

	// end inline asm
	// begin inline asm
	{sub.f16x2 %r1120,%r1112,%r1312;
}
	// end inline asm
	// begin inline asm
	{fma.rn.f16x2 %r1123,%r1116,%r1315,%r1316;
}
	// end inline asm
	mov.b32 	{%rs25, %rs26}, %r133;
	// begin inline asm
	{  mov.b32 %r1127, {%rs25,%rs25};}

	// end inline asm
	// begin inline asm
	{mul.f16x2 %r1128,%r1120,%r1127;
}
	// end inline asm
	// begin inline asm
	{mul.f16x2 %r1131,%r1123,%r1127;
}
	// end inline asm
	// begin inline asm
	lop3.b32 %r1134, %r1139, %r1304, %r1309, 234;

	// end inline asm
	// begin inline asm
	lop3.b32 %r1138, %r1139, %r1308, %r1309, 234;

	// end inline asm
	// begin inline asm
	{sub.f16x2 %r1142,%r1134,%r1312;
}
	// end inline asm
	// begin inline asm
	{fma.rn.f16x2 %r1145,%r1138,%r1315,%r1316;
}
	// end inline asm
	// begin inline asm
	{  mov.b32 %r1149, {%rs26,%rs26};}

	// end inline asm
	// begin inline asm
	{mul.f16x2 %r1150,%r1142,%r1149;
}
	// end inline asm
	// begin inline asm
	{mul.f16x2 %r1153,%r1145,%r1149;
}
	// end inline asm
	// begin inline asm
	mma.sync.aligned.m16n8k16.row.col.f32.f16.f16.f32 {%f1458,%f1457,%f1456,%f1455}, {%r873,%r874,%r875,%r876}, {%r1128,%r1131}, {%f634,%f635,%f636,%f637};

	// end inline asm
	// begin inline asm
	mma.sync.aligned.m16n8k16.row.col.f32.f16.f16.f32 {%f1454,%f1453,%f1452,%f1451}, {%r873,%r874,%r875,%r876}, {%r1150,%r1153}, {%f642,%f643,%f644,%f645};

	// end inline asm
	shr.s32 	%r1195, %r140, 8;
	// begin inline asm
	lop3.b32 %r1168, %r140, %r1304, %r1309, 234;

	// end inline asm
	// begin inline asm
	lop3.b32 %r1172, %r140, %r1308, %r1309, 234;

	// end inline asm
	// begin inline asm
	{sub.f16x2 %r1176,%r1168,%r1312;
}
	// end inline asm
	// begin inline asm
	{fma.rn.f16x2 %r1179,%r1172,%r1315,%r1316;
}
	// end inline asm
	mov.b32 	{%rs27, %rs28}, %r132;
	// begin inline asm
	{  mov.b32 %r1183, {%rs27,%rs27};}

	// end inline asm
	// begin inline asm
	{mul.f16x2 %r1184,%r1176,%r1183;
}
	// end inline asm
	// begin inline asm
	{mul.f16x2 %r1187,%r1179,%r1183;
}
	// end inline asm
	// begin inline asm
	lop3.b32 %r1190, %r1195, %r1304, %r1309, 234;

	// end inline asm
	// begin inline asm
	lop3.b32 %r1194, %r1195, %r1308, %r1309, 234;

	// end inline asm
	// begin inline asm
	{sub.f16x2 %r1198,%r1190,%r1312;
}
	// end inline asm
	// begin inline asm
	{fma.rn.f16x2 %r1201,%r1194,%r1315,%r1316;
}
	// end inline asm
	// begin inline asm
	{  mov.b32 %r1205, {%rs28,%rs28};}

	// end inline asm
	// begin inline asm
	{mul.f16x2 %r1206,%r1198,%r1205;
}
	// end inline asm
	// begin inline asm
	{mul.f16x2 %r1209,%r1201,%r1205;
}
	// end inline asm
	// begin inline asm
	mma.sync.aligned.m16n8k16.row.col.f32.f16.f16.f32 {%f1450,%f1449,%f1448,%f1447}, {%r873,%r874,%r875,%r876}, {%r1184,%r1187}, {%f650,%f651,%f652,%f653};

	// end inline asm
	// begin inline asm
	mma.sync.aligned.m16n8k16.row.col.f32.f16.f16.f32 {%f1446,%f1445,%f1444,%f1443}, {%r873,%r874,%r875,%r876}, {%r1206,%r1209}, {%f658,%f659,%f660,%f661};

	// end inline asm
	shr.s32 	%r1251, %r139, 8;
	// begin inline asm
	lop3.b32 %r1224, %r139, %r1304, %r1309, 234;

	// end inline asm
	// begin inline asm
	lop3.b32 %r1228, %r139, %r1308, %r1309, 234;

	// end inline asm
	// begin inline asm
	{sub.f16x2 %r1232,%r1224,%r1312;
}
	// end inline asm
	// begin inline asm
	{fma.rn.f16x2 %r1235,%r1228,%r1315,%r1316;
}
	// end inline asm
	mov.b32 	{%rs29, %rs30}, %r131;
	// begin inline asm
	{  mov.b32 %r1239, {%rs29,%rs29};}

	// end inline asm
	// begin inline asm
	{mul.f16x2 %r1240,%r1232,%r1239;
}
	// end inline asm
	// begin inline asm
	{mul.f16x2 %r1243,%r1235,%r1239;
}
	// end inline asm
	// begin inline asm
	lop3.b32 %r1246, %r1251, %r1304, %r1309, 234;

	// end inline asm
	// begin inline asm
	lop3.b32 %r1250, %r1251, %r1308, %r1309, 234;

	// end inline asm
	// begin inline asm
	{sub.f16x2 %r1254,%r1246,%r1312;
}
	// end inline asm
	// begin inline asm
	{fma.rn.f16x2 %r1257,%r1250,%r1315,%r1316;
}
	// end inline asm
	// begin inline asm
	{  mov.b32 %r1261, {%rs30,%rs30};}

	// end inline asm
	// begin inline asm
	{mul.f16x2 %r1262,%r1254,%r1261;
}
	// end inline asm
	// begin inline asm
	{mul.f16x2 %r1265,%r1257,%r1261;
}
	// end inline asm
	// begin inline asm
	mma.sync.aligned.m16n8k16.row.col.f32.f16.f16.f32 {%f1442,%f1441,%f1440,%f1439}, {%r873,%r874,%r875,%r876}, {%r1240,%r1243}, {%f666,%f667,%f668,%f669};

	// end inline asm
	// begin inline asm
	mma.sync.aligned.m16n8k16.row.col.f32.f16.f16.f32 {%f1438,%f1437,%f1436,%f1435}, {%r873,%r874,%r875,%r876}, {%r1262,%r1265}, {%f674,%f675,%f676,%f677};

	// end inline asm
	shr.s32 	%r1307, %r138, 8;
	// begin inline asm
	lop3.b32 %r1280, %r138, %r1304, %r1309, 234;

	// end inline asm
	// begin inline asm
	lop3.b32 %r1284, %r138, %r1308, %r1309, 234;

	// end inline asm
	// begin inline asm
	{sub.f16x2 %r1288,%r1280,%r1312;
}
	// end inline asm
	// begin inline asm
	{fma.rn.f16x2 %r1291,%r1284,%r1315,%r1316;
}
	// end inline asm
	mov.b32 	{%rs31, %rs32}, %r130;
	// begin inline asm
	{  mov.b32 %r1295, {%rs31,%rs31};}

	// end inline asm
	// begin inline asm
	{mul.f16x2 %r1296,%r1288,%r1295;
}
	// end inline asm
	// begin inline asm
	{mul.f16x2 %r1299,%r1291,%r1295;
}
	// end inline asm
	// begin inline asm
	lop3.b32 %r1302, %r1307, %r1304, %r1309, 234;

	// end inline asm
	// begin inline asm
	lop3.b32 %r1306, %r1307, %r1308, %r1309, 234;

	// end inline asm
	// begin inline asm
	{sub.f16x2 %r1310,%r1302,%r1312;
}
	// end inline asm
	// begin inline asm
	{fma.rn.f16x2 %r1313,%r1306,%r1315,%r1316;
}
	// end inline asm
	// begin inline asm
	{  mov.b32 %r1317, {%rs32,%rs32};}

	// end inline asm
	// begin inline asm
	{mul.f16x2 %r1318,%r1310,%r1317;
}
	// end inline asm
	// begin inline asm
	{mul.f16x2 %r1321,%r1313,%r1317;
}
	// end inline asm
	// begin inline asm
	mma.sync.aligned.m16n8k16.row.col.f32.f16.f16.f32 {%f1434,%f1433,%f1432,%f1431}, {%r873,%r874,%r875,%r876}, {%r1296,%r1299}, {%f682,%f683,%f684,%f685};

	// end inline asm
	// begin inline asm
	mma.sync.aligned.m16n8k16.row.col.f32.f16.f16.f32 {%f1430,%f1429,%f1428,%f1427}, {%r873,%r874,%r875,%r876}, {%r1318,%r1321}, {%f690,%f691,%f692,%f693};

	// end inline asm
	setp.eq.s32 	%p25, %r99, 2;
	@%p25 bra 	$L__BB3_37;
	add.s32 	%r1341, %r71, 4096;
	setp.lt.s32 	%p26, %r99, 6;
	ld.shared.v4.u32 	{%r159, %r158, %r157, %r156}, [%r49+1024];
	// begin inline asm
	ldmatrix.sync.aligned.m8n8.x4.shared.b16 {%r1337,%r1338,%r1339,%r1340}, [%r1341];

	// end inline asm
	ld.shared.v4.u32 	{%r167, %r166, %r165, %r164}, [%r77];
	@%p26 bra 	$L__BB3_31;
	add.s32 	%r1343, %r43, 2048;
	add.s64 	%rd147, %rd45, 256;
	// begin inline asm
	{
   .reg .pred p;
   setp.ne.b32 p, %r42, 0;
   @p cp.async.cg.shared.global [%r1343], [%rd147], 16;
}

	// end inline asm
	// begin inline asm
	{
   .reg .b64 p;
   createpolicy.fractional.L2::evict_first.b64 p, 1.0;   cp.async.cg.shared.global.L2::cache_hint [%r74], [%rd242], 16, p;
}

	// end inline asm
	mul.wide.s32 	%rd150, %r31, 16;
	add.s64 	%rd242, %rd242, %rd150;
	// begin inline asm
	{
   .reg .b64 p;
   createpolicy.fractional.L2::evict_first.b64 p, 1.0;   cp.async.cg.shared.global.L2::cache_hint [%r75], [%rd241], 16, p;
}

	// end inline asm
	add.s64 	%rd241, %rd241, %rd150;
$L__BB3_31:
	add.s32 	%r1574, %r384, 6144;
	// begin inline asm
	cp.async.commit_group;

	// end inline asm
	// begin inline asm
	cp.async.wait_group 2;

	// end inline asm
	bar.sync 	0;
	shr.s32 	%r1373, %r2441, 8;
	mov.b32 	%r1767, 983055;
	mov.b32 	%r1772, 1677747200;
	// begin inline asm
	lop3.b32 %r1346, %r2441, %r1767, %r1772, 234;

	// end inline asm
	mov.b32 	%r1771, 15728880;
	// begin inline asm
	lop3.b32 %r1350, %r2441, %r1771, %r1772, 234;

	// end inline asm
	mov.b32 	%r1775, 1678271496;
	// begin inline asm
	{sub.f16x2 %r1354,%r1346,%r1775;
}
	// end inline asm
	mov.b32 	%r1778, 738208768;
	mov.b32 	%r1779, -729754496;
	// begin inline asm
	{fma.rn.f16x2 %r1357,%r1350,%r1778,%r1779;
}
	// end inline asm
	mov.b32 	{%rs33, %rs34}, %r2445;
	// begin inline asm
	{  mov.b32 %r1361, {%rs33,%rs33};}

	// end inline asm
	// begin inline asm
	{mul.f16x2 %r1362,%r1354,%r1361;
}
	// end inline asm
	// begin inline asm
	{mul.f16x2 %r1365,%r1357,%r1361;
}
	// end inline asm
	// begin inline asm
	lop3.b32 %r1368, %r1373, %r1767, %r1772, 234;

	// end inline asm
	// begin inline asm
	lop3.b32 %r1372, %r1373, %r1771, %r1772, 234;

	// end inline asm
	// begin inline asm
	{sub.f16x2 %r1376,%r1368,%r1775;
}
	// end inline asm
	// begin inline asm
	{fma.rn.f16x2 %r1379,%r1372,%r1778,%r1779;
}
	// end inline asm
	// begin inline asm
	{  mov.b32 %r1383, {%rs34,%rs34};}

	// end inline asm
	// begin inline asm
	{mul.f16x2 %r1384,%r1376,%r1383;
}
	// end inline asm
	// begin inline asm
	{mul.f16x2 %r1387,%r1379,%r1383;
}
	// end inline asm
	// begin inline asm
	mma.sync.aligned.m16n8k16.row.col.f32.f16.f16.f32 {%f762,%f763,%f764,%f765}, {%r2437,%r2436,%r2435,%r2434}, {%r1362,%r1365}, {%f1458,%f1457,%f1456,%f1455};

	// end inline asm
	// begin inline asm
	mma.sync.aligned.m16n8k16.row.col.f32.f16.f16.f32 {%f770,%f771,%f772,%f773}, {%r2437,%r2436,%r2435,%r2434}, {%r1384,%r1387}, {%f1454,%f1453,%f1452,%f1451};

	// end inline asm
	shr.s32 	%r1429, %r2440, 8;
	// begin inline asm
	lop3.b32 %r1402, %r2440, %r1767, %r1772, 234;

	// end inline asm
	// begin inline asm
	lop3.b32 %r1406, %r2440, %r1771, %r1772, 234;

	// end inline asm
	// begin inline asm
	{sub.f16x2 %r1410,%r1402,%r1775;
}
	// end inline asm
	// begin inline asm
	{fma.rn.f16x2 %r1413,%r1406,%r1778,%r1779;
}
	// end inline asm
	mov.b32 	{%rs35, %rs36}, %r2444;
	// begin inline asm
	{  mov.b32 %r1417, {%rs35,%rs35};}

	// end inline asm
	// begin inline asm
	{mul.f16x2 %r1418,%r1410,%r1417;
}
	// end inline asm
	// begin inline asm
	{mul.f16x2 %r1421,%r1413,%r1417;
}
	// end inline asm
	// begin inline asm
	lop3.b32 %r1424, %r1429, %r1767, %r1772, 234;

	// end inline asm
	// begin inline asm
	lop3.b32 %r1428, %r1429, %r1771, %r1772, 234;

	// end inline asm
	// begin inline asm
	{sub.f16x2 %r1432,%r1424,%r1775;
}
	// end inline asm
	// begin inline asm
	{fma.rn.f16x2 %r1435,%r1428,%r1778,%r1779;
}
	// end inline asm
	// begin inline asm
	{  mov.b32 %r1439, {%rs36,%rs36};}

	// end inline asm
	// begin inline asm
	{mul.f16x2 %r1440,%r1432,%r1439;
}
	// end inline asm
	// begin inline asm
	{mul.f16x2 %r1443,%r1435,%r1439;
}
	// end inline asm
	// begin inline asm
	mma.sync.aligned.m16n8k16.row.col.f32.f16.f16.f32 {%f778,%f779,%f780,%f781}, {%r2437,%r2436,%r2435,%r2434}, {%r1418,%r1421}, {%f1450,%f1449,%f1448,%f1447};

	// end inline asm
	// begin inline asm
	mma.sync.aligned.m16n8k16.row.col.f32.f16.f16.f32 {%f786,%f787,%f788,%f789}, {%r2437,%r2436,%r2435,%r2434}, {%r1440,%r1443}, {%f1446,%f1445,%f1444,%f1443};

	// end inline asm
	shr.s32 	%r1485, %r2439, 8;
	// begin inline asm
	lop3.b32 %r1458, %r2439, %r1767, %r1772, 234;

	// end inline asm
	// begin inline asm
	lop3.b32 %r1462, %r2439, %r1771, %r1772, 234;

	// end inline asm
	// begin inline asm
	{sub.f16x2 %r1466,%r1458,%r1775;
}
	// end inline asm
	// begin inline asm
	{fma.rn.f16x2 %r1469,%r1462,%r1778,%r1779;
}
	// end inline asm
	mov.b32 	{%rs37, %rs38}, %r2443;
	// begin inline asm
	{  mov.b32 %r1473, {%rs37,%rs37};}

	// end inline asm
	// begin inline asm
	{mul.f16x2 %r1474,%r1466,%r1473;
}
	// end inline asm
	// begin inline asm
	{mul.f16x2 %r1477,%r1469,%r1473;
}
	// end inline asm
	// begin inline asm
	lop3.b32 %r1480, %r1485, %r1767, %r1772, 234;

	// end inline asm
	// begin inline asm
	lop3.b32 %r1484, %r1485, %r1771, %r1772, 234;

	// end inline asm
	// begin inline asm
	{sub.f16x2 %r1488,%r1480,%r1775;
}
	// end inline asm
	// begin inline asm
	{fma.rn.f16x2 %r1491,%r1484,%r1778,%r1779;
}
	// end inline asm
	// begin inline asm
	{  mov.b32 %r1495, {%rs38,%rs38};}

	// end inline asm
	// begin inline asm
	{mul.f16x2 %r1496,%r1488,%r1495;
}
	// end inline asm
	// begin inline asm
	{mul.f16x2 %r1499,%r1491,%r1495;
}
	// end inline asm
	// begin inline asm
	mma.sync.aligned.m16n8k16.row.col.f32.f16.f16.f32 {%f794,%f795,%f796,%f797}, {%r2437,%r2436,%r2435,%r2434}, {%r1474,%r1477}, {%f1442,%f1441,%f1440,%f1439};

	// end inline asm
	// begin inline asm
	mma.sync.aligned.m16n8k16.row.col.f32.f16.f16.f32 {%f802,%f803,%f804,%f805}, {%r2437,%r2436,%r2435,%r2434}, {%r1496,%r1499}, {%f1438,%f1437,%f1436,%f1435};

	// end inline asm
	shr.s32 	%r1541, %r2438, 8;
	// begin inline asm
	lop3.b32 %r1514, %r2438, %r1767, %r1772, 234;

	// end inline asm
	// begin inline asm
	lop3.b32 %r1518, %r2438, %r1771, %r1772, 234;

	// end inline asm
	// begin inline asm
	{sub.f16x2 %r1522,%r1514,%r1775;
}
	// end inline asm
	// begin inline asm
	{fma.rn.f16x2 %r1525,%r1518,%r1778,%r1779;
}
	// end inline asm
	mov.b32 	{%rs39, %rs40}, %r2442;
	// begin inline asm
	{  mov.b32 %r1529, {%rs39,%rs39};}

	// end inline asm
	// begin inline asm
	{mul.f16x2 %r1530,%r1522,%r1529;
}
	// end inline asm
	// begin inline asm
	{mul.f16x2 %r1533,%r1525,%r1529;
}
	// end inline asm
	// begin inline asm
	lop3.b32 %r1536, %r1541, %r1767, %r1772, 234;

	// end inline asm
	// begin inline asm
	lop3.b32 %r1540, %r1541, %r1771, %r1772, 234;

	// end inline asm
	// begin inline asm
	{sub.f16x2 %r1544,%r1536,%r1775;
}
	// end inline asm
	// begin inline asm
	{fma.rn.f16x2 %r1547,%r1540,%r1778,%r1779;
}
	// end inline asm
	// begin inline asm
	{  mov.b32 %r1551, {%rs40,%rs40};}

	// end inline asm
	// begin inline asm
	{mul.f16x2 %r1552,%r1544,%r1551;
}
	// end inline asm
	// begin inline asm
	{mul.f16x2 %r1555,%r1547,%r1551;
}
	// end inline asm
	// begin inline asm
	mma.sync.aligned.m16n8k16.row.col.f32.f16.f16.f32 {%f810,%f811,%f812,%f813}, {%r2437,%r2436,%r2435,%r2434}, {%r1530,%r1533}, {%f1434,%f1433,%f1432,%f1431};

	// end inline asm
	// begin inline asm
	mma.sync.aligned.m16n8k16.row.col.f32.f16.f16.f32 {%f818,%f819,%f820,%f821}, {%r2437,%r2436,%r2435,%r2434}, {%r1552,%r1555}, {%f1430,%f1429,%f1428,%f1427};

	// end inline asm
	ld.shared.v4.u32 	{%r2445, %r2444, %r2443, %r2442}, [%r49+1024];
	// begin inline asm
	ldmatrix.sync.aligned.m8n8.x4.shared.b16 {%r2437,%r2436,%r2435,%r2434}, [%r1574];

	// end inline asm
	ld.shared.v4.u32 	{%r2441, %r2440, %r2439, %r2438}, [%r73];
	shr.s32 	%r1602, %r167, 8;
	// begin inline asm
	lop3.b32 %r1575, %r167, %r1767, %r1772, 234;

	// end inline asm
	// begin inline asm
	lop3.b32 %r1579, %r167, %r1771, %r1772, 234;

	// end inline asm
	// begin inline asm
	{sub.f16x2 %r1583,%r1575,%r1775;
}
	// end inline asm
	// begin inline asm
	{fma.rn.f16x2 %r1586,%r1579,%r1778,%r1779;
}
	// end inline asm
	mov.b32 	{%rs41, %rs42}, %r159;
	// begin inline asm
	{  mov.b32 %r1590, {%rs41,%rs41};}

	// end inline asm
	// begin inline asm
	{mul.f16x2 %r1591,%r1583,%r1590;
}
	// end inline asm
	// begin inline asm
	{mul.f16x2 %r1594,%r1586,%r1590;
}
	// end inline asm
	// begin inline asm
	lop3.b32 %r1597, %r1602, %r1767, %r1772, 234;

	// end inline asm
	// begin inline asm
	lop3.b32 %r1601, %r1602, %r1771, %r1772, 234;

	// end inline asm
	// begin inline asm
	{sub.f16x2 %r1605,%r1597,%r1775;
}
	// end inline asm
	// begin inline asm
	{fma.rn.f16x2 %r1608,%r1601,%r1778,%r1779;
}
	// end inline asm
	// begin inline asm
	{  mov.b32 %r1612, {%rs42,%rs42};}

	// end inline asm
	// begin inline asm
	{mul.f16x2 %r1613,%r1605,%r1612;
}
	// end inline asm
	// begin inline asm
	{mul.f16x2 %r1616,%r1608,%r1612;
}
	// end inline asm
	// begin inline asm
	mma.sync.aligned.m16n8k16.row.col.f32.f16.f16.f32 {%f1458,%f1457,%f1456,%f1455}, {%r1337,%r1338,%r1339,%r1340}, {%r1591,%r1594}, {%f762,%f763,%f764,%f765};

	// end inline asm
	// begin inline asm
	mma.sync.aligned.m16n8k16.row.col.f32.f16.f16.f32 {%f1454,%f1453,%f1452,%f1451}, {%r1337,%r1338,%r1339,%r1340}, {%r1613,%r1616}, {%f770,%f771,%f772,%f773};

	// end inline asm
	shr.s32 	%r1658, %r166, 8;
	// begin inline asm
	lop3.b32 %r1631, %r166, %r1767, %r1772, 234;

	// end inline asm
	// begin inline asm
	lop3.b32 %r1635, %r166, %r1771, %r1772, 234;

	// end inline asm
	// begin inline asm
	{sub.f16x2 %r1639,%r1631,%r1775;
}
	// end inline asm
	// begin inline asm
	{fma.rn.f16x2 %r1642,%r1635,%r1778,%r1779;
}
	// end inline asm
	mov.b32 	{%rs43, %rs44}, %r158;
	// begin inline asm
	{  mov.b32 %r1646, {%rs43,%rs43};}

	// end inline asm
	// begin inline asm
	{mul.f16x2 %r1647,%r1639,%r1646;
}
	// end inline asm
	// begin inline asm
	{mul.f16x2 %r1650,%r1642,%r1646;
}
	// end inline asm
	// begin inline asm
	lop3.b32 %r1653, %r1658, %r1767, %r1772, 234;

	// end inline asm
	// begin inline asm
	lop3.b32 %r1657, %r1658, %r1771, %r1772, 234;

	// end inline asm
	// begin inline asm
	{sub.f16x2 %r1661,%r1653,%r1775;
}
	// end inline asm
	// begin inline asm
	{fma.rn.f16x2 %r1664,%r1657,%r1778,%r1779;
}
	// end inline asm
	// begin inline asm
	{  mov.b32 %r1668, {%rs44,%rs44};}

	// end inline asm
	// begin inline asm
	{mul.f16x2 %r1669,%r1661,%r1668;
}
	// end inline asm
	// begin inline asm
	{mul.f16x2 %r1672,%r1664,%r1668;
}
	// end inline asm
	// begin inline asm
	mma.sync.aligned.m16n8k16.row.col.f32.f16.f16.f32 {%f1450,%f1449,%f1448,%f1447}, {%r1337,%r1338,%r1339,%r1340}, {%r1647,%r1650}, {%f778,%f779,%f780,%f781};

	// end inline asm
	// begin inline asm
	mma.sync.aligned.m16n8k16.row.col.f32.f16.f16.f32 {%f1446,%f1445,%f1444,%f1443}, {%r1337,%r1338,%r1339,%r1340}, {%r1669,%r1672}, {%f786,%f787,%f788,%f789};

	// end inline asm
	shr.s32 	%r1714, %r165, 8;
	// begin inline asm
	lop3.b32 %r1687, %r165, %r1767, %r1772, 234;

	// end inline asm
	// begin inline asm
	lop3.b32 %r1691, %r165, %r1771, %r1772, 234;

	// end inline asm
	// begin inline asm
	{sub.f16x2 %r1695,%r1687,%r1775;
}
	// end inline asm
	// begin inline asm
	{fma.rn.f16x2 %r1698,%r1691,%r1778,%r1779;
}
	// end inline asm
	mov.b32 	{%rs45, %rs46}, %r157;
	// begin inline asm
	{  mov.b32 %r1702, {%rs45,%rs45};}

	// end inline asm
	// begin inline asm
	{mul.f16x2 %r1703,%r1695,%r1702;
}
	// end inline asm
	// begin inline asm
	{mul.f16x2 %r1706,%r1698,%r1702;
}
	// end inline asm
	// begin inline asm
	lop3.b32 %r1709, %r1714, %r1767, %r1772, 234;

	// end inline asm
	// begin inline asm
	lop3.b32 %r1713, %r1714, %r1771, %r1772, 234;

	// end inline asm
	// begin inline asm
	{sub.f16x2 %r1717,%r1709,%r1775;
}
	// end inline asm
	// begin inline asm
	{fma.rn.f16x2 %r1720,%r1713,%r1778,%r1779;
}
	// end inline asm
	// begin inline asm
	{  mov.b32 %r1724, {%rs46,%rs46};}

	// end inline asm
	// begin inline asm
	{mul.f16x2 %r1725,%r1717,%r1724;
}
	// end inline asm
	// begin inline asm
	{mul.f16x2 %r1728,%r1720,%r1724;
}
	// end inline asm
	// begin inline asm
	mma.sync.aligned.m16n8k16.row.col.f32.f16.f16.f32 {%f1442,%f1441,%f1440,%f1439}, {%r1337,%r1338,%r1339,%r1340}, {%r1703,%r1706}, {%f794,%f795,%f796,%f797};

	// end inline asm
	// begin inline asm
	mma.sync.aligned.m16n8k16.row.col.f32.f16.f16.f32 {%f1438,%f1437,%f1436,%f1435}, {%r1337,%r1338,%r1339,%r1340}, {%r1725,%r1728}, {%f802,%f803,%f804,%f805};

	// end inline asm
	shr.s32 	%r1770, %r164, 8;
	// begin inline asm
	lop3.b32 %r1743, %r164, %r1767, %r1772, 234;

	// end inline asm
	// begin inline asm
	lop3.b32 %r1747, %r164, %r1771, %r1772, 234;

	// end inline asm
	// begin inline asm
	{sub.f16x2 %r1751,%r1743,%r1775;
}
	// end inline asm
	// begin inline asm
	{fma.rn.f16x2 %r1754,%r1747,%r1778,%r1779;
}
	// end inline asm
	mov.b32 	{%rs47, %rs48}, %r156;
	// begin inline asm
	{  mov.b32 %r1758, {%rs47,%rs47};}

	// end inline asm
	// begin inline asm
	{mul.f16x2 %r1759,%r1751,%r1758;
}
	// end inline asm
	// begin inline asm
	{mul.f16x2 %r1762,%r1754,%r1758;
}
	// end inline asm
	// begin inline asm
	lop3.b32 %r1765, %r1770, %r1767, %r1772, 234;

	// end inline asm
	// begin inline asm
	lop3.b32 %r1769, %r1770, %r1771, %r1772, 234;

	// end inline asm
	// begin inline asm
	{sub.f16x2 %r1773,%r1765,%r1775;
}
	// end inline asm
	// begin inline asm
	{fma.rn.f16x2 %r1776,%r1769,%r1778,%r1779;
}
	// end inline asm
	// begin inline asm
	{  mov.b32 %r1780, {%rs48,%rs48};}

	// end inline asm
	// begin inline asm
	{mul.f16x2 %r1781,%r1773,%r1780;
}
	// end inline asm
	// begin inline asm
	{mul.f16x2 %r1784,%r1776,%r1780;
}
	// end inline asm
	// begin inline asm
	mma.sync.aligned.m16n8k16.row.col.f32.f16.f16.f32 {%f1434,%f1433,%f1432,%f1431}, {%r1337,%r1338,%r1339,%r1340}, {%r1759,%r1762}, {%f810,%f811,%f812,%f813};

	// end inline asm
	// begin inline asm
	mma.sync.aligned.m16n8k16.row.col.f32.f16.f16.f32 {%f1430,%f1429,%f1428,%f1427}, {%r1337,%r1338,%r1339,%r1340}, {%r1781,%r1784}, {%f818,%f819,%f820,%f821};

	// end inline asm
	setp.eq.s32 	%p27, %r99, 3;
	@%p27 bra 	$L__BB3_37;
	add.s32 	%r1804, %r71, 6144;
	setp.lt.s32 	%p28, %r99, 7;
	ld.shared.v4.u32 	{%r183, %r182, %r181, %r180}, [%r49+1024];
	// begin inline asm
	ldmatrix.sync.aligned.m8n8.x4.shared.b16 {%r1800,%r1801,%r1802,%r1803}, [%r1804];

	// end inline asm
	ld.shared.v4.u32 	{%r191, %r190, %r189, %r188}, [%r44+28672];
	@%p28 bra 	$L__BB3_36;
	setp.gt.u32 	%p29, %r33, 31;
	add.s64 	%rd151, %rd45, 384;
	// begin inline asm
	{
   .reg .pred p;
   setp.ne.b32 p, %r42, 0;
   @p cp.async.cg.shared.global [%r78], [%rd151], 16;
}

	// end inline asm
	// begin inline asm
	{
   .reg .b64 p;
   createpolicy.fractional.L2::evict_first.b64 p, 1.0;   cp.async.cg.shared.global.L2::cache_hint [%r76], [%rd242], 16, p;
}

	// end inline asm
	// begin inline asm
	{
   .reg .b64 p;
   createpolicy.fractional.L2::evict_first.b64 p, 1.0;   cp.async.cg.shared.global.L2::cache_hint [%r77], [%rd241], 16, p;
}

	// end inline asm
	@%p29 bra 	$L__BB3_35;
	mul.wide.s32 	%rd155, %r2447, 16;
	add.s64 	%rd154, %rd109, %rd155;
	// begin inline asm
	{
   .reg .b64 p;
   createpolicy.fractional.L2::evict_first.b64 p, 1.0;   cp.async.cg.shared.global.L2::cache_hint [%r79], [%rd154], 16, p;
}

	// end inline asm
$L__BB3_35:
	add.s32 	%r2447, %r2447, %r32;
	mul.wide.s32 	%rd156, %r31, 16;
	add.s64 	%rd241, %rd241, %rd156;
	add.s64 	%rd242, %rd242, %rd156;
$L__BB3_36:
	// begin inline asm
	cp.async.commit_group;

	// end inline asm
	// begin inline asm
	cp.async.wait_group 2;

	// end inline asm
	bar.sync 	0;
	shr.s32 	%r1837, %r2441, 8;
	mov.b32 	%r2231, 983055;
	mov.b32 	%r2236, 1677747200;
	// begin inline asm
	lop3.b32 %r1810, %r2441, %r2231, %r2236, 234;

	// end inline asm
	mov.b32 	%r2235, 15728880;
	// begin inline asm
	lop3.b32 %r1814, %r2441, %r2235, %r2236, 234;

	// end inline asm
	mov.b32 	%r2239, 1678271496;
	// begin inline asm
	{sub.f16x2 %r1818,%r1810,%r2239;
}
	// end inline asm
	mov.b32 	%r2242, 738208768;
	mov.b32 	%r2243, -729754496;
	// begin inline asm
	{fma.rn.f16x2 %r1821,%r1814,%r2242,%r2243;
}
	// end inline asm
	mov.b32 	{%rs49, %rs50}, %r2445;
	// begin inline asm
	{  mov.b32 %r1825, {%rs49,%rs49};}

	// end inline asm
	// begin inline asm
	{mul.f16x2 %r1826,%r1818,%r1825;
}
	// end inline asm
	// begin inline asm
	{mul.f16x2 %r1829,%r1821,%r1825;
}
	// end inline asm
	// begin inline asm
	lop3.b32 %r1832, %r1837, %r2231, %r2236, 234;

	// end inline asm
	// begin inline asm
	lop3.b32 %r1836, %r1837, %r2235, %r2236, 234;

	// end inline asm
	// begin inline asm
	{sub.f16x2 %r1840,%r1832,%r2239;
}
	// end inline asm
	// begin inline asm
	{fma.rn.f16x2 %r1843,%r1836,%r2242,%r2243;
}
	// end inline asm
	// begin inline asm
	{  mov.b32 %r1847, {%rs50,%rs50};}

	// end inline asm
	// begin inline asm
	{mul.f16x2 %r1848,%r1840,%r1847;
}
	// end inline asm
	// begin inline asm
	{mul.f16x2 %r1851,%r1843,%r1847;
}
	// end inline asm
	// begin inline asm
	mma.sync.aligned.m16n8k16.row.col.f32.f16.f16.f32 {%f890,%f891,%f892,%f893}, {%r2437,%r2436,%r2435,%r2434}, {%r1826,%r1829}, {%f1458,%f1457,%f1456,%f1455};

	// end inline asm
	// begin inline asm
	mma.sync.aligned.m16n8k16.row.col.f32.f16.f16.f32 {%f898,%f899,%f900,%f901}, {%r2437,%r2436,%r2435,%r2434}, {%r1848,%r1851}, {%f1454,%f1453,%f1452,%f1451};

	// end inline asm
	shr.s32 	%r1893, %r2440, 8;
	// begin inline asm
	lop3.b32 %r1866, %r2440, %r2231, %r2236, 234;

	// end inline asm
	// begin inline asm
	lop3.b32 %r1870, %r2440, %r2235, %r2236, 234;

	// end inline asm
	// begin inline asm
	{sub.f16x2 %r1874,%r1866,%r2239;
}
	// end inline asm
	// begin inline asm
	{fma.rn.f16x2 %r1877,%r1870,%r2242,%r2243;
}
	// end inline asm
	mov.b32 	{%rs51, %rs52}, %r2444;
	// begin inline asm
	{  mov.b32 %r1881, {%rs51,%rs51};}

	// end inline asm
	// begin inline asm
	{mul.f16x2 %r1882,%r1874,%r1881;
}
	// end inline asm
	// begin inline asm
	{mul.f16x2 %r1885,%r1877,%r1881;
}
	// end inline asm
	// begin inline asm
	lop3.b32 %r1888, %r1893, %r2231, %r2236, 234;

	// end inline asm
	// begin inline asm
	lop3.b32 %r1892, %r1893, %r2235, %r2236, 234;

	// end inline asm
	// begin inline asm
	{sub.f16x2 %r1896,%r1888,%r2239;
}
	// end inline asm
	// begin inline asm
	{fma.rn.f16x2 %r1899,%r1892,%r2242,%r2243;
}
	// end inline asm
	// begin inline asm
	{  mov.b32 %r1903, {%rs52,%rs52};}

	// end inline asm
	// begin inline asm
	{mul.f16x2 %r1904,%r1896,%r1903;
}
	// end inline asm
	// begin inline asm
	{mul.f16x2 %r1907,%r1899,%r1903;
}
	// end inline asm
	// begin inline asm
	mma.sync.aligned.m16n8k16.row.col.f32.f16.f16.f32 {%f906,%f907,%f908,%f909}, {%r2437,%r2436,%r2435,%r2434}, {%r1882,%r1885}, {%f1450,%f1449,%f1448,%f1447};

	// end inline asm
	// begin inline asm
	mma.sync.aligned.m16n8k16.row.col.f32.f16.f16.f32 {%f914,%f915,%f916,%f917}, {%r2437,%r2436,%r2435,%r2434}, {%r1904,%r1907}, {%f1446,%f1445,%f1444,%f1443};

	// end inline asm
	shr.s32 	%r1949, %r2439, 8;
	// begin inline asm
	lop3.b32 %r1922, %r2439, %r2231, %r2236, 234;

	// end inline asm
	// begin inline asm
	lop3.b32 %r1926, %r2439, %r2235, %r2236, 234;

	// end inline asm
	// begin inline asm
	{sub.f16x2 %r1930,%r1922,%r2239;
}
	// end inline asm
	// begin inline asm
	{fma.rn.f16x2 %r1933,%r1926,%r2242,%r2243;
}
	// end inline asm
	mov.b32 	{%rs53, %rs54}, %r2443;
	// begin inline asm
	{  mov.b32 %r1937, {%rs53,%rs53};}

	// end inline asm
	// begin inline asm
	{mul.f16x2 %r1938,%r1930,%r1937;
}
	// end inline asm
	// begin inline asm
	{mul.f16x2 %r1941,%r1933,%r1937;
}
	// end inline asm
	// begin inline asm
	lop3.b32 %r1944, %r1949, %r2231, %r2236, 234;

	// end inline asm
	// begin inline asm
	lop3.b32 %r1948, %r1949, %r2235, %r2236, 234;

	// end inline asm
	// begin inline asm
	{sub.f16x2 %r1952,%r1944,%r2239;
}
	// end inline asm
	// begin inline asm
	{fma.rn.f16x2 %r1955,%r1948,%r2242,%r2243;
}
	// end inline asm
	// begin inline asm
	{  mov.b32 %r1959, {%rs54,%rs54};}

	// end inline asm
	// begin inline asm
	{mul.f16x2 %r1960,%r1952,%r1959;
}
	// end inline asm
	// begin inline asm
	{mul.f16x2 %r1963,%r1955,%r1959;
}
	// end inline asm
	// begin inline asm
	mma.sync.aligned.m16n8k16.row.col.f32.f16.f16.f32 {%f922,%f923,%f924,%f925}, {%r2437,%r2436,%r2435,%r2434}, {%r1938,%r1941}, {%f1442,%f1441,%f1440,%f1439};

	// end inline asm
	// begin inline asm
	mma.sync.aligned.m16n8k16.row.col.f32.f16.f16.f32 {%f930,%f931,%f932,%f933}, {%r2437,%r2436,%r2435,%r2434}, {%r1960,%r1963}, {%f1438,%f1437,%f1436,%f1435};

	// end inline asm
	shr.s32 	%r2005, %r2438, 8;
	// begin inline asm
	lop3.b32 %r1978, %r2438, %r2231, %r2236, 234;

	// end inline asm
	// begin inline asm
	lop3.b32 %r1982, %r2438, %r2235, %r2236, 234;

	// end inline asm
	// begin inline asm
	{sub.f16x2 %r1986,%r1978,%r2239;
}
	// end inline asm
	// begin inline asm
	{fma.rn.f16x2 %r1989,%r1982,%r2242,%r2243;
}
	// end inline asm
	mov.b32 	{%rs55, %rs56}, %r2442;
	// begin inline asm
	{  mov.b32 %r1993, {%rs55,%rs55};}

	// end inline asm
	// begin inline asm
	{mul.f16x2 %r1994,%r1986,%r1993;
}
	// end inline asm
	// begin inline asm
	{mul.f16x2 %r1997,%r1989,%r1993;
}
	// end inline asm
	// begin inline asm
	lop3.b32 %r2000, %r2005, %r2231, %r2236, 234;

	// end inline asm
	// begin inline asm
	lop3.b32 %r2004, %r2005, %r2235, %r2236, 234;

	// end inline asm
	// begin inline asm
	{sub.f16x2 %r2008,%r2000,%r2239;
}
	// end inline asm
	// begin inline asm
	{fma.rn.f16x2 %r2011,%r2004,%r2242,%r2243;
}
	// end inline asm
	// begin inline asm
	{  mov.b32 %r2015, {%rs56,%rs56};}

	// end inline asm
	// begin inline asm
	{mul.f16x2 %r2016,%r2008,%r2015;
}
	// end inline asm
	// begin inline asm
	{mul.f16x2 %r2019,%r2011,%r2015;
}
	// end inline asm
	// begin inline asm
	mma.sync.aligned.m16n8k16.row.col.f32.f16.f16.f32 {%f938,%f939,%f940,%f941}, {%r2437,%r2436,%r2435,%r2434}, {%r1994,%r1997}, {%f1434,%f1433,%f1432,%f1431};

	// end inline asm
	// begin inline asm
	mma.sync.aligned.m16n8k16.row.col.f32.f16.f16.f32 {%f946,%f947,%f948,%f949}, {%r2437,%r2436,%r2435,%r2434}, {%r2016,%r2019}, {%f1430,%f1429,%f1428,%f1427};

	// end inline asm
	ld.shared.v4.u32 	{%r2445, %r2444, %r2443, %r2442}, [%r49];
	// begin inline asm
	ldmatrix.sync.aligned.m8n8.x4.shared.b16 {%r2437,%r2436,%r2435,%r2434}, [%r384];

	// end inline asm
	ld.shared.v4.u32 	{%r2441, %r2440, %r2439, %r2438}, [%r44];
	shr.s32 	%r2066, %r191, 8;
	// begin inline asm
	lop3.b32 %r2039, %r191, %r2231, %r2236, 234;

	// end inline asm
	// begin inline asm
	lop3.b32 %r2043, %r191, %r2235, %r2236, 234;

	// end inline asm
	// begin inline asm
	{sub.f16x2 %r2047,%r2039,%r2239;
}
	// end inline asm
	// begin inline asm
	{fma.rn.f16x2 %r2050,%r2043,%r2242,%r2243;
}
	// end inline asm
	mov.b32 	{%rs57, %rs58}, %r183;
	// begin inline asm
	{  mov.b32 %r2054, {%rs57,%rs57};}

	// end inline asm
	// begin inline asm
	{mul.f16x2 %r2055,%r2047,%r2054;
}
	// end inline asm
	// begin inline asm
	{mul.f16x2 %r2058,%r2050,%r2054;
}
	// end inline asm
	// begin inline asm
	lop3.b32 %r2061, %r2066, %r2231, %r2236, 234;

	// end inline asm
	// begin inline asm
	lop3.b32 %r2065, %r2066, %r2235, %r2236, 234;

	// end inline asm
	// begin inline asm
	{sub.f16x2 %r2069,%r2061,%r2239;
}
	// end inline asm
	// begin inline asm
	{fma.rn.f16x2 %r2072,%r2065,%r2242,%r2243;
}
	// end inline asm
	// begin inline asm
	{  mov.b32 %r2076, {%rs58,%rs58};}

	// end inline asm
	// begin inline asm
	{mul.f16x2 %r2077,%r2069,%r2076;
}
	// end inline asm
	// begin inline asm
	{mul.f16x2 %r2080,%r2072,%r2076;
}
	// end inline asm
	// begin inline asm
	mma.sync.aligned.m16n8k16.row.col.f32.f16.f16.f32 {%f1458,%f1457,%f1456,%f1455}, {%r1800,%r1801,%r1802,%r1803}, {%r2055,%r2058}, {%f890,%f891,%f892,%f893};

	// end inline asm
	// begin inline asm
	mma.sync.aligned.m16n8k16.row.col.f32.f16.f16.f32 {%f1454,%f1453,%f1452,%f1451}, {%r1800,%r1801,%r1802,%r1803}, {%r2077,%r2080}, {%f898,%f899,%f900,%f901};

	// end inline asm
	shr.s32 	%r2122, %r190, 8;
	// begin inline asm
	lop3.b32 %r2095, %r190, %r2231, %r2236, 234;

	// end inline asm
	// begin inline asm
	lop3.b32 %r2099, %r190, %r2235, %r2236, 234;

	// end inline asm
	// begin inline asm
	{sub.f16x2 %r2103,%r2095,%r2239;
}
	// end inline asm
	// begin inline asm
	{fma.rn.f16x2 %r2106,%r2099,%r2242,%r2243;
}
	// end inline asm
	mov.b32 	{%rs59, %rs60}, %r182;
	// begin inline asm
	{  mov.b32 %r2110, {%rs59,%rs59};}

	// end inline asm
	// begin inline asm
	{mul.f16x2 %r2111,%r2103,%r2110;
}
	// end inline asm
	// begin inline asm
	{mul.f16x2 %r2114,%r2106,%r2110;
}
	// end inline asm
	// begin inline asm
	lop3.b32 %r2117, %r2122, %r2231, %r2236, 234;

	// end inline asm
	// begin inline asm
	lop3.b32 %r2121, %r2122, %r2235, %r2236, 234;

	// end inline asm
	// begin inline asm
	{sub.f16x2 %r2125,%r2117,%r2239;
}
	// end inline asm
	// begin inline asm
	{fma.rn.f16x2 %r2128,%r2121,%r2242,%r2243;
}
	// end inline asm
	// begin inline asm
	{  mov.b32 %r2132, {%rs60,%rs60};}

	// end inline asm
	// begin inline asm
	{mul.f16x2 %r2133,%r2125,%r2132;
}
	// end inline asm
	// begin inline asm
	{mul.f16x2 %r2136,%r2128,%r2132;
}
	// end inline asm
	// begin inline asm
	mma.sync.aligned.m16n8k16.row.col.f32.f16.f16.f32 {%f1450,%f1449,%f1448,%f1447}, {%r1800,%r1801,%r1802,%r1803}, {%r2111,%r2114}, {%f906,%f907,%f908,%f909};

	// end inline asm
	// begin inline asm
	mma.sync.aligned.m16n8k16.row.col.f32.f16.f16.f32 {%f1446,%f1445,%f1444,%f1443}, {%r1800,%r1801,%r1802,%r1803}, {%r2133,%r2136}, {%f914,%f915,%f916,%f917};

	// end inline asm
	shr.s32 	%r2178, %r189, 8;
	// begin inline asm
	lop3.b32 %r2151, %r189, %r2231, %r2236, 234;

	// end inline asm
	// begin inline asm
	lop3.b32 %r2155, %r189, %r2235, %r2236, 234;

	// end inline asm
	// begin inline asm
	{sub.f16x2 %r2159,%r2151,%r2239;
}
	// end inline asm
	// begin inline asm
	{fma.rn.f16x2 %r2162,%r2155,%r2242,%r2243;
}
	// end inline asm
	mov.b32 	{%rs61, %rs62}, %r181;
	// begin inline asm
	{  mov.b32 %r2166, {%rs61,%rs61};}

	// end inline asm
	// begin inline asm
	{mul.f16x2 %r2167,%r2159,%r2166;
}
	// end inline asm
	// begin inline asm
	{mul.f16x2 %r2170,%r2162,%r2166;
}
	// end inline asm
	// begin inline asm
	lop3.b32 %r2173, %r2178, %r2231, %r2236, 234;

	// end inline asm
	// begin inline asm
	lop3.b32 %r2177, %r2178, %r2235, %r2236, 234;

	// end inline asm
	// begin inline asm
	{sub.f16x2 %r2181,%r2173,%r2239;
}
	// end inline asm
	// begin inline asm
	{fma.rn.f16x2 %r2184,%r2177,%r2242,%r2243;
}
	// end inline asm
	// begin inline asm
	{  mov.b32 %r2188, {%rs62,%rs62};}

	// end inline asm
	// begin inline asm
	{mul.f16x2 %r2189,%r2181,%r2188;
}
	// end inline asm
	// begin inline asm
	{mul.f16x2 %r2192,%r2184,%r2188;
}
	// end inline asm
	// begin inline asm
	mma.sync.aligned.m16n8k16.row.col.f32.f16.f16.f32 {%f1442,%f1441,%f1440,%f1439}, {%r1800,%r1801,%r1802,%r1803}, {%r2167,%r2170}, {%f922,%f923,%f924,%f925};

	// end inline asm
	// begin inline asm
	mma.sync.aligned.m16n8k16.row.col.f32.f16.f16.f32 {%f1438,%f1437,%f1436,%f1435}, {%r1800,%r1801,%r1802,%r1803}, {%r2189,%r2192}, {%f930,%f931,%f932,%f933};

	// end inline asm
	shr.s32 	%r2234, %r188, 8;
	// begin inline asm
	lop3.b32 %r2207, %r188, %r2231, %r2236, 234;

	// end inline asm
	// begin inline asm
	lop3.b32 %r2211, %r188, %r2235, %r2236, 234;

	// end inline asm
	// begin inline asm
	{sub.f16x2 %r2215,%r2207,%r2239;
}
	// end inline asm
	// begin inline asm
	{fma.rn.f16x2 %r2218,%r2211,%r2242,%r2243;
}
	// end inline asm
	mov.b32 	{%rs63, %rs64}, %r180;
	// begin inline asm
	{  mov.b32 %r2222, {%rs63,%rs63};}

	// end inline asm
	// begin inline asm
	{mul.f16x2 %r2223,%r2215,%r2222;
}
	// end inline asm
	// begin inline asm
	{mul.f16x2 %r2226,%r2218,%r2222;
}
	// end inline asm
	// begin inline asm
	lop3.b32 %r2229, %r2234, %r2231, %r2236, 234;

	// end inline asm
	// begin inline asm
	lop3.b32 %r2233, %r2234, %r2235, %r2236, 234;

	// end inline asm
	// begin inline asm
	{sub.f16x2 %r2237,%r2229,%r2239;
}
	// end inline asm
	// begin inline asm
	{fma.rn.f16x2 %r2240,%r2233,%r2242,%r2243;
}
	// end inline asm
	// begin inline asm
	{  mov.b32 %r2244, {%rs64,%rs64};}

	// end inline asm
	// begin inline asm
	{mul.f16x2 %r2245,%r2237,%r2244;
}
	// end inline asm
	// begin inline asm
	{mul.f16x2 %r2248,%r2240,%r2244;
}
	// end inline asm
	// begin inline asm
	mma.sync.aligned.m16n8k16.row.col.f32.f16.f16.f32 {%f1434,%f1433,%f1432,%f1431}, {%r1800,%r1801,%r1802,%r1803}, {%r2223,%r2226}, {%f938,%f939,%f940,%f941};

	// end inline asm
	// begin inline asm
	mma.sync.aligned.m16n8k16.row.col.f32.f16.f16.f32 {%f1430,%f1429,%f1428,%f1427}, {%r1800,%r1801,%r1802,%r1803}, {%r2245,%r2248}, {%f946,%f947,%f948,%f949};

	// end inline asm
	add.s32 	%r2452, %r99, -4;
$L__BB3_37:
	add.s32 	%r2410, %r2410, 32;
	setp.ne.s32 	%p30, %r2452, 0;
	@%p30 bra 	$L__BB3_100;
	and.b32  	%r2263, %r33, 896;
	setp.ne.s32 	%p31, %r2263, 128;
	// begin inline asm
	cp.async.wait_group 0;

	// end inline asm
	add.s32 	%r222, %r2450, -1;
	@%p31 bra 	$L__BB3_40;
	st.shared.v4.f32 	[%r80+-16384], {%f1458, %f1457, %f1456, %f1455};
	st.shared.v4.f32 	[%r80+-14336], {%f1454, %f1453, %f1452, %f1451};
	st.shared.v4.f32 	[%r80+-12288], {%f1450, %f1449, %f1448, %f1447};
	st.shared.v4.f32 	[%r80+-10240], {%f1446, %f1445, %f1444, %f1443};
	st.shared.v4.f32 	[%r80+-8192], {%f1442, %f1441, %f1440, %f1439};
	st.shared.v4.f32 	[%r80+-6144], {%f1438, %f1437, %f1436, %f1435};
	st.shared.v4.f32 	[%r80+-4096], {%f1434, %f1433, %f1432, %f1431};
	st.shared.v4.f32 	[%r80+-2048], {%f1430, %f1429, %f1428, %f1427};
$L__BB3_40:
	setp.gt.u32 	%p32, %r33, 127;
	bar.sync 	0;
	@%p32 bra 	$L__BB3_42;
	ld.shared.v4.f32 	{%f1018, %f1019, %f1020, %f1021}, [%r80];
	add.f32 	%f1458, %f1018, %f1458;
	add.f32 	%f1457, %f1019, %f1457;
	add.f32 	%f1456, %f1020, %f1456;
	add.f32 	%f1455, %f1021, %f1455;
	ld.shared.v4.f32 	{%f1022, %f1023, %f1024, %f1025}, [%r80+2048];
	add.f32 	%f1454, %f1022, %f1454;
	add.f32 	%f1453, %f1023, %f1453;
	add.f32 	%f1452, %f1024, %f1452;
	add.f32 	%f1451, %f1025, %f1451;
	ld.shared.v4.f32 	{%f1026, %f1027, %f1028, %f1029}, [%r80+4096];
	add.f32 	%f1450, %f1026, %f1450;
	add.f32 	%f1449, %f1027, %f1449;
	add.f32 	%f1448, %f1028, %f1448;
	add.f32 	%f1447, %f1029, %f1447;
	ld.shared.v4.f32 	{%f1030, %f1031, %f1032, %f1033}, [%r80+6144];
	add.f32 	%f1446, %f1030, %f1446;
	add.f32 	%f1445, %f1031, %f1445;
	add.f32 	%f1444, %f1032, %f1444;
	add.f32 	%f1443, %f1033, %f1443;
	ld.shared.v4.f32 	{%f1034, %f1035, %f1036, %f1037}, [%r80+8192];
	add.f32 	%f1442, %f1034, %f1442;
	add.f32 	%f1441, %f1035, %f1441;
	add.f32 	%f1440, %f1036, %f1440;
	add.f32 	%f1439, %f1037, %f1439;
	ld.shared.v4.f32 	{%f1038, %f1039, %f1040, %f1041}, [%r80+10240];
	add.f32 	%f1438, %f1038, %f1438;
	add.f32 	%f1437, %f1039, %f1437;
	add.f32 	%f1436, %f1040, %f1436;
	add.f32 	%f1435, %f1041, %f1435;
	ld.shared.v4.f32 	{%f1042, %f1043, %f1044, %f1045}, [%r80+12288];
	add.f32 	%f1434, %f1042, %f1434;
	add.f32 	%f1433, %f1043, %f1433;
	add.f32 	%f1432, %f1044, %f1432;
	add.f32 	%f1431, %f1045, %f1431;
	ld.shared.v4.f32 	{%f1046, %f1047, %f1048, %f1049}, [%r80+14336];
	add.f32 	%f1430, %f1046, %f1430;
	add.f32 	%f1429, %f1047, %f1429;
	add.f32 	%f1428, %f1048, %f1428;
	add.f32 	%f1427, %f1049, %f1427;
$L__BB3_42:
	bar.sync 	0;
	setp.lt.s32 	%p33, %r2450, 2;
	@%p33 bra 	$L__BB3_72;
	setp.ne.s32 	%p34, %r33, 0;
	mul.wide.s32 	%rd157, %r2449, 4;
	add.s64 	%rd64, %rd247, %rd157;
	@%p34 bra 	$L__BB3_45;
$L__BB3_44:
	// begin inline asm
	ld.global.acquire.gpu.b32 %r2264, [%rd64];

	// end inline asm
	setp.ne.s32 	%p35, %r2264, %r2451;
	@%p35 bra 	$L__BB3_44;
$L__BB3_45:
	bar.sync 	0;
	@%p32 bra 	$L__BB3_68;
	setp.eq.s32 	%p37, %r2451, 0;
	shl.b32 	%r2265, %r2449, 5;
	add.s32 	%r223, %r65, %r2265;
	@%p37 bra 	$L__BB3_48;
	add.s32 	%r2269, %r44, -6144;
	add.s32 	%r2267, %r44, -8192;
	mul.wide.s32 	%rd163, %r223, 16;
	add.s64 	%rd159, %rd245, %rd163;
	// begin inline asm
	{
   .reg .pred p;
   setp.ne.b32 p, %r81, 0;
   @p cp.async.cg.shared.global [%r2267], [%rd159], 16;
}

	// end inline asm
	add.s64 	%rd160, %rd159, 256;
	// begin inline asm
	{
   .reg .pred p;
   setp.ne.b32 p, %r81, 0;
   @p cp.async.cg.shared.global [%r2269], [%rd160], 16;
}

	// end inline asm
	mul.wide.s32 	%rd164, %r64, 16;
	add.s64 	%rd161, %rd159, %rd164;
	setp.lt.s32 	%p38, %r82, %r1;
	selp.u32 	%r2272, 1, 0, %p38;
	// begin inline asm
	{
   .reg .pred p;
   setp.ne.b32 p, %r2272, 0;
   @p cp.async.cg.shared.global [%r83], [%rd161], 16;
}

	// end inline asm
	add.s64 	%rd162, %rd161, 256;
	// begin inline asm
	{
   .reg .pred p;
   setp.ne.b32 p, %r2272, 0;
   @p cp.async.cg.shared.global [%r84], [%rd162], 16;
}

	// end inline asm
	// begin inline asm
	cp.async.commit_group;

	// end inline asm
	// begin inline asm
	cp.async.wait_group 0;

	// end inline asm
$L__BB3_48:
	setp.le.s32 	%p39, %r281, %r41;
	mul.wide.s32 	%rd165, %r223, 16;
	add.s64 	%rd65, %rd244, %rd165;
	@%p39 bra 	$L__BB3_53;
	@%p37 bra 	$L__BB3_51;
	ld.shared.v4.u32 	{%r2274, %r2275, %r2276, %r2277}, [%r44+-8192];
	mov.b32 	{%rs65, %rs66}, %r2274;
	// begin inline asm
	{  cvt.f32.f16 %f1050, %rs65;}

	// end inline asm
	add.f32 	%f1458, %f1050, %f1458;
	// begin inline asm
	{  cvt.f32.f16 %f1051, %rs66;}

	// end inline asm
	add.f32 	%f1454, %f1051, %f1454;
	mov.b32 	{%rs67, %rs68}, %r2275;
	// begin inline asm
	{  cvt.f32.f16 %f1052, %rs67;}

	// end inline asm
	add.f32 	%f1450, %f1052, %f1450;
	// begin inline asm
	{  cvt.f32.f16 %f1053, %rs68;}

	// end inline asm
	add.f32 	%f1446, %f1053, %f1446;
	mov.b32 	{%rs69, %rs70}, %r2276;
	// begin inline asm
	{  cvt.f32.f16 %f1054, %rs69;}

	// end inline asm
	add.f32 	%f1442, %f1054, %f1442;
	// begin inline asm
	{  cvt.f32.f16 %f1055, %rs70;}

	// end inline asm
	add.f32 	%f1438, %f1055, %f1438;
	mov.b32 	{%rs71, %rs72}, %r2277;
	// begin inline asm
	{  cvt.f32.f16 %f1056, %rs71;}

	// end inline asm
	add.f32 	%f1434, %f1056, %f1434;
	// begin inline asm
	{  cvt.f32.f16 %f1057, %rs72;}

	// end inline asm
	add.f32 	%f1430, %f1057, %f1430;
$L__BB3_51:
	setp.eq.s32 	%p41, %r2451, %r222;
	@%p41 bra 	$L__BB3_53;
	// begin inline asm
	{  cvt.rn.f16.f32 %rs73, %f1458;}

	// end inline asm
	// begin inline asm
	{  cvt.rn.f16.f32 %rs74, %f1454;}

	// end inline asm
	// begin inline asm
	{  cvt.rn.f16.f32 %rs75, %f1450;}

	// end inline asm
	// begin inline asm
	{  cvt.rn.f16.f32 %rs76, %f1446;}

	// end inline asm
	// begin inline asm
	{  cvt.rn.f16.f32 %rs77, %f1442;}

	// end inline asm
	// begin inline asm
	{  cvt.rn.f16.f32 %rs78, %f1438;}

	// end inline asm
	// begin inline asm
	{  cvt.rn.f16.f32 %rs79, %f1434;}

	// end inline asm
	// begin inline asm
	{  cvt.rn.f16.f32 %rs80, %f1430;}

	// end inline asm
	mov.b32 	%r2278, {%rs79, %rs80};
	mov.b32 	%r2279, {%rs77, %rs78};
	mov.b32 	%r2280, {%rs75, %rs76};
	mov.b32 	%r2281, {%rs73, %rs74};
	st.global.v4.u32 	[%rd65], {%r2281, %r2280, %r2279, %r2278};
$L__BB3_53:
	@%p39 bra 	$L__BB3_58;
	@%p37 bra 	$L__BB3_56;
	ld.shared.v4.u32 	{%r2282, %r2283, %r2284, %r2285}, [%r44+-6144];
	mov.b32 	{%rs81, %rs82}, %r2282;
	// begin inline asm
	{  cvt.f32.f16 %f1066, %rs81;}

	// end inline asm
	add.f32 	%f1457, %f1066, %f1457;
	// begin inline asm
	{  cvt.f32.f16 %f1067, %rs82;}

	// end inline asm
	add.f32 	%f1453, %f1067, %f1453;
	mov.b32 	{%rs83, %rs84}, %r2283;
	// begin inline asm
	{  cvt.f32.f16 %f1068, %rs83;}

	// end inline asm
	add.f32 	%f1449, %f1068, %f1449;
	// begin inline asm
	{  cvt.f32.f16 %f1069, %rs84;}

	// end inline asm
	add.f32 	%f1445, %f1069, %f1445;
	mov.b32 	{%rs85, %rs86}, %r2284;
	// begin inline asm
	{  cvt.f32.f16 %f1070, %rs85;}

	// end inline asm
	add.f32 	%f1441, %f1070, %f1441;
	// begin inline asm
	{  cvt.f32.f16 %f1071, %rs86;}

	// end inline asm
	add.f32 	%f1437, %f1071, %f1437;
	mov.b32 	{%rs87, %rs88}, %r2285;
	// begin inline asm
	{  cvt.f32.f16 %f1072, %rs87;}

	// end inline asm
	add.f32 	%f1433, %f1072, %f1433;
	// begin inline asm
	{  cvt.f32.f16 %f1073, %rs88;}

	// end inline asm
	add.f32 	%f1429, %f1073, %f1429;
$L__BB3_56:
	setp.eq.s32 	%p44, %r2451, %r222;
	@%p44 bra 	$L__BB3_58;
	// begin inline asm
	{  cvt.rn.f16.f32 %rs89, %f1457;}

	// end inline asm
	// begin inline asm
	{  cvt.rn.f16.f32 %rs90, %f1453;}

	// end inline asm
	// begin inline asm
	{  cvt.rn.f16.f32 %rs91, %f1449;}

	// end inline asm
	// begin inline asm
	{  cvt.rn.f16.f32 %rs92, %f1445;}

	// end inline asm
	// begin inline asm
	{  cvt.rn.f16.f32 %rs93, %f1441;}

	// end inline asm
	// begin inline asm
	{  cvt.rn.f16.f32 %rs94, %f1437;}

	// end inline asm
	// begin inline asm
	{  cvt.rn.f16.f32 %rs95, %f1433;}

	// end inline asm
	// begin inline asm
	{  cvt.rn.f16.f32 %rs96, %f1429;}

	// end inline asm
	mov.b32 	%r2286, {%rs95, %rs96};
	mov.b32 	%r2287, {%rs93, %rs94};
	mov.b32 	%r2288, {%rs91, %rs92};
	mov.b32 	%r2289, {%rs89, %rs90};
	st.global.v4.u32 	[%rd65+256], {%r2289, %r2288, %r2287, %r2286};
$L__BB3_58:
	setp.ge.s32 	%p45, %r82, %r1;
	mul.wide.s32 	%rd166, %r64, 16;
	add.s64 	%rd66, %rd65, %rd166;
	@%p45 bra 	$L__BB3_63;
	@%p37 bra 	$L__BB3_61;
	ld.shared.v4.u32 	{%r2290, %r2291, %r2292, %r2293}, [%r83];
	mov.b32 	{%rs97, %rs98}, %r2290;
	// begin inline asm
	{  cvt.f32.f16 %f1082, %rs97;}

	// end inline asm
	add.f32 	%f1456, %f1082, %f1456;
	// begin inline asm
	{  cvt.f32.f16 %f1083, %rs98;}

	// end inline asm
	add.f32 	%f1452, %f1083, %f1452;
	mov.b32 	{%rs99, %rs100}, %r2291;
	// begin inline asm
	{  cvt.f32.f16 %f1084, %rs99;}

	// end inline asm
	add.f32 	%f1448, %f1084, %f1448;
	// begin inline asm
	{  cvt.f32.f16 %f1085, %rs100;}

	// end inline asm
	add.f32 	%f1444, %f1085, %f1444;
	mov.b32 	{%rs101, %rs102}, %r2292;
	// begin inline asm
	{  cvt.f32.f16 %f1086, %rs101;}

	// end inline asm
	add.f32 	%f1440, %f1086, %f1440;
	// begin inline asm
	{  cvt.f32.f16 %f1087, %rs102;}

	// end inline asm
	add.f32 	%f1436, %f1087, %f1436;
	mov.b32 	{%rs103, %rs104}, %r2293;
	// begin inline asm
	{  cvt.f32.f16 %f1088, %rs103;}

	// end inline asm
	add.f32 	%f1432, %f1088, %f1432;
	// begin inline asm
	{  cvt.f32.f16 %f1089, %rs104;}

	// end inline asm
	add.f32 	%f1428, %f1089, %f1428;
$L__BB3_61:
	setp.eq.s32 	%p47, %r2451, %r222;
	@%p47 bra 	$L__BB3_63;
	// begin inline asm
	{  cvt.rn.f16.f32 %rs105, %f1456;}

	// end inline asm
	// begin inline asm
	{  cvt.rn.f16.f32 %rs106, %f1452;}

	// end inline asm
	// begin inline asm
	{  cvt.rn.f16.f32 %rs107, %f1448;}

	// end inline asm
	// begin inline asm
	{  cvt.rn.f16.f32 %rs108, %f1444;}

	// end inline asm
	// begin inline asm
	{  cvt.rn.f16.f32 %rs109, %f1440;}

	// end inline asm
	// begin inline asm
	{  cvt.rn.f16.f32 %rs110, %f1436;}

	// end inline asm
	// begin inline asm
	{  cvt.rn.f16.f32 %rs111, %f1432;}

	// end inline asm
	// begin inline asm
	{  cvt.rn.f16.f32 %rs112, %f1428;}

	// end inline asm
	mov.b32 	%r2294, {%rs111, %rs112};
	mov.b32 	%r2295, {%rs109, %rs110};
	mov.b32 	%r2296, {%rs107, %rs108};
	mov.b32 	%r2297, {%rs105, %rs106};
	st.global.v4.u32 	[%rd66], {%r2297, %r2296, %r2295, %r2294};
$L__BB3_63:
	@%p45 bra 	$L__BB3_68;
	@%p37 bra 	$L__BB3_66;
	ld.shared.v4.u32 	{%r2298, %r2299, %r2300, %r2301}, [%r84];
	mov.b32 	{%rs113, %rs114}, %r2298;
	// begin inline asm
	{  cvt.f32.f16 %f1098, %rs113;}

	// end inline asm
	add.f32 	%f1455, %f1098, %f1455;
	// begin inline asm
	{  cvt.f32.f16 %f1099, %rs114;}

	// end inline asm
	add.f32 	%f1451, %f1099, %f1451;
	mov.b32 	{%rs115, %rs116}, %r2299;
	// begin inline asm
	{  cvt.f32.f16 %f1100, %rs115;}

	// end inline asm
	add.f32 	%f1447, %f1100, %f1447;
	// begin inline asm
	{  cvt.f32.f16 %f1101, %rs116;}

	// end inline asm
	add.f32 	%f1443, %f1101, %f1443;
	mov.b32 	{%rs117, %rs118}, %r2300;
	// begin inline asm
	{  cvt.f32.f16 %f1102, %rs117;}

	// end inline asm
	add.f32 	%f1439, %f1102, %f1439;
	// begin inline asm
	{  cvt.f32.f16 %f1103, %rs118;}

	// end inline asm
	add.f32 	%f1435, %f1103, %f1435;
	mov.b32 	{%rs119, %rs120}, %r2301;
	// begin inline asm
	{  cvt.f32.f16 %f1104, %rs119;}

	// end inline asm
	add.f32 	%f1431, %f1104, %f1431;
	// begin inline asm
	{  cvt.f32.f16 %f1105, %rs120;}

	// end inline asm
	add.f32 	%f1427, %f1105, %f1427;
$L__BB3_66:
	setp.eq.s32 	%p50, %r2451, %r222;
	@%p50 bra 	$L__BB3_68;
	// begin inline asm
	{  cvt.rn.f16.f32 %rs121, %f1455;}

	// end inline asm
	// begin inline asm
	{  cvt.rn.f16.f32 %rs122, %f1451;}

	// end inline asm
	// begin inline asm
	{  cvt.rn.f16.f32 %rs123, %f1447;}

	// end inline asm
	// begin inline asm
	{  cvt.rn.f16.f32 %rs124, %f1443;}

	// end inline asm
	// begin inline asm
	{  cvt.rn.f16.f32 %rs125, %f1439;}

	// end inline asm
	// begin inline asm
	{  cvt.rn.f16.f32 %rs126, %f1435;}

	// end inline asm
	// begin inline asm
	{  cvt.rn.f16.f32 %rs127, %f1431;}

	// end inline asm
	// begin inline asm
	{  cvt.rn.f16.f32 %rs128, %f1427;}

	// end inline asm
	mov.b32 	%r2302, {%rs127, %rs128};
	mov.b32 	%r2303, {%rs125, %rs126};
	mov.b32 	%r2304, {%rs123, %rs124};
	mov.b32 	%r2305, {%rs121, %rs122};
	st.global.v4.u32 	[%rd66+256], {%r2305, %r2304, %r2303, %r2302};
$L__BB3_68:
	mul.wide.s32 	%rd167, %r2449, 4;
	add.s64 	%rd67, %rd246, %rd167;
	bar.sync 	0;
	@%p34 bra 	$L__BB3_72;
	setp.ne.s32 	%p53, %r2451, %r222;
	@%p53 bra 	$L__BB3_71;
	mov.b32 	%r2307, 0;
	st.global.u32 	[%rd67], %r2307;
	bra.uni 	$L__BB3_73;
$L__BB3_71:
	// begin inline asm
	fence.acq_rel.gpu;

	// end inline asm
	mov.b32 	%r2306, 1;
	// begin inline asm
	red.relaxed.gpu.global.add.s32 [%rd64], %r2306;

	// end inline asm
	bra.uni 	$L__BB3_79;
$L__BB3_72:
	setp.ne.s32 	%p52, %r2451, %r222;
	@%p52 bra 	$L__BB3_79;
$L__BB3_73:
	shl.b32 	%r2308, %r2449, 5;
	shr.u32 	%r2309, %r33, 5;
	and.b32  	%r2310, %r33, 31;
	mad.lo.s32 	%r2311, %r32, %r2309, %r2310;
	add.s32 	%r2427, %r2311, %r2308;
	@%p32 bra 	$L__BB3_75;
	// begin inline asm
	{  cvt.rn.f16.f32 %rs129, %f1458;}

	// end inline asm
	// begin inline asm
	{  cvt.rn.f16.f32 %rs130, %f1457;}

	// end inline asm
	// begin inline asm
	{  mov.b32 %r2312, {%rs129,%rs130};}

	// end inline asm
	st.shared.u32 	[%r85], %r2312;
	// begin inline asm
	{  cvt.rn.f16.f32 %rs133, %f1456;}

	// end inline asm
	// begin inline asm
	{  cvt.rn.f16.f32 %rs134, %f1455;}

	// end inline asm
	// begin inline asm
	{  mov.b32 %r2313, {%rs133,%rs134};}

	// end inline asm
	st.shared.u32 	[%r85+4224], %r2313;
	// begin inline asm
	{  cvt.rn.f16.f32 %rs137, %f1454;}

	// end inline asm
	// begin inline asm
	{  cvt.rn.f16.f32 %rs138, %f1453;}

	// end inline asm
	// begin inline asm
	{  mov.b32 %r2314, {%rs137,%rs138};}

	// end inline asm
	st.shared.u32 	[%r85+16], %r2314;
	// begin inline asm
	{  cvt.rn.f16.f32 %rs141, %f1452;}

	// end inline asm
	// begin inline asm
	{  cvt.rn.f16.f32 %rs142, %f1451;}

	// end inline asm
	// begin inline asm
	{  mov.b32 %r2315, {%rs141,%rs142};}

	// end inline asm
	st.shared.u32 	[%r85+4240], %r2315;
	// begin inline asm
	{  cvt.rn.f16.f32 %rs145, %f1450;}

	// end inline asm
	// begin inline asm
	{  cvt.rn.f16.f32 %rs146, %f1449;}

	// end inline asm
	// begin inline asm
	{  mov.b32 %r2316, {%rs145,%rs146};}

	// end inline asm
	st.shared.u32 	[%r85+32], %r2316;
	// begin inline asm
	{  cvt.rn.f16.f32 %rs149, %f1448;}

	// end inline asm
	// begin inline asm
	{  cvt.rn.f16.f32 %rs150, %f1447;}

	// end inline asm
	// begin inline asm
	{  mov.b32 %r2317, {%rs149,%rs150};}

	// end inline asm
	st.shared.u32 	[%r85+4256], %r2317;
	// begin inline asm
	{  cvt.rn.f16.f32 %rs153, %f1446;}

	// end inline asm
	// begin inline asm
	{  cvt.rn.f16.f32 %rs154, %f1445;}

	// end inline asm
	// begin inline asm
	{  mov.b32 %r2318, {%rs153,%rs154};}

	// end inline asm
	st.shared.u32 	[%r85+48], %r2318;
	// begin inline asm
	{  cvt.rn.f16.f32 %rs157, %f1444;}

	// end inline asm
	// begin inline asm
	{  cvt.rn.f16.f32 %rs158, %f1443;}

	// end inline asm
	// begin inline asm
	{  mov.b32 %r2319, {%rs157,%rs158};}

	// end inline asm
	st.shared.u32 	[%r85+4272], %r2319;
	// begin inline asm
	{  cvt.rn.f16.f32 %rs161, %f1442;}

	// end inline asm
	// begin inline asm
	{  cvt.rn.f16.f32 %rs162, %f1441;}

	// end inline asm
	// begin inline asm
	{  mov.b32 %r2320, {%rs161,%rs162};}

	// end inline asm
	st.shared.u32 	[%r85+64], %r2320;
	// begin inline asm
	{  cvt.rn.f16.f32 %rs165, %f1440;}

	// end inline asm
	// begin inline asm
	{  cvt.rn.f16.f32 %rs166, %f1439;}

	// end inline asm
	// begin inline asm
	{  mov.b32 %r2321, {%rs165,%rs166};}

	// end inline asm
	st.shared.u32 	[%r85+4288], %r2321;
	// begin inline asm
	{  cvt.rn.f16.f32 %rs169, %f1438;}

	// end inline asm
	// begin inline asm
	{  cvt.rn.f16.f32 %rs170, %f1437;}

	// end inline asm
	// begin inline asm
	{  mov.b32 %r2322, {%rs169,%rs170};}

	// end inline asm
	st.shared.u32 	[%r85+80], %r2322;
	// begin inline asm
	{  cvt.rn.f16.f32 %rs173, %f1436;}

	// end inline asm
	// begin inline asm
	{  cvt.rn.f16.f32 %rs174, %f1435;}

	// end inline asm
	// begin inline asm
	{  mov.b32 %r2323, {%rs173,%rs174};}

	// end inline asm
	st.shared.u32 	[%r85+4304], %r2323;
	// begin inline asm
	{  cvt.rn.f16.f32 %rs177, %f1434;}

	// end inline asm
	// begin inline asm
	{  cvt.rn.f16.f32 %rs178, %f1433;}

	// end inline asm
	// begin inline asm
	{  mov.b32 %r2324, {%rs177,%rs178};}

	// end inline asm
	st.shared.u32 	[%r85+96], %r2324;
	// begin inline asm
	{  cvt.rn.f16.f32 %rs181, %f1432;}

	// end inline asm
	// begin inline asm
	{  cvt.rn.f16.f32 %rs182, %f1431;}

	// end inline asm
	// begin inline asm
	{  mov.b32 %r2325, {%rs181,%rs182};}

	// end inline asm
	st.shared.u32 	[%r85+4320], %r2325;
	// begin inline asm
	{  cvt.rn.f16.f32 %rs185, %f1430;}

	// end inline asm
	// begin inline asm
	{  cvt.rn.f16.f32 %rs186, %f1429;}

	// end inline asm
	// begin inline asm
	{  mov.b32 %r2326, {%rs185,%rs186};}

	// end inline asm
	st.shared.u32 	[%r85+112], %r2326;
	// begin inline asm
	{  cvt.rn.f16.f32 %rs189, %f1428;}

	// end inline asm
	// begin inline asm
	{  cvt.rn.f16.f32 %rs190, %f1427;}

	// end inline asm
	// begin inline asm
	{  mov.b32 %r2327, {%rs189,%rs190};}

	// end inline asm
	st.shared.u32 	[%r85+4336], %r2327;
$L__BB3_75:
	bar.sync 	0;
	mul.lo.s32 	%r2328, %r32, %r1;
	setp.ge.s32 	%p55, %r2427, %r2328;
	mov.u32 	%r2428, %r66;
	@%p55 bra 	$L__BB3_77;
	add.s32 	%r2428, %r66, 264;
	mul.wide.s32 	%rd169, %r2427, 16;
	add.s64 	%rd170, %rd244, %rd169;
	shl.b32 	%r2329, %r66, 4;
	mov.u32 	%r2330, sh;
	add.s32 	%r2331, %r2330, %r2329;
	ld.shared.v4.u32 	{%r2332, %r2333, %r2334, %r2335}, [%r2331];
	st.global.v4.u32 	[%rd170], {%r2332, %r2333, %r2334, %r2335};
	add.s32 	%r2427, %r2427, %r64;
$L__BB3_77:
	mul.lo.s32 	%r2336, %r32, %r1;
	setp.ge.s32 	%p56, %r2427, %r2336;
	@%p56 bra 	$L__BB3_79;
	mul.wide.s32 	%rd171, %r2427, 16;
	add.s64 	%rd172, %rd244, %rd171;
	shl.b32 	%r2337, %r2428, 4;
	mov.u32 	%r2338, sh;
	add.s32 	%r2339, %r2338, %r2337;
	ld.shared.v4.u32 	{%r2340, %r2341, %r2342, %r2343}, [%r2339];
	st.global.v4.u32 	[%rd172], {%r2340, %r2341, %r2342, %r2343};
$L__BB3_79:
	add.s32 	%r229, %r2448, 1;
	add.s32 	%r2449, %r2449, 1;
	mad.lo.s32 	%r231, %r2, %r2448, %r2;
	sub.s32 	%r232, %r12, %r231;
	setp.ge.s32 	%p57, %r229, %r4;
	setp.lt.s32 	%p58, %r232, 1;
	or.pred  	%p59, %p58, %p57;
	mov.b32 	%r2452, 0;
	mov.u32 	%r2448, %r229;
	@%p59 bra 	$L__BB3_100;
	min.s32 	%r233, %r232, %r2;
	add.s32 	%r2347, %r67, %r231;
	div.s32 	%r234, %r2347, %r5;
	mul.lo.s32 	%r235, %r234, %r5;
	add.s32 	%r2348, %r231, %r2;
	setp.gt.s32 	%p60, %r235, %r2348;
	mov.b32 	%r2451, 0;
	mov.b32 	%r2450, 1;
	@%p60 bra 	$L__BB3_84;
	sub.s32 	%r236, %r235, %r231;
	add.s32 	%r2349, %r67, %r2;
	sub.s32 	%r2350, %r2349, %r236;
	div.s32 	%r2351, %r2350, %r5;
	setp.gt.s32 	%p61, %r236, 0;
	selp.u32 	%r2352, 1, 0, %p61;
	add.s32 	%r2450, %r2351, %r2352;
	sub.s32 	%r2353, %r6, %r234;
	mul.lo.s32 	%r238, %r2353, %r5;
	setp.gt.s32 	%p62, %r238, -1;
	or.b32  	%r2354, %r236, %r238;
	setp.ne.s32 	%p63, %r2354, 0;
	and.pred  	%p64, %p62, %p63;
	@%p64 bra 	$L__BB3_83;
	add.s32 	%r2451, %r2450, -1;
	bra.uni 	$L__BB3_84;
$L__BB3_83:
	div.s32 	%r2356, %r238, %r5;
	not.b32 	%r2357, %r2356;
	selp.s32 	%r2358, -1, 0, %p61;
	add.s32 	%r2359, %r2450, %r2358;
	add.s32 	%r2451, %r2359, %r2357;
$L__BB3_84:
	setp.ne.s32 	%p66, %r2449, %r3;
	@%p66 bra 	$L__BB3_86;
	mul.wide.s32 	%rd173, %r68, 16;
	add.s64 	%rd243, %rd243, %rd173;
	mul.wide.s32 	%rd174, %r69, 16;
	add.s64 	%rd244, %rd244, %rd174;
	add.s64 	%rd245, %rd245, %rd174;
	mul.wide.s32 	%rd175, %r3, 4;
	add.s64 	%rd246, %rd246, %rd175;
	add.s64 	%rd247, %rd247, %rd175;
	mov.b32 	%r2449, 0;
$L__BB3_86:
	setp.eq.s32 	%p67, %r233, 0;
	mov.b32 	%r2452, 0;
	mov.u32 	%r2448, %r229;
	@%p67 bra 	$L__BB3_100;
	mul.lo.s32 	%r2362, %r31, %r2;
	mul.wide.s32 	%rd176, %r2362, 16;
	sub.s64 	%rd234, %rd242, %rd176;
	sub.s64 	%rd233, %rd241, %rd176;
	setp.ne.s32 	%p68, %r2449, 0;
	@%p68 bra 	$L__BB3_89;
	mul.wide.s32 	%rd177, %r70, 16;
	add.s64 	%rd234, %rd234, %rd177;
	add.s64 	%rd233, %rd233, %rd177;
$L__BB3_89:
	add.s64 	%rd242, %rd234, 2048;
	add.s64 	%rd241, %rd233, 2048;
	shl.b32 	%r2363, %r2449, 5;
	add.s32 	%r2447, %r2363, %r33;
	setp.lt.s32 	%p69, %r233, 1;
	mul.wide.s32 	%rd178, %r35, 16;
	add.s64 	%rd86, %rd243, %rd178;
	@%p69 bra 	$L__BB3_93;
	setp.gt.u32 	%p70, %r33, 31;
	// begin inline asm
	{
   .reg .pred p;
   setp.ne.b32 p, %r42, 0;
   @p cp.async.cg.shared.global [%r43], [%rd86], 16;
}

	// end inline asm
	// begin inline asm
	{
   .reg .b64 p;
   createpolicy.fractional.L2::evict_first.b64 p, 1.0;   cp.async.cg.shared.global.L2::cache_hint [%r44], [%rd242], 16, p;
}

	// end inline asm
	mul.wide.s32 	%rd182, %r31, 16;
	add.s64 	%rd242, %rd242, %rd182;
	// begin inline asm
	{
   .reg .b64 p;
   createpolicy.fractional.L2::evict_first.b64 p, 1.0;   cp.async.cg.shared.global.L2::cache_hint [%r72], [%rd241], 16, p;
}

	// end inline asm
	add.s64 	%rd241, %rd241, %rd182;
	@%p70 bra 	$L__BB3_92;
	add.s32 	%r2368, %r44, 32768;
	mul.wide.s32 	%rd184, %r2447, 16;
	add.s64 	%rd183, %rd109, %rd184;
	// begin inline asm
	{
   .reg .b64 p;
   createpolicy.fractional.L2::evict_first.b64 p, 1.0;   cp.async.cg.shared.global.L2::cache_hint [%r2368], [%rd183], 16, p;
}

	// end inline asm
$L__BB3_92:
	add.s32 	%r2447, %r2447, %r32;
$L__BB3_93:
	// begin inline asm
	cp.async.commit_group;

	// end inline asm
	setp.lt.s32 	%p71, %r233, 2;
	@%p71 bra 	$L__BB3_95;
	add.s32 	%r2370, %r43, 2048;
	add.s64 	%rd185, %rd86, 128;
	// begin inline asm
	{
   .reg .pred p;
   setp.ne.b32 p, %r42, 0;
   @p cp.async.cg.shared.global [%r2370], [%rd185], 16;
}

	// end inline asm
	// begin inline asm
	{
   .reg .b64 p;
   createpolicy.fractional.L2::evict_first.b64 p, 1.0;   cp.async.cg.shared.global.L2::cache_hint [%r74], [%rd242], 16, p;
}

	// end inline asm
	mul.wide.s32 	%rd188, %r31, 16;
	add.s64 	%rd242, %rd242, %rd188;
	// begin inline asm
	{
   .reg .b64 p;
   createpolicy.fractional.L2::evict_first.b64 p, 1.0;   cp.async.cg.shared.global.L2::cache_hint [%r75], [%rd241], 16, p;
}

	// end inline asm
	add.s64 	%rd241, %rd241, %rd188;
$L__BB3_95:
	// begin inline asm
	cp.async.commit_group;

	// end inline asm
	setp.lt.s32 	%p72, %r233, 3;
	@%p72 bra 	$L__BB3_99;
	setp.gt.u32 	%p73, %r33, 31;
	add.s64 	%rd189, %rd86, 256;
	// begin inline asm
	{
   .reg .pred p;
   setp.ne.b32 p, %r42, 0;
   @p cp.async.cg.shared.global [%r78], [%rd189], 16;
}

	// end inline asm
	// begin inline asm
	{
   .reg .b64 p;
   createpolicy.fractional.L2::evict_first.b64 p, 1.0;   cp.async.cg.shared.global.L2::cache_hint [%r76], [%rd242], 16, p;
}

	// end inline asm
	// begin inline asm
	{
   .reg .b64 p;
   createpolicy.fractional.L2::evict_first.b64 p, 1.0;   cp.async.cg.shared.global.L2::cache_hint [%r77], [%rd241], 16, p;
}

	// end inline asm
	@%p73 bra 	$L__BB3_98;
	mul.wide.s32 	%rd193, %r2447, 16;
	add.s64 	%rd192, %rd109, %rd193;
	// begin inline asm
	{
   .reg .b64 p;
   createpolicy.fractional.L2::evict_first.b64 p, 1.0;   cp.async.cg.shared.global.L2::cache_hint [%r79], [%rd192], 16, p;
}

	// end inline asm
$L__BB3_98:
	add.s32 	%r2447, %r2447, %r32;
	mul.wide.s32 	%rd194, %r31, 16;
	add.s64 	%rd241, %rd241, %rd194;
	add.s64 	%rd242, %rd242, %rd194;
$L__BB3_99:
	add.s32 	%r2410, %r35, 24;
	// begin inline asm
	cp.async.commit_group;

	// end inline asm
	// begin inline asm
	cp.async.wait_group 2;

	// end inline asm
	bar.sync 	0;
	ld.shared.v4.u32 	{%r2445, %r2444, %r2443, %r2442}, [%r49];
	// begin inline asm
	ldmatrix.sync.aligned.m8n8.x4.shared.b16 {%r2437,%r2436,%r2435,%r2434}, [%r384];

	// end inline asm
	ld.shared.v4.u32 	{%r2441, %r2440, %r2439, %r2438}, [%r44];
	mov.f32 	%f1427, 0f00000000;
	mov.f32 	%f1428, %f1427;
	mov.f32 	%f1429, %f1427;
	mov.f32 	%f1430, %f1427;
	mov.f32 	%f1431, %f1427;
	mov.f32 	%f1432, %f1427;
	mov.f32 	%f1433, %f1427;
	mov.f32 	%f1434, %f1427;
	mov.f32 	%f1435, %f1427;
	mov.f32 	%f1436, %f1427;
	mov.f32 	%f1437, %f1427;
	mov.f32 	%f1438, %f1427;
	mov.f32 	%f1439, %f1427;
	mov.f32 	%f1440, %f1427;
	mov.f32 	%f1441, %f1427;
	mov.f32 	%f1442, %f1427;
	mov.f32 	%f1443, %f1427;
	mov.f32 	%f1444, %f1427;
	mov.f32 	%f1445, %f1427;
	mov.f32 	%f1446, %f1427;
	mov.f32 	%f1447, %f1427;
	mov.f32 	%f1448, %f1427;
	mov.f32 	%f1449, %f1427;
	mov.f32 	%f1450, %f1427;
	mov.f32 	%f1451, %f1427;
	mov.f32 	%f1452, %f1427;
	mov.f32 	%f1453, %f1427;
	mov.f32 	%f1454, %f1427;
	mov.f32 	%f1455, %f1427;
	mov.f32 	%f1456, %f1427;
	mov.f32 	%f1457, %f1427;
	mov.f32 	%f1458, %f1427;
	mov.u32 	%r2448, %r229;
	mov.u32 	%r2452, %r233;
$L__BB3_100:
	setp.ne.s32 	%p74, %r2452, 0;
	@%p74 bra 	$L__BB3_21;
$L__BB3_101:
	ret;

}
	// .globl	_Z6MarlinILi256ELi2ELi16ELi4ELi4ELin1EEvPK4int4S2_PS0_S2_iiiPi
.visible .entry _Z6MarlinILi256ELi2ELi16ELi4ELi4ELin1EEvPK4int4S2_PS0_S2_iiiPi(
	.param .u64 .ptr .align 1 _Z6MarlinILi256ELi2ELi16ELi4ELi4ELin1EEvPK4int4S2_PS0_S2_iiiPi_param_0,
	.param .u64 .ptr .align 1 _Z6MarlinILi256ELi2ELi16ELi4ELi4ELin1EEvPK4int4S2_PS0_S2_iiiPi_param_1,
	.param .u64 .ptr .align 1 _Z6MarlinILi256ELi2ELi16ELi4ELi4ELin1EEvPK4int4S2_PS0_S2_iiiPi_param_2,
	.param .u64 .ptr .align 1 _Z6MarlinILi256ELi2ELi16ELi4ELi4ELin1EEvPK4int4S2_PS0_S2_iiiPi_param_3,
	.param .u32 _Z6MarlinILi256ELi2ELi16ELi4ELi4ELin1EEvPK4int4S2_PS0_S2_iiiPi_param_4,
	.param .u32 _Z6MarlinILi256ELi2ELi16ELi4ELi4ELin1EEvPK4int4S2_PS0_S2_iiiPi_param_5,
	.param .u32 _Z6MarlinILi256ELi2ELi16ELi4ELi4ELin1EEvPK4int4S2_PS0_S2_iiiPi_param_6,
	.param .u64 .ptr .align 1 _Z6MarlinILi256ELi2ELi16ELi4ELi4ELin1EEvPK4int4S2_PS0_S2_iiiPi_param_7
)
{
	.reg .pred 	%p<89>;
	.reg .b16 	%rs<257>;
	.reg .b32 	%r<3047>;
	.reg .b32 	%f<2867>;
	.reg .b64 	%rd<278>;

	ld.param.u64 	%rd273, [_Z6MarlinILi256ELi2ELi16ELi4ELi4ELin1EEvPK4int4S2_PS0_S2_iiiPi_param_0];
	ld.param.u64 	%rd102, [_Z6MarlinILi256ELi2ELi16ELi4ELi4ELin1EEvPK4int4S2_PS0_S2_iiiPi_param_1];
	ld.param.u64 	%rd275, [_Z6MarlinILi256ELi2ELi16ELi4ELi4ELin1EEvPK4int4S2_PS0_S2_iiiPi_param_2];
	ld.param.u32 	%r289, [_Z6MarlinILi256ELi2ELi16ELi4ELi4ELin1EEvPK4int4S2_PS0_S2_iiiPi_param_4];
	ld.param.u32 	%r287, [_Z6MarlinILi256ELi2ELi16ELi4ELi4ELin1EEvPK4int4S2_PS0_S2_iiiPi_param_5];
	ld.param.u32 	%r288, [_Z6MarlinILi256ELi2ELi16ELi4ELi4ELin1EEvPK4int4S2_PS0_S2_iiiPi_param_6];
	ld.param.u64 	%rd277, [_Z6MarlinILi256ELi2ELi16ELi4ELi4ELin1EEvPK4int4S2_PS0_S2_iiiPi_param_7];
	cvta.to.global.u64 	%rd274, %rd275;
	cvta.to.global.u64 	%rd276, %rd277;
	min.s32 	%r1, %r289, 32;
	max.s32 	%r290, %r289, 32;
	shr.u32 	%r291, %r290, 5;
	shr.s32 	%r292, %r288, 31;
	shr.u32 	%r293, %r292, 26;
	add.s32 	%r294, %r288, %r293;
	shr.s32 	%r2, %r294, 6;
	shr.s32 	%r295, %r287, 31;
	shr.u32 	%r296, %r295, 24;
	add.s32 	%r297, %r287, %r296;
	shr.s32 	%r3, %r297, 8;
	mul.lo.s32 	%r4, %r291, %r3;
	mov.u32 	%r298, %nctaid.x;
	mad.lo.s32 	%r299, %r4, %r2, %r298;
	add.s32 	%r300, %r299, -1;
	div.s32 	%r5, %r300, %r298;
	mov.u32 	%r6, %ctaid.x;
	mul.lo.s32 	%r7, %r5, %r6;
	div.u32 	%r3042, %r7, %r2;
	mul.lo.s32 	%r301, %r3042, %r2;
	sub.s32 	%r8, %r7, %r301;
	setp.lt.s32 	%p1, %r3042, %r3;
	mov.u32 	%r3043, %r3042;
	@%p1 bra 	$L__BB4_2;
	ld.param.u32 	%r2952, [_Z6MarlinILi256ELi2ELi16ELi4ELi4ELin1EEvPK4int4S2_PS0_S2_iiiPi_param_6];
	ld.param.u32 	%r2947, [_Z6MarlinILi256ELi2ELi16ELi4ELi4ELin1EEvPK4int4S2_PS0_S2_iiiPi_param_5];
	div.s32 	%r302, %r3042, %r3;
	shl.b32 	%r303, %r302, 5;
	mul.lo.s32 	%r304, %r303, %r2952;
	shr.s32 	%r305, %r304, 3;
	mul.wide.s32 	%rd106, %r305, 16;
	add.s64 	%rd273, %rd273, %rd106;
	mul.lo.s32 	%r306, %r303, %r2947;
	shr.s32 	%r307, %r306, 3;
	mul.wide.s32 	%rd107, %r307, 16;
	add.s64 	%rd274, %rd274, %rd107;
	add.s64 	%rd275, %rd275, %rd107;
	mul.lo.s32 	%r308, %r302, %r3;
	sub.s32 	%r3043, %r3042, %r308;
	mul.wide.s32 	%rd108, %r308, 4;
	add.s64 	%rd276, %rd276, %rd108;
	add.s64 	%rd277, %rd277, %rd108;
$L__BB4_2:
	add.s32 	%r311, %r7, %r5;
	add.s32 	%r312, %r8, %r301;
	sub.s32 	%r13, %r311, %r312;
	setp.ge.s32 	%p2, %r3042, %r4;
	setp.lt.s32 	%p3, %r13, 1;
	or.pred  	%p4, %p3, %p2;
	mov.b32 	%r3044, 0;
	mov.u32 	%r3046, %r3044;
	@%p4 bra 	$L__BB4_9;
	add.s32 	%r14, %r5, -1;
	add.s32 	%r315, %r14, %r301;
	div.s32 	%r15, %r315, %r5;
	mul.lo.s32 	%r16, %r15, %r5;
	add.s32 	%r316, %r301, %r2;
	setp.gt.s32 	%p5, %r16, %r316;
	mov.b32 	%r3045, 0;
	mov.b32 	%r3044, 1;
	@%p5 bra 	$L__BB4_7;
	sub.s32 	%r17, %r16, %r301;
	add.s32 	%r317, %r14, %r2;
	sub.s32 	%r318, %r317, %r17;
	div.s32 	%r319, %r318, %r5;
	setp.gt.s32 	%p6, %r17, 0;
	selp.u32 	%r320, 1, 0, %p6;
	add.s32 	%r3044, %r319, %r320;
	sub.s32 	%r321, %r6, %r15;
	mul.lo.s32 	%r19, %r321, %r5;
	setp.gt.s32 	%p7, %r19, -1;
	or.b32  	%r322, %r17, %r19;
	setp.ne.s32 	%p8, %r322, 0;
	and.pred  	%p9, %p7, %p8;
	@%p9 bra 	$L__BB4_6;
	add.s32 	%r3045, %r3044, -1;
	bra.uni 	$L__BB4_7;
$L__BB4_6:
	setp.gt.s32 	%p10, %r17, 0;
	div.s32 	%r324, %r19, %r5;
	not.b32 	%r325, %r324;
	selp.s32 	%r326, -1, 0, %p10;
	add.s32 	%r327, %r3044, %r326;
	add.s32 	%r3045, %r327, %r325;
$L__BB4_7:
	sub.s32 	%r328, %r2, %r8;
	add.s32 	%r329, %r13, %r8;
	setp.gt.s32 	%p11, %r329, %r2;
	selp.b32 	%r3046, %r328, %r13, %p11;
	setp.ne.s32 	%p12, %r3043, %r3;
	@%p12 bra 	$L__BB4_9;
	ld.param.u32 	%r2953, [_Z6MarlinILi256ELi2ELi16ELi4ELi4ELin1EEvPK4int4S2_PS0_S2_iiiPi_param_6];
	ld.param.u32 	%r2948, [_Z6MarlinILi256ELi2ELi16ELi4ELi4ELin1EEvPK4int4S2_PS0_S2_iiiPi_param_5];
	shl.b32 	%r331, %r2953, 2;
	mul.wide.s32 	%rd109, %r331, 16;
	add.s64 	%rd273, %rd273, %rd109;
	shl.b32 	%r332, %r2948, 2;
	mul.wide.s32 	%rd110, %r332, 16;
	add.s64 	%rd274, %rd274, %rd110;
	add.s64 	%rd275, %rd275, %rd110;
	mul.wide.s32 	%rd111, %r3, 4;
	add.s64 	%rd276, %rd276, %rd111;
	add.s64 	%rd277, %rd277, %rd111;
	mov.b32 	%r3043, 0;
$L__BB4_9:
	ld.param.u32 	%r2954, [_Z6MarlinILi256ELi2ELi16ELi4ELi4ELin1EEvPK4int4S2_PS0_S2_iiiPi_param_6];
	ld.param.u32 	%r2949, [_Z6MarlinILi256ELi2ELi16ELi4ELi4ELin1EEvPK4int4S2_PS0_S2_iiiPi_param_5];
	shr.s32 	%r333, %r2954, 31;
	shr.u32 	%r334, %r333, 29;
	add.s32 	%r335, %r2954, %r334;
	shr.s32 	%r336, %r335, 3;
	shr.u32 	%r337, %r2949, 31;
	add.s32 	%r338, %r2949, %r337;
	shr.s32 	%r29, %r338, 1;
	shl.b32 	%r30, %r29, 2;
	and.b32  	%r339, %r338, -2;
	mov.u32 	%r31, %tid.x;
	shr.u32 	%r32, %r31, 3;
	and.b32  	%r340, %r31, 7;
	mad.lo.s32 	%r33, %r336, %r32, %r340;
	shl.b32 	%r34, %r8, 3;
	shl.b32 	%r341, %r31, 3;
	and.b32  	%r342, %r341, 120;
	shr.u32 	%r343, %r31, 4;
	and.b32  	%r344, %r343, 1;
	shr.u32 	%r345, %r31, 6;
	and.b32  	%r346, %r345, 14;
	shr.u32 	%r347, %r31, 7;
	and.b32  	%r348, %r31, 127;
	mad.lo.s32 	%r349, %r29, %r347, %r348;
	shl.b32 	%r350, %r3043, 7;
	mad.lo.s32 	%r351, %r8, %r30, %r349;
	add.s32 	%r352, %r351, %r350;
	shl.b32 	%r353, %r1, 3;
	setp.lt.s32 	%p13, %r31, %r353;
	xor.b32  	%r354, %r31, %r32;
	or.b32  	%r355, %r342, %r344;
	add.s32 	%r35, %r355, %r346;
	and.b32  	%r36, %r35, 7;
	mul.wide.s32 	%rd112, %r352, 16;
	add.s64 	%rd272, %rd102, %rd112;
	mul.wide.s32 	%rd113, %r339, 16;
	add.s64 	%rd271, %rd272, %rd113;
	selp.u32 	%r37, 1, 0, %p13;
	setp.lt.s32 	%p14, %r3046, 1;
	add.s32 	%r356, %r34, %r33;
	mul.wide.s32 	%rd114, %r356, 16;
	add.s64 	%rd25, %rd273, %rd114;
	shl.b32 	%r357, %r354, 4;
	mov.u32 	%r358, sh;
	add.s32 	%r38, %r358, %r357;
	shl.b32 	%r359, %r31, 4;
	add.s32 	%r360, %r358, %r359;
	add.s32 	%r39, %r360, 16384;
	@%p14 bra 	$L__BB4_11;
	// begin inline asm
	{
   .reg .pred p;
   setp.ne.b32 p, %r37, 0;
   @p cp.async.cg.shared.global [%r38], [%rd25], 16;
}

	// end inline asm
	// begin inline asm
	{
   .reg .b64 p;
   createpolicy.fractional.L2::evict_first.b64 p, 1.0;   cp.async.cg.shared.global.L2::cache_hint [%r39], [%rd272], 16, p;
}

	// end inline asm
	mul.wide.s32 	%rd118, %r30, 16;
	add.s64 	%rd272, %rd272, %rd118;
	add.s32 	%r364, %r39, 4096;
	// begin inline asm
	{
   .reg .b64 p;
   createpolicy.fractional.L2::evict_first.b64 p, 1.0;   cp.async.cg.shared.global.L2::cache_hint [%r364], [%rd271], 16, p;
}

	// end inline asm
	add.s64 	%rd271, %rd271, %rd118;
$L__BB4_11:
	// begin inline asm
	cp.async.commit_group;

	// end inline asm
	setp.lt.s32 	%p15, %r3046, 2;
	@%p15 bra 	$L__BB4_13;
	add.s64 	%rd119, %rd25, 128;
	add.s32 	%r366, %r38, 4096;
	// begin inline asm
	{
   .reg .pred p;
   setp.ne.b32 p, %r37, 0;
   @p cp.async.cg.shared.global [%r366], [%rd119], 16;
}

	// end inline asm
	add.s32 	%r367, %r39, 8192;
	// begin inline asm
	{
   .reg .b64 p;
   createpolicy.fractional.L2::evict_first.b64 p, 1.0;   cp.async.cg.shared.global.L2::cache_hint [%r367], [%rd272], 16, p;
}

	// end inline asm
	mul.wide.s32 	%rd122, %r30, 16;
	add.s64 	%rd272, %rd272, %rd122;
	add.s32 	%r368, %r39, 12288;
	// begin inline asm
	{
   .reg .b64 p;
   createpolicy.fractional.L2::evict_first.b64 p, 1.0;   cp.async.cg.shared.global.L2::cache_hint [%r368], [%rd271], 16, p;
}

	// end inline asm
	add.s64 	%rd271, %rd271, %rd122;
$L__BB4_13:
	// begin inline asm
	cp.async.commit_group;

	// end inline asm
	setp.lt.s32 	%p16, %r3046, 3;
	@%p16 bra 	$L__BB4_15;
	add.s64 	%rd123, %rd25, 256;
	add.s32 	%r370, %r38, 8192;
	// begin inline asm
	{
   .reg .pred p;
   setp.ne.b32 p, %r37, 0;
   @p cp.async.cg.shared.global [%r370], [%rd123], 16;
}

	// end inline asm
	add.s32 	%r371, %r39, 16384;
	// begin inline asm
	{
   .reg .b64 p;
   createpolicy.fractional.L2::evict_first.b64 p, 1.0;   cp.async.cg.shared.global.L2::cache_hint [%r371], [%rd272], 16, p;
}

	// end inline asm
	mul.wide.s32 	%rd126, %r30, 16;
	add.s64 	%rd272, %rd272, %rd126;
	add.s32 	%r372, %r39, 20480;
	// begin inline asm
	{
   .reg .b64 p;
   createpolicy.fractional.L2::evict_first.b64 p, 1.0;   cp.async.cg.shared.global.L2::cache_hint [%r372], [%rd271], 16, p;
}

	// end inline asm
	add.s64 	%rd271, %rd271, %rd126;
$L__BB4_15:
	add.s32 	%r383, %r35, 128;
	// begin inline asm
	cp.async.commit_group;

	// end inline asm
	// begin inline asm
	cp.async.wait_group 2;

	// end inline asm
	bar.sync 	0;
	and.b32  	%r384, %r35, 248;
	or.b32  	%r385, %r384, %r36;
	shr.u32 	%r386, %r35, 3;
	xor.b32  	%r387, %r385, %r386;
	shl.b32 	%r388, %r387, 4;
	add.s32 	%r377, %r358, %r388;
	// begin inline asm
	ldmatrix.sync.aligned.m8n8.x4.shared.b16 {%r3027,%r3026,%r3025,%r3024}, [%r377];

	// end inline asm
	and.b32  	%r390, %r383, 504;
	or.b32  	%r391, %r390, %r36;
	shr.u32 	%r392, %r383, 3;
	xor.b32  	%r393, %r391, %r392;
	shl.b32 	%r394, %r393, 4;
	add.s32 	%r382, %r358, %r394;
	// begin inline asm
	ldmatrix.sync.aligned.m8n8.x4.shared.b16 {%r3023,%r3022,%r3021,%r3020}, [%r382];

	// end inline asm
	add.s32 	%r48, %r33, 24;
	setp.eq.s32 	%p17, %r3046, 0;
	@%p17 bra 	$L__BB4_118;
	ld.param.u32 	%r2950, [_Z6MarlinILi256ELi2ELi16ELi4ELi4ELin1EEvPK4int4S2_PS0_S2_iiiPi_param_5];
	shr.s32 	%r396, %r2950, 31;
	shr.u32 	%r397, %r396, 29;
	add.s32 	%r398, %r2950, %r397;
	shr.s32 	%r399, %r398, 3;
	shr.u32 	%r400, %r31, 5;
	and.b32  	%r401, %r31, 3;
	ld.shared.v4.u32 	{%r3031, %r3030, %r3029, %r3028}, [%r39];
	and.b32  	%r53, %r398, -8;
	shr.u32 	%r402, %r31, 2;
	and.b32  	%r403, %r402, 7;
	and.b32  	%r404, %r32, 12;
	or.b32  	%r405, %r404, %r401;
	mad.lo.s32 	%r54, %r399, %r403, %r405;
	and.b32  	%r406, %r31, 31;
	mad.lo.s32 	%r55, %r399, %r400, %r406;
	mul.lo.s32 	%r56, %r399, %r1;
	neg.s32 	%r57, %r29;
	mul.lo.s32 	%r58, %r399, 24;
	shl.b32 	%r59, %r399, 4;
	mul.lo.s32 	%r407, %r399, %r8;
	shl.b32 	%r408, %r407, 2;
	sub.s32 	%r409, %r31, %r408;
	shl.b32 	%r410, %r3043, 5;
	add.s32 	%r2988, %r409, %r410;
	add.s32 	%r2989, %r48, %r34;
	mov.f32 	%f2803, 0f00000000;
	mov.f32 	%f2804, %f2803;
	mov.f32 	%f2805, %f2803;
	mov.f32 	%f2806, %f2803;
	mov.f32 	%f2807, %f2803;
	mov.f32 	%f2808, %f2803;
	mov.f32 	%f2809, %f2803;
	mov.f32 	%f2810, %f2803;
	mov.f32 	%f2811, %f2803;
	mov.f32 	%f2812, %f2803;
	mov.f32 	%f2813, %f2803;
	mov.f32 	%f2814, %f2803;
	mov.f32 	%f2815, %f2803;
	mov.f32 	%f2816, %f2803;
	mov.f32 	%f2817, %f2803;
	mov.f32 	%f2818, %f2803;
	mov.f32 	%f2819, %f2803;
	mov.f32 	%f2820, %f2803;
	mov.f32 	%f2821, %f2803;
	mov.f32 	%f2822, %f2803;
	mov.f32 	%f2823, %f2803;
	mov.f32 	%f2824, %f2803;
	mov.f32 	%f2825, %f2803;
	mov.f32 	%f2826, %f2803;
	mov.f32 	%f2827, %f2803;
	mov.f32 	%f2828, %f2803;
	mov.f32 	%f2829, %f2803;
	mov.f32 	%f2830, %f2803;
	mov.f32 	%f2831, %f2803;
	mov.f32 	%f2832, %f2803;
	mov.f32 	%f2833, %f2803;
	mov.f32 	%f2834, %f2803;
	mov.f32 	%f2835, %f2803;
	mov.f32 	%f2836, %f2803;
	mov.f32 	%f2837, %f2803;
	mov.f32 	%f2838, %f2803;
	mov.f32 	%f2839, %f2803;
	mov.f32 	%f2840, %f2803;
	mov.f32 	%f2841, %f2803;
	mov.f32 	%f2842, %f2803;
	mov.f32 	%f2843, %f2803;
	mov.f32 	%f2844, %f2803;
	mov.f32 	%f2845, %f2803;
	mov.f32 	%f2846, %f2803;
	mov.f32 	%f2847, %f2803;
	mov.f32 	%f2848, %f2803;
	mov.f32 	%f2849, %f2803;
	mov.f32 	%f2850, %f2803;
	mov.f32 	%f2851, %f2803;
	mov.f32 	%f2852, %f2803;
	mov.f32 	%f2853, %f2803;
	mov.f32 	%f2854, %f2803;
	mov.f32 	%f2855, %f2803;
	mov.f32 	%f2856, %f2803;
	mov.f32 	%f2857, %f2803;
	mov.f32 	%f2858, %f2803;
	mov.f32 	%f2859, %f2803;
	mov.f32 	%f2860, %f2803;
	mov.f32 	%f2861, %f2803;
	mov.f32 	%f2862, %f2803;
	mov.f32 	%f2863, %f2803;
	mov.f32 	%f2864, %f2803;
	mov.f32 	%f2865, %f2803;
	mov.f32 	%f2866, %f2803;
$L__BB4_17:
	mov.u32 	%r82, %r3046;
	mov.u32 	%r421, %tid.x;
	shl.b32 	%r422, %r421, 3;
	and.b32  	%r423, %r422, 120;
	shr.u32 	%r424, %r421, 4;
	and.b32  	%r425, %r424, 1;
	or.b32  	%r426, %r423, %r425;
	shr.u32 	%r427, %r421, 6;
	and.b32  	%r428, %r427, 14;
	add.s32 	%r429, %r426, %r428;
	add.s32 	%r430, %r429, 132;
	and.b32  	%r431, %r430, 504;
	add.s32 	%r432, %r429, 4;
	and.b32  	%r433, %r432, 7;
	or.b32  	%r434, %r431, %r433;
	shr.u32 	%r435, %r430, 3;
	xor.b32  	%r436, %r434, %r435;
	shl.b32 	%r437, %r436, 4;
	mov.u32 	%r438, sh;
	add.s32 	%r420, %r438, %r437;
	shr.u32 	%r439, %r432, 3;
	xor.b32  	%r440, %r432, %r439;
	shl.b32 	%r441, %r440, 4;
	add.s32 	%r415, %r438, %r441;
	setp.lt.s32 	%p18, %r82, 4;
	// begin inline asm
	ldmatrix.sync.aligned.m8n8.x4.shared.b16 {%r411,%r412,%r413,%r414}, [%r415];

	// end inline asm
	// begin inline asm
	ldmatrix.sync.aligned.m8n8.x4.shared.b16 {%r416,%r417,%r418,%r419}, [%r420];

	// end inline asm
	shl.b32 	%r442, %r421, 4;
	add.s32 	%r443, %r438, %r442;
	ld.shared.v4.u32 	{%r100, %r99, %r98, %r97}, [%r443+20480];
	@%p18 bra 	$L__BB4_19;
	mov.u32 	%r448, %tid.x;
	shl.b32 	%r449, %r448, 4;
	mov.u32 	%r450, sh;
	add.s32 	%r451, %r450, %r449;
	add.s32 	%r447, %r451, 45056;
	add.s32 	%r446, %r451, 40960;
	shr.u32 	%r452, %r448, 3;
	xor.b32  	%r453, %r448, %r452;
	shl.b32 	%r454, %r453, 4;
	add.s32 	%r455, %r450, %r454;
	add.s32 	%r445, %r455, 12288;
	mul.wide.s32 	%rd130, %r2989, 16;
	add.s64 	%rd127, %rd273, %rd130;
	shl.b32 	%r456, %r1, 3;
	setp.lt.s32 	%p19, %r448, %r456;
	selp.u32 	%r444, 1, 0, %p19;
	// begin inline asm
	{
   .reg .pred p;
   setp.ne.b32 p, %r444, 0;
   @p cp.async.cg.shared.global [%r445], [%rd127], 16;
}

	// end inline asm
	// begin inline asm
	{
   .reg .b64 p;
   createpolicy.fractional.L2::evict_first.b64 p, 1.0;   cp.async.cg.shared.global.L2::cache_hint [%r446], [%rd272], 16, p;
}

	// end inline asm
	mul.wide.s32 	%rd131, %r30, 16;
	add.s64 	%rd272, %rd272, %rd131;
	// begin inline asm
	{
   .reg .b64 p;
   createpolicy.fractional.L2::evict_first.b64 p, 1.0;   cp.async.cg.shared.global.L2::cache_hint [%r447], [%rd271], 16, p;
}

	// end inline asm
	add.s64 	%rd271, %rd271, %rd131;
$L__BB4_19:
	mov.u32 	%r900, %tid.x;
	shl.b32 	%r901, %r900, 3;
	and.b32  	%r902, %r901, 120;
	shr.u32 	%r903, %r900, 4;
	and.b32  	%r904, %r903, 1;
	or.b32  	%r905, %r902, %r904;
	shr.u32 	%r906, %r900, 6;
	and.b32  	%r907, %r906, 14;
	add.s32 	%r908, %r905, %r907;
	add.s32 	%r909, %r908, 128;
	and.b32  	%r910, %r909, 504;
	and.b32  	%r911, %r908, 7;
	or.b32  	%r912, %r910, %r911;
	shr.u32 	%r913, %r909, 3;
	xor.b32  	%r914, %r912, %r913;
	shl.b32 	%r915, %r914, 4;
	mov.u32 	%r916, sh;
	add.s32 	%r917, %r916, %r915;
	add.s32 	%r682, %r917, 4096;
	shr.u32 	%r918, %r908, 3;
	xor.b32  	%r919, %r908, %r918;
	shl.b32 	%r920, %r919, 4;
	add.s32 	%r921, %r916, %r920;
	add.s32 	%r677, %r921, 4096;
	// begin inline asm
	cp.async.commit_group;

	// end inline asm
	// begin inline asm
	cp.async.wait_group 2;

	// end inline asm
	bar.sync 	0;
	shr.s32 	%r477, %r3031, 8;
	mov.b32 	%r862, 983055;
	mov.b32 	%r867, 1677747200;
	// begin inline asm
	lop3.b32 %r457, %r3031, %r862, %r867, 234;

	// end inline asm
	mov.b32 	%r866, 15728880;
	// begin inline asm
	lop3.b32 %r461, %r3031, %r866, %r867, 234;

	// end inline asm
	mov.b32 	%r870, 1678271496;
	// begin inline asm
	{sub.f16x2 %r465,%r457,%r870;
}
	// end inline asm
	mov.b32 	%r873, 738208768;
	mov.b32 	%r874, -729754496;
	// begin inline asm
	{fma.rn.f16x2 %r468,%r461,%r873,%r874;
}
	// end inline asm
	// begin inline asm
	lop3.b32 %r472, %r477, %r862, %r867, 234;

	// end inline asm
	// begin inline asm
	lop3.b32 %r476, %r477, %r866, %r867, 234;

	// end inline asm
	// begin inline asm
	{sub.f16x2 %r480,%r472,%r870;
}
	// end inline asm
	// begin inline asm
	{fma.rn.f16x2 %r483,%r476,%r873,%r874;
}
	// end inline asm
	// begin inline asm
	mma.sync.aligned.m16n8k16.row.col.f32.f16.f16.f32 {%f986,%f987,%f988,%f989}, {%r3027,%r3026,%r3025,%r3024}, {%r465,%r468}, {%f2866,%f2865,%f2864,%f2863};

	// end inline asm
	// begin inline asm
	mma.sync.aligned.m16n8k16.row.col.f32.f16.f16.f32 {%f994,%f995,%f996,%f997}, {%r3027,%r3026,%r3025,%r3024}, {%r480,%r483}, {%f2862,%f2861,%f2860,%f2859};

	// end inline asm
	// begin inline asm
	mma.sync.aligned.m16n8k16.row.col.f32.f16.f16.f32 {%f1002,%f1003,%f1004,%f1005}, {%r3023,%r3022,%r3021,%r3020}, {%r465,%r468}, {%f2834,%f2833,%f2832,%f2831};

	// end inline asm
	// begin inline asm
	mma.sync.aligned.m16n8k16.row.col.f32.f16.f16.f32 {%f1010,%f1011,%f1012,%f1013}, {%r3023,%r3022,%r3021,%r3020}, {%r480,%r483}, {%f2830,%f2829,%f2828,%f2827};

	// end inline asm
	shr.s32 	%r531, %r3030, 8;
	// begin inline asm
	lop3.b32 %r511, %r3030, %r862, %r867, 234;

	// end inline asm
	// begin inline asm
	lop3.b32 %r515, %r3030, %r866, %r867, 234;

	// end inline asm
	// begin inline asm
	{sub.f16x2 %r519,%r511,%r870;
}
	// end inline asm
	// begin inline asm
	{fma.rn.f16x2 %r522,%r515,%r873,%r874;
}
	// end inline asm
	// begin inline asm
	lop3.b32 %r526, %r531, %r862, %r867, 234;

	// end inline asm
	// begin inline asm
	lop3.b32 %r530, %r531, %r866, %r867, 234;

	// end inline asm
	// begin inline asm
	{sub.f16x2 %r534,%r526,%r870;
}
	// end inline asm
	// begin inline asm
	{fma.rn.f16x2 %r537,%r530,%r873,%r874;
}
	// end inline asm
	// begin inline asm
	mma.sync.aligned.m16n8k16.row.col.f32.f16.f16.f32 {%f1018,%f1019,%f1020,%f1021}, {%r3027,%r3026,%r3025,%r3024}, {%r519,%r522}, {%f2858,%f2857,%f2856,%f2855};

	// end inline asm
	// begin inline asm
	mma.sync.aligned.m16n8k16.row.col.f32.f16.f16.f32 {%f1026,%f1027,%f1028,%f1029}, {%r3027,%r3026,%r3025,%r3024}, {%r534,%r537}, {%f2854,%f2853,%f2852,%f2851};

	// end inline asm
	// begin inline asm
	mma.sync.aligned.m16n8k16.row.col.f32.f16.f16.f32 {%f1034,%f1035,%f1036,%f1037}, {%r3023,%r3022,%r3021,%r3020}, {%r519,%r522}, {%f2826,%f2825,%f2824,%f2823};

	// end inline asm
	// begin inline asm
	mma.sync.aligned.m16n8k16.row.col.f32.f16.f16.f32 {%f1042,%f1043,%f1044,%f1045}, {%r3023,%r3022,%r3021,%r3020}, {%r534,%r537}, {%f2822,%f2821,%f2820,%f2819};

	// end inline asm
	shr.s32 	%r585, %r3029, 8;
	// begin inline asm
	lop3.b32 %r565, %r3029, %r862, %r867, 234;

	// end inline asm
	// begin inline asm
	lop3.b32 %r569, %r3029, %r866, %r867, 234;

	// end inline asm
	// begin inline asm
	{sub.f16x2 %r573,%r565,%r870;
}
	// end inline asm
	// begin inline asm
	{fma.rn.f16x2 %r576,%r569,%r873,%r874;
}
	// end inline asm
	// begin inline asm
	lop3.b32 %r580, %r585, %r862, %r867, 234;

	// end inline asm
	// begin inline asm
	lop3.b32 %r584, %r585, %r866, %r867, 234;

	// end inline asm
	// begin inline asm
	{sub.f16x2 %r588,%r580,%r870;
}
	// end inline asm
	// begin inline asm
	{fma.rn.f16x2 %r591,%r584,%r873,%r874;
}
	// end inline asm
	// begin inline asm
	mma.sync.aligned.m16n8k16.row.col.f32.f16.f16.f32 {%f1050,%f1051,%f1052,%f1053}, {%r3027,%r3026,%r3025,%r3024}, {%r573,%r576}, {%f2850,%f2849,%f2848,%f2847};

	// end inline asm
	// begin inline asm
	mma.sync.aligned.m16n8k16.row.col.f32.f16.f16.f32 {%f1058,%f1059,%f1060,%f1061}, {%r3027,%r3026,%r3025,%r3024}, {%r588,%r591}, {%f2846,%f2845,%f2844,%f2843};

	// end inline asm
	// begin inline asm
	mma.sync.aligned.m16n8k16.row.col.f32.f16.f16.f32 {%f1066,%f1067,%f1068,%f1069}, {%r3023,%r3022,%r3021,%r3020}, {%r573,%r576}, {%f2818,%f2817,%f2816,%f2815};

	// end inline asm
	// begin inline asm
	mma.sync.aligned.m16n8k16.row.col.f32.f16.f16.f32 {%f1074,%f1075,%f1076,%f1077}, {%r3023,%r3022,%r3021,%r3020}, {%r588,%r591}, {%f2814,%f2813,%f2812,%f2811};

	// end inline asm
	shr.s32 	%r639, %r3028, 8;
	// begin inline asm
	lop3.b32 %r619, %r3028, %r862, %r867, 234;

	// end inline asm
	// begin inline asm
	lop3.b32 %r623, %r3028, %r866, %r867, 234;

	// end inline asm
	// begin inline asm
	{sub.f16x2 %r627,%r619,%r870;
}
	// end inline asm
	// begin inline asm
	{fma.rn.f16x2 %r630,%r623,%r873,%r874;
}
	// end inline asm
	// begin inline asm
	lop3.b32 %r634, %r639, %r862, %r867, 234;

	// end inline asm
	// begin inline asm
	lop3.b32 %r638, %r639, %r866, %r867, 234;

	// end inline asm
	// begin inline asm
	{sub.f16x2 %r642,%r634,%r870;
}
	// end inline asm
	// begin inline asm
	{fma.rn.f16x2 %r645,%r638,%r873,%r874;
}
	// end inline asm
	// begin inline asm
	mma.sync.aligned.m16n8k16.row.col.f32.f16.f16.f32 {%f1082,%f1083,%f1084,%f1085}, {%r3027,%r3026,%r3025,%r3024}, {%r627,%r630}, {%f2842,%f2841,%f2840,%f2839};

	// end inline asm
	// begin inline asm
	mma.sync.aligned.m16n8k16.row.col.f32.f16.f16.f32 {%f1090,%f1091,%f1092,%f1093}, {%r3027,%r3026,%r3025,%r3024}, {%r642,%r645}, {%f2838,%f2837,%f2836,%f2835};

	// end inline asm
	// begin inline asm
	mma.sync.aligned.m16n8k16.row.col.f32.f16.f16.f32 {%f1098,%f1099,%f1100,%f1101}, {%r3023,%r3022,%r3021,%r3020}, {%r627,%r630}, {%f2810,%f2809,%f2808,%f2807};

	// end inline asm
	// begin inline asm
	mma.sync.aligned.m16n8k16.row.col.f32.f16.f16.f32 {%f1106,%f1107,%f1108,%f1109}, {%r3023,%r3022,%r3021,%r3020}, {%r642,%r645}, {%f2806,%f2805,%f2804,%f2803};

	// end inline asm
	// begin inline asm
	ldmatrix.sync.aligned.m8n8.x4.shared.b16 {%r3027,%r3026,%r3025,%r3024}, [%r677];

	// end inline asm
	// begin inline asm
	ldmatrix.sync.aligned.m8n8.x4.shared.b16 {%r3023,%r3022,%r3021,%r3020}, [%r682];

	// end inline asm
	shl.b32 	%r922, %r900, 4;
	add.s32 	%r923, %r916, %r922;
	ld.shared.v4.u32 	{%r3031, %r3030, %r3029, %r3028}, [%r923+24576];
	shr.s32 	%r703, %r100, 8;
	// begin inline asm
	lop3.b32 %r683, %r100, %r862, %r867, 234;

	// end inline asm
	// begin inline asm
	lop3.b32 %r687, %r100, %r866, %r867, 234;

	// end inline asm
	// begin inline asm
	{sub.f16x2 %r691,%r683,%r870;
}
	// end inline asm
	// begin inline asm
	{fma.rn.f16x2 %r694,%r687,%r873,%r874;
}
	// end inline asm
	// begin inline asm
	lop3.b32 %r698, %r703, %r862, %r867, 234;

	// end inline asm
	// begin inline asm
	lop3.b32 %r702, %r703, %r866, %r867, 234;

	// end inline asm
	// begin inline asm
	{sub.f16x2 %r706,%r698,%r870;
}
	// end inline asm
	// begin inline asm
	{fma.rn.f16x2 %r709,%r702,%r873,%r874;
}
	// end inline asm
	// begin inline asm
	mma.sync.aligned.m16n8k16.row.col.f32.f16.f16.f32 {%f2866,%f2865,%f2864,%f2863}, {%r411,%r412,%r413,%r414}, {%r691,%r694}, {%f986,%f987,%f988,%f989};

	// end inline asm
	// begin inline asm
	mma.sync.aligned.m16n8k16.row.col.f32.f16.f16.f32 {%f2862,%f2861,%f2860,%f2859}, {%r411,%r412,%r413,%r414}, {%r706,%r709}, {%f994,%f995,%f996,%f997};

	// end inline asm
	// begin inline asm
	mma.sync.aligned.m16n8k16.row.col.f32.f16.f16.f32 {%f2834,%f2833,%f2832,%f2831}, {%r416,%r417,%r418,%r419}, {%r691,%r694}, {%f1002,%f1003,%f1004,%f1005};

	// end inline asm
	// begin inline asm
	mma.sync.aligned.m16n8k16.row.col.f32.f16.f16.f32 {%f2830,%f2829,%f2828,%f2827}, {%r416,%r417,%r418,%r419}, {%r706,%r709}, {%f1010,%f1011,%f1012,%f1013};

	// end inline asm
	shr.s32 	%r757, %r99, 8;
	// begin inline asm
	lop3.b32 %r737, %r99, %r862, %r867, 234;

	// end inline asm
	// begin inline asm
	lop3.b32 %r741, %r99, %r866, %r867, 234;

	// end inline asm
	// begin inline asm
	{sub.f16x2 %r745,%r737,%r870;
}
	// end inline asm
	// begin inline asm
	{fma.rn.f16x2 %r748,%r741,%r873,%r874;
}
	// end inline asm
	// begin inline asm
	lop3.b32 %r752, %r757, %r862, %r867, 234;

	// end inline asm
	// begin inline asm
	lop3.b32 %r756, %r757, %r866, %r867, 234;

	// end inline asm
	// begin inline asm
	{sub.f16x2 %r760,%r752,%r870;
}
	// end inline asm
	// begin inline asm
	{fma.rn.f16x2 %r763,%r756,%r873,%r874;
}
	// end inline asm
	// begin inline asm
	mma.sync.aligned.m16n8k16.row.col.f32.f16.f16.f32 {%f2858,%f2857,%f2856,%f2855}, {%r411,%r412,%r413,%r414}, {%r745,%r748}, {%f1018,%f1019,%f1020,%f1021};

	// end inline asm
	// begin inline asm
	mma.sync.aligned.m16n8k16.row.col.f32.f16.f16.f32 {%f2854,%f2853,%f2852,%f2851}, {%r411,%r412,%r413,%r414}, {%r760,%r763}, {%f1026,%f1027,%f1028,%f1029};

	// end inline asm
	// begin inline asm
	mma.sync.aligned.m16n8k16.row.col.f32.f16.f16.f32 {%f2826,%f2825,%f2824,%f2823}, {%r416,%r417,%r418,%r419}, {%r745,%r748}, {%f1034,%f1035,%f1036,%f1037};

	// end inline asm
	// begin inline asm
	mma.sync.aligned.m16n8k16.row.col.f32.f16.f16.f32 {%f2822,%f2821,%f2820,%f2819}, {%r416,%r417,%r418,%r419}, {%r760,%r763}, {%f1042,%f1043,%f1044,%f1045};

	// end inline asm
	shr.s32 	%r811, %r98, 8;
	// begin inline asm
	lop3.b32 %r791, %r98, %r862, %r867, 234;

	// end inline asm
	// begin inline asm
	lop3.b32 %r795, %r98, %r866, %r867, 234;

	// end inline asm
	// begin inline asm
	{sub.f16x2 %r799,%r791,%r870;
}
	// end inline asm
	// begin inline asm
	{fma.rn.f16x2 %r802,%r795,%r873,%r874;
}
	// end inline asm
	// begin inline asm
	lop3.b32 %r806, %r811, %r862, %r867, 234;

	// end inline asm
	// begin inline asm
	lop3.b32 %r810, %r811, %r866, %r867, 234;

	// end inline asm
	// begin inline asm
	{sub.f16x2 %r814,%r806,%r870;
}
	// end inline asm
	// begin inline asm
	{fma.rn.f16x2 %r817,%r810,%r873,%r874;
}
	// end inline asm
	// begin inline asm
	mma.sync.aligned.m16n8k16.row.col.f32.f16.f16.f32 {%f2850,%f2849,%f2848,%f2847}, {%r411,%r412,%r413,%r414}, {%r799,%r802}, {%f1050,%f1051,%f1052,%f1053};

	// end inline asm
	// begin inline asm
	mma.sync.aligned.m16n8k16.row.col.f32.f16.f16.f32 {%f2846,%f2845,%f2844,%f2843}, {%r411,%r412,%r413,%r414}, {%r814,%r817}, {%f1058,%f1059,%f1060,%f1061};

	// end inline asm
	// begin inline asm
	mma.sync.aligned.m16n8k16.row.col.f32.f16.f16.f32 {%f2818,%f2817,%f2816,%f2815}, {%r416,%r417,%r418,%r419}, {%r799,%r802}, {%f1066,%f1067,%f1068,%f1069};

	// end inline asm
	// begin inline asm
	mma.sync.aligned.m16n8k16.row.col.f32.f16.f16.f32 {%f2814,%f2813,%f2812,%f2811}, {%r416,%r417,%r418,%r419}, {%r814,%r817}, {%f1074,%f1075,%f1076,%f1077};

	// end inline asm
	shr.s32 	%r865, %r97, 8;
	// begin inline asm
	lop3.b32 %r845, %r97, %r862, %r867, 234;

	// end inline asm
	// begin inline asm
	lop3.b32 %r849, %r97, %r866, %r867, 234;

	// end inline asm
	// begin inline asm
	{sub.f16x2 %r853,%r845,%r870;
}
	// end inline asm
	// begin inline asm
	{fma.rn.f16x2 %r856,%r849,%r873,%r874;
}
	// end inline asm
	// begin inline asm
	lop3.b32 %r860, %r865, %r862, %r867, 234;

	// end inline asm
	// begin inline asm
	lop3.b32 %r864, %r865, %r866, %r867, 234;

	// end inline asm
	// begin inline asm
	{sub.f16x2 %r868,%r860,%r870;
}
	// end inline asm
	// begin inline asm
	{fma.rn.f16x2 %r871,%r864,%r873,%r874;
}
	// end inline asm
	// begin inline asm
	mma.sync.aligned.m16n8k16.row.col.f32.f16.f16.f32 {%f2842,%f2841,%f2840,%f2839}, {%r411,%r412,%r413,%r414}, {%r853,%r856}, {%f1082,%f1083,%f1084,%f1085};

	// end inline asm
	// begin inline asm
	mma.sync.aligned.m16n8k16.row.col.f32.f16.f16.f32 {%f2838,%f2837,%f2836,%f2835}, {%r411,%r412,%r413,%r414}, {%r868,%r871}, {%f1090,%f1091,%f1092,%f1093};

	// end inline asm
	// begin inline asm
	mma.sync.aligned.m16n8k16.row.col.f32.f16.f16.f32 {%f2810,%f2809,%f2808,%f2807}, {%r416,%r417,%r418,%r419}, {%r853,%r856}, {%f1098,%f1099,%f1100,%f1101};

	// end inline asm
	// begin inline asm
	mma.sync.aligned.m16n8k16.row.col.f32.f16.f16.f32 {%f2806,%f2805,%f2804,%f2803}, {%r416,%r417,%r418,%r419}, {%r868,%r871}, {%f1106,%f1107,%f1108,%f1109};

	// end inline asm
	setp.eq.s32 	%p20, %r82, 1;
	mov.b32 	%r3046, 0;
	@%p20 bra 	$L__BB4_29;
	add.s32 	%r943, %r908, 132;
	and.b32  	%r944, %r943, 504;
	add.s32 	%r945, %r908, 4;
	and.b32  	%r946, %r945, 7;
	or.b32  	%r947, %r944, %r946;
	shr.u32 	%r948, %r943, 3;
	xor.b32  	%r949, %r947, %r948;
	shl.b32 	%r950, %r949, 4;
	add.s32 	%r952, %r916, %r950;
	add.s32 	%r933, %r952, 4096;
	shr.u32 	%r953, %r945, 3;
	xor.b32  	%r954, %r945, %r953;
	shl.b32 	%r955, %r954, 4;
	add.s32 	%r956, %r916, %r955;
	add.s32 	%r928, %r956, 4096;
	setp.lt.s32 	%p21, %r82, 5;
	// begin inline asm
	ldmatrix.sync.aligned.m8n8.x4.shared.b16 {%r924,%r925,%r926,%r927}, [%r928];

	// end inline asm
	// begin inline asm
	ldmatrix.sync.aligned.m8n8.x4.shared.b16 {%r929,%r930,%r931,%r932}, [%r933];

	// end inline asm
	shl.b32 	%r957, %r900, 4;
	add.s32 	%r958, %r916, %r957;
	ld.shared.v4.u32 	{%r124, %r123, %r122, %r121}, [%r958+28672];
	@%p21 bra 	$L__BB4_22;
	mov.u32 	%r963, %tid.x;
	shl.b32 	%r964, %r963, 4;
	mov.u32 	%r965, sh;
	add.s32 	%r966, %r965, %r964;
	add.s32 	%r961, %r966, 16384;
	add.s32 	%r962, %r966, 20480;
	shr.u32 	%r967, %r963, 3;
	xor.b32  	%r968, %r963, %r967;
	shl.b32 	%r969, %r968, 4;
	add.s32 	%r960, %r965, %r969;
	mul.wide.s32 	%rd135, %r2989, 16;
	add.s64 	%rd136, %rd273, %rd135;
	add.s64 	%rd132, %rd136, 128;
	shl.b32 	%r970, %r1, 3;
	setp.lt.s32 	%p22, %r963, %r970;
	selp.u32 	%r959, 1, 0, %p22;
	// begin inline asm
	{
   .reg .pred p;
   setp.ne.b32 p, %r959, 0;
   @p cp.async.cg.shared.global [%r960], [%rd132], 16;
}

	// end inline asm
	// begin inline asm
	{
   .reg .b64 p;
   createpolicy.fractional.L2::evict_first.b64 p, 1.0;   cp.async.cg.shared.global.L2::cache_hint [%r961], [%rd272], 16, p;
}

	// end inline asm
	mul.wide.s32 	%rd137, %r30, 16;
	add.s64 	%rd272, %rd272, %rd137;
	// begin inline asm
	{
   .reg .b64 p;
   createpolicy.fractional.L2::evict_first.b64 p, 1.0;   cp.async.cg.shared.global.L2::cache_hint [%r962], [%rd271], 16, p;
}

	// end inline asm
	add.s64 	%rd271, %rd271, %rd137;
$L__BB4_22:
	mov.u32 	%r1414, %tid.x;
	shl.b32 	%r1415, %r1414, 3;
	and.b32  	%r1416, %r1415, 120;
	shr.u32 	%r1417, %r1414, 4;
	and.b32  	%r1418, %r1417, 1;
	or.b32  	%r1419, %r1416, %r1418;
	shr.u32 	%r1420, %r1414, 6;
	and.b32  	%r1421, %r1420, 14;
	add.s32 	%r1422, %r1419, %r1421;
	add.s32 	%r1423, %r1422, 128;
	and.b32  	%r1424, %r1423, 504;
	and.b32  	%r1425, %r1422, 7;
	or.b32  	%r1426, %r1424, %r1425;
	shr.u32 	%r1427, %r1423, 3;
	xor.b32  	%r1428, %r1426, %r1427;
	shl.b32 	%r1429, %r1428, 4;
	mov.u32 	%r1430, sh;
	add.s32 	%r1431, %r1430, %r1429;
	add.s32 	%r1196, %r1431, 8192;
	shr.u32 	%r1432, %r1422, 3;
	xor.b32  	%r1433, %r1422, %r1432;
	shl.b32 	%r1434, %r1433, 4;
	add.s32 	%r1435, %r1430, %r1434;
	add.s32 	%r1191, %r1435, 8192;
	// begin inline asm
	cp.async.commit_group;

	// end inline asm
	// begin inline asm
	cp.async.wait_group 2;

	// end inline asm
	bar.sync 	0;
	shr.s32 	%r991, %r3031, 8;
	mov.b32 	%r1376, 983055;
	mov.b32 	%r1381, 1677747200;
	// begin inline asm
	lop3.b32 %r971, %r3031, %r1376, %r1381, 234;

	// end inline asm
	mov.b32 	%r1380, 15728880;
	// begin inline asm
	lop3.b32 %r975, %r3031, %r1380, %r1381, 234;

	// end inline asm
	mov.b32 	%r1384, 1678271496;
	// begin inline asm
	{sub.f16x2 %r979,%r971,%r1384;
}
	// end inline asm
	mov.b32 	%r1387, 738208768;
	mov.b32 	%r1388, -729754496;
	// begin inline asm
	{fma.rn.f16x2 %r982,%r975,%r1387,%r1388;
}
	// end inline asm
	// begin inline asm
	lop3.b32 %r986, %r991, %r1376, %r1381, 234;

	// end inline asm
	// begin inline asm
	lop3.b32 %r990, %r991, %r1380, %r1381, 234;

	// end inline asm
	// begin inline asm
	{sub.f16x2 %r994,%r986,%r1384;
}
	// end inline asm
	// begin inline asm
	{fma.rn.f16x2 %r997,%r990,%r1387,%r1388;
}
	// end inline asm
	// begin inline asm
	mma.sync.aligned.m16n8k16.row.col.f32.f16.f16.f32 {%f1242,%f1243,%f1244,%f1245}, {%r3027,%r3026,%r3025,%r3024}, {%r979,%r982}, {%f2866,%f2865,%f2864,%f2863};

	// end inline asm
	// begin inline asm
	mma.sync.aligned.m16n8k16.row.col.f32.f16.f16.f32 {%f1250,%f1251,%f1252,%f1253}, {%r3027,%r3026,%r3025,%r3024}, {%r994,%r997}, {%f2862,%f2861,%f2860,%f2859};

	// end inline asm
	// begin inline asm
	mma.sync.aligned.m16n8k16.row.col.f32.f16.f16.f32 {%f1258,%f1259,%f1260,%f1261}, {%r3023,%r3022,%r3021,%r3020}, {%r979,%r982}, {%f2834,%f2833,%f2832,%f2831};

	// end inline asm
	// begin inline asm
	mma.sync.aligned.m16n8k16.row.col.f32.f16.f16.f32 {%f1266,%f1267,%f1268,%f1269}, {%r3023,%r3022,%r3021,%r3020}, {%r994,%r997}, {%f2830,%f2829,%f2828,%f2827};

	// end inline asm
	shr.s32 	%r1045, %r3030, 8;
	// begin inline asm
	lop3.b32 %r1025, %r3030, %r1376, %r1381, 234;

	// end inline asm
	// begin inline asm
	lop3.b32 %r1029, %r3030, %r1380, %r1381, 234;

	// end inline asm
	// begin inline asm
	{sub.f16x2 %r1033,%r1025,%r1384;
}
	// end inline asm
	// begin inline asm
	{fma.rn.f16x2 %r1036,%r1029,%r1387,%r1388;
}
	// end inline asm
	// begin inline asm
	lop3.b32 %r1040, %r1045, %r1376, %r1381, 234;

	// end inline asm
	// begin inline asm
	lop3.b32 %r1044, %r1045, %r1380, %r1381, 234;

	// end inline asm
	// begin inline asm
	{sub.f16x2 %r1048,%r1040,%r1384;
}
	// end inline asm
	// begin inline asm
	{fma.rn.f16x2 %r1051,%r1044,%r1387,%r1388;
}
	// end inline asm
	// begin inline asm
	mma.sync.aligned.m16n8k16.row.col.f32.f16.f16.f32 {%f1274,%f1275,%f1276,%f1277}, {%r3027,%r3026,%r3025,%r3024}, {%r1033,%r1036}, {%f2858,%f2857,%f2856,%f2855};

	// end inline asm
	// begin inline asm
	mma.sync.aligned.m16n8k16.row.col.f32.f16.f16.f32 {%f1282,%f1283,%f1284,%f1285}, {%r3027,%r3026,%r3025,%r3024}, {%r1048,%r1051}, {%f2854,%f2853,%f2852,%f2851};

	// end inline asm
	// begin inline asm
	mma.sync.aligned.m16n8k16.row.col.f32.f16.f16.f32 {%f1290,%f1291,%f1292,%f1293}, {%r3023,%r3022,%r3021,%r3020}, {%r1033,%r1036}, {%f2826,%f2825,%f2824,%f2823};

	// end inline asm
	// begin inline asm
	mma.sync.aligned.m16n8k16.row.col.f32.f16.f16.f32 {%f1298,%f1299,%f1300,%f1301}, {%r3023,%r3022,%r3021,%r3020}, {%r1048,%r1051}, {%f2822,%f2821,%f2820,%f2819};

	// end inline asm
	shr.s32 	%r1099, %r3029, 8;
	// begin inline asm
	lop3.b32 %r1079, %r3029, %r1376, %r1381, 234;

	// end inline asm
	// begin inline asm
	lop3.b32 %r1083, %r3029, %r1380, %r1381, 234;

	// end inline asm
	// begin inline asm
	{sub.f16x2 %r1087,%r1079,%r1384;
}
	// end inline asm
	// begin inline asm
	{fma.rn.f16x2 %r1090,%r1083,%r1387,%r1388;
}
	// end inline asm
	// begin inline asm
	lop3.b32 %r1094, %r1099, %r1376, %r1381, 234;

	// end inline asm
	// begin inline asm
	lop3.b32 %r1098, %r1099, %r1380, %r1381, 234;

	// end inline asm
	// begin inline asm
	{sub.f16x2 %r1102,%r1094,%r1384;
}
	// end inline asm
	// begin inline asm
	{fma.rn.f16x2 %r1105,%r1098,%r1387,%r1388;
}
	// end inline asm
	// begin inline asm
	mma.sync.aligned.m16n8k16.row.col.f32.f16.f16.f32 {%f1306,%f1307,%f1308,%f1309}, {%r3027,%r3026,%r3025,%r3024}, {%r1087,%r1090}, {%f2850,%f2849,%f2848,%f2847};

	// end inline asm
	// begin inline asm
	mma.sync.aligned.m16n8k16.row.col.f32.f16.f16.f32 {%f1314,%f1315,%f1316,%f1317}, {%r3027,%r3026,%r3025,%r3024}, {%r1102,%r1105}, {%f2846,%f2845,%f2844,%f2843};

	// end inline asm
	// begin inline asm
	mma.sync.aligned.m16n8k16.row.col.f32.f16.f16.f32 {%f1322,%f1323,%f1324,%f1325}, {%r3023,%r3022,%r3021,%r3020}, {%r1087,%r1090}, {%f2818,%f2817,%f2816,%f2815};

	// end inline asm
	// begin inline asm
	mma.sync.aligned.m16n8k16.row.col.f32.f16.f16.f32 {%f1330,%f1331,%f1332,%f1333}, {%r3023,%r3022,%r3021,%r3020}, {%r1102,%r1105}, {%f2814,%f2813,%f2812,%f2811};

	// end inline asm
	shr.s32 	%r1153, %r3028, 8;
	// begin inline asm
	lop3.b32 %r1133, %r3028, %r1376, %r1381, 234;

	// end inline asm
	// begin inline asm
	lop3.b32 %r1137, %r3028, %r1380, %r1381, 234;

	// end inline asm
	// begin inline asm
	{sub.f16x2 %r1141,%r1133,%r1384;
}
	// end inline asm
	// begin inline asm
	{fma.rn.f16x2 %r1144,%r1137,%r1387,%r1388;
}
	// end inline asm
	// begin inline asm
	lop3.b32 %r1148, %r1153, %r1376, %r1381, 234;

	// end inline asm
	// begin inline asm
	lop3.b32 %r1152, %r1153, %r1380, %r1381, 234;

	// end inline asm
	// begin inline asm
	{sub.f16x2 %r1156,%r1148,%r1384;
}
	// end inline asm
	// begin inline asm
	{fma.rn.f16x2 %r1159,%r1152,%r1387,%r1388;
}
	// end inline asm
	// begin inline asm
	mma.sync.aligned.m16n8k16.row.col.f32.f16.f16.f32 {%f1338,%f1339,%f1340,%f1341}, {%r3027,%r3026,%r3025,%r3024}, {%r1141,%r1144}, {%f2842,%f2841,%f2840,%f2839};

	// end inline asm
	// begin inline asm
	mma.sync.aligned.m16n8k16.row.col.f32.f16.f16.f32 {%f1346,%f1347,%f1348,%f1349}, {%r3027,%r3026,%r3025,%r3024}, {%r1156,%r1159}, {%f2838,%f2837,%f2836,%f2835};

	// end inline asm
	// begin inline asm
	mma.sync.aligned.m16n8k16.row.col.f32.f16.f16.f32 {%f1354,%f1355,%f1356,%f1357}, {%r3023,%r3022,%r3021,%r3020}, {%r1141,%r1144}, {%f2810,%f2809,%f2808,%f2807};

	// end inline asm
	// begin inline asm
	mma.sync.aligned.m16n8k16.row.col.f32.f16.f16.f32 {%f1362,%f1363,%f1364,%f1365}, {%r3023,%r3022,%r3021,%r3020}, {%r1156,%r1159}, {%f2806,%f2805,%f2804,%f2803};

	// end inline asm
	// begin inline asm
	ldmatrix.sync.aligned.m8n8.x4.shared.b16 {%r3027,%r3026,%r3025,%r3024}, [%r1191];

	// end inline asm
	// begin inline asm
	ldmatrix.sync.aligned.m8n8.x4.shared.b16 {%r3023,%r3022,%r3021,%r3020}, [%r1196];

	// end inline asm
	shl.b32 	%r1436, %r1414, 4;
	add.s32 	%r1437, %r1430, %r1436;
	ld.shared.v4.u32 	{%r3031, %r3030, %r3029, %r3028}, [%r1437+32768];
	shr.s32 	%r1217, %r124, 8;
	// begin inline asm
	lop3.b32 %r1197, %r124, %r1376, %r1381, 234;

	// end inline asm
	// begin inline asm
	lop3.b32 %r1201, %r124, %r1380, %r1381, 234;

	// end inline asm
	// begin inline asm
	{sub.f16x2 %r1205,%r1197,%r1384;
}
	// end inline asm
	// begin inline asm
	{fma.rn.f16x2 %r1208,%r1201,%r1387,%r1388;
}
	// end inline asm
	// begin inline asm
	lop3.b32 %r1212, %r1217, %r1376, %r1381, 234;

	// end inline asm
	// begin inline asm
	lop3.b32 %r1216, %r1217, %r1380, %r1381, 234;

	// end inline asm
	// begin inline asm
	{sub.f16x2 %r1220,%r1212,%r1384;
}
	// end inline asm
	// begin inline asm
	{fma.rn.f16x2 %r1223,%r1216,%r1387,%r1388;
}
	// end inline asm
	// begin inline asm
	mma.sync.aligned.m16n8k16.row.col.f32.f16.f16.f32 {%f2866,%f2865,%f2864,%f2863}, {%r924,%r925,%r926,%r927}, {%r1205,%r1208}, {%f1242,%f1243,%f1244,%f1245};

	// end inline asm
	// begin inline asm
	mma.sync.aligned.m16n8k16.row.col.f32.f16.f16.f32 {%f2862,%f2861,%f2860,%f2859}, {%r924,%r925,%r926,%r927}, {%r1220,%r1223}, {%f1250,%f1251,%f1252,%f1253};

	// end inline asm
	// begin inline asm
	mma.sync.aligned.m16n8k16.row.col.f32.f16.f16.f32 {%f2834,%f2833,%f2832,%f2831}, {%r929,%r930,%r931,%r932}, {%r1205,%r1208}, {%f1258,%f1259,%f1260,%f1261};

	// end inline asm
	// begin inline asm
	mma.sync.aligned.m16n8k16.row.col.f32.f16.f16.f32 {%f2830,%f2829,%f2828,%f2827}, {%r929,%r930,%r931,%r932}, {%r1220,%r1223}, {%f1266,%f1267,%f1268,%f1269};

	// end inline asm
	shr.s32 	%r1271, %r123, 8;
	// begin inline asm
	lop3.b32 %r1251, %r123, %r1376, %r1381, 234;

	// end inline asm
	// begin inline asm
	lop3.b32 %r1255, %r123, %r1380, %r1381, 234;

	// end inline asm
	// begin inline asm
	{sub.f16x2 %r1259,%r1251,%r1384;
}
	// end inline asm
	// begin inline asm
	{fma.rn.f16x2 %r1262,%r1255,%r1387,%r1388;
}
	// end inline asm
	// begin inline asm
	lop3.b32 %r1266, %r1271, %r1376, %r1381, 234;

	// end inline asm
	// begin inline asm
	lop3.b32 %r1270, %r1271, %r1380, %r1381, 234;

	// end inline asm
	// begin inline asm
	{sub.f16x2 %r1274,%r1266,%r1384;
}
	// end inline asm
	// begin inline asm
	{fma.rn.f16x2 %r1277,%r1270,%r1387,%r1388;
}
	// end inline asm
	// begin inline asm
	mma.sync.aligned.m16n8k16.row.col.f32.f16.f16.f32 {%f2858,%f2857,%f2856,%f2855}, {%r924,%r925,%r926,%r927}, {%r1259,%r1262}, {%f1274,%f1275,%f1276,%f1277};

	// end inline asm
	// begin inline asm
	mma.sync.aligned.m16n8k16.row.col.f32.f16.f16.f32 {%f2854,%f2853,%f2852,%f2851}, {%r924,%r925,%r926,%r927}, {%r1274,%r1277}, {%f1282,%f1283,%f1284,%f1285};

	// end inline asm
	// begin inline asm
	mma.sync.aligned.m16n8k16.row.col.f32.f16.f16.f32 {%f2826,%f2825,%f2824,%f2823}, {%r929,%r930,%r931,%r932}, {%r1259,%r1262}, {%f1290,%f1291,%f1292,%f1293};

	// end inline asm
	// begin inline asm
	mma.sync.aligned.m16n8k16.row.col.f32.f16.f16.f32 {%f2822,%f2821,%f2820,%f2819}, {%r929,%r930,%r931,%r932}, {%r1274,%r1277}, {%f1298,%f1299,%f1300,%f1301};

	// end inline asm
	shr.s32 	%r1325, %r122, 8;
	// begin inline asm
	lop3.b32 %r1305, %r122, %r1376, %r1381, 234;

	// end inline asm
	// begin inline asm
	lop3.b32 %r1309, %r122, %r1380, %r1381, 234;

	// end inline asm
	// begin inline asm
	{sub.f16x2 %r1313,%r1305,%r1384;
}
	// end inline asm
	// begin inline asm
	{fma.rn.f16x2 %r1316,%r1309,%r1387,%r1388;
}
	// end inline asm
	// begin inline asm
	lop3.b32 %r1320, %r1325, %r1376, %r1381, 234;

	// end inline asm
	// begin inline asm
	lop3.b32 %r1324, %r1325, %r1380, %r1381, 234;

	// end inline asm
	// begin inline asm
	{sub.f16x2 %r1328,%r1320,%r1384;
}
	// end inline asm
	// begin inline asm
	{fma.rn.f16x2 %r1331,%r1324,%r1387,%r1388;
}
	// end inline asm
	// begin inline asm
	mma.sync.aligned.m16n8k16.row.col.f32.f16.f16.f32 {%f2850,%f2849,%f2848,%f2847}, {%r924,%r925,%r926,%r927}, {%r1313,%r1316}, {%f1306,%f1307,%f1308,%f1309};

	// end inline asm
	// begin inline asm
	mma.sync.aligned.m16n8k16.row.col.f32.f16.f16.f32 {%f2846,%f2845,%f2844,%f2843}, {%r924,%r925,%r926,%r927}, {%r1328,%r1331}, {%f1314,%f1315,%f1316,%f1317};

	// end inline asm
	// begin inline asm
	mma.sync.aligned.m16n8k16.row.col.f32.f16.f16.f32 {%f2818,%f2817,%f2816,%f2815}, {%r929,%r930,%r931,%r932}, {%r1313,%r1316}, {%f1322,%f1323,%f1324,%f1325};

	// end inline asm
	// begin inline asm
	mma.sync.aligned.m16n8k16.row.col.f32.f16.f16.f32 {%f2814,%f2813,%f2812,%f2811}, {%r929,%r930,%r931,%r932}, {%r1328,%r1331}, {%f1330,%f1331,%f1332,%f1333};

	// end inline asm
	shr.s32 	%r1379, %r121, 8;
	// begin inline asm
	lop3.b32 %r1359, %r121, %r1376, %r1381, 234;

	// end inline asm
	// begin inline asm
	lop3.b32 %r1363, %r121, %r1380, %r1381, 234;

	// end inline asm
	// begin inline asm
	{sub.f16x2 %r1367,%r1359,%r1384;
}
	// end inline asm
	// begin inline asm
	{fma.rn.f16x2 %r1370,%r1363,%r1387,%r1388;
}
	// end inline asm
	// begin inline asm
	lop3.b32 %r1374, %r1379, %r1376, %r1381, 234;

	// end inline asm
	// begin inline asm
	lop3.b32 %r1378, %r1379, %r1380, %r1381, 234;

	// end inline asm
	// begin inline asm
	{sub.f16x2 %r1382,%r1374,%r1384;
}
	// end inline asm
	// begin inline asm
	{fma.rn.f16x2 %r1385,%r1378,%r1387,%r1388;
}
	// end inline asm
	// begin inline asm
	mma.sync.aligned.m16n8k16.row.col.f32.f16.f16.f32 {%f2842,%f2841,%f2840,%f2839}, {%r924,%r925,%r926,%r927}, {%r1367,%r1370}, {%f1338,%f1339,%f1340,%f1341};

	// end inline asm
	// begin inline asm
	mma.sync.aligned.m16n8k16.row.col.f32.f16.f16.f32 {%f2838,%f2837,%f2836,%f2835}, {%r924,%r925,%r926,%r927}, {%r1382,%r1385}, {%f1346,%f1347,%f1348,%f1349};

	// end inline asm
	// begin inline asm
	mma.sync.aligned.m16n8k16.row.col.f32.f16.f16.f32 {%f2810,%f2809,%f2808,%f2807}, {%r929,%r930,%r931,%r932}, {%r1367,%r1370}, {%f1354,%f1355,%f1356,%f1357};

	// end inline asm
	// begin inline asm
	mma.sync.aligned.m16n8k16.row.col.f32.f16.f16.f32 {%f2806,%f2805,%f2804,%f2803}, {%r929,%r930,%r931,%r932}, {%r1382,%r1385}, {%f1362,%f1363,%f1364,%f1365};

	// end inline asm
	setp.eq.s32 	%p23, %r82, 2;
	@%p23 bra 	$L__BB4_29;
	add.s32 	%r1457, %r1422, 132;
	and.b32  	%r1458, %r1457, 504;
	add.s32 	%r1459, %r1422, 4;
	and.b32  	%r1460, %r1459, 7;
	or.b32  	%r1461, %r1458, %r1460;
	shr.u32 	%r1462, %r1457, 3;
	xor.b32  	%r1463, %r1461, %r1462;
	shl.b32 	%r1464, %r1463, 4;
	add.s32 	%r1466, %r1430, %r1464;
	add.s32 	%r1447, %r1466, 8192;
	shr.u32 	%r1467, %r1459, 3;
	xor.b32  	%r1468, %r1459, %r1467;
	shl.b32 	%r1469, %r1468, 4;
	add.s32 	%r1470, %r1430, %r1469;
	add.s32 	%r1442, %r1470, 8192;
	setp.lt.s32 	%p24, %r82, 6;
	// begin inline asm
	ldmatrix.sync.aligned.m8n8.x4.shared.b16 {%r1438,%r1439,%r1440,%r1441}, [%r1442];

	// end inline asm
	// begin inline asm
	ldmatrix.sync.aligned.m8n8.x4.shared.b16 {%r1443,%r1444,%r1445,%r1446}, [%r1447];

	// end inline asm
	shl.b32 	%r1471, %r1414, 4;
	add.s32 	%r1472, %r1430, %r1471;
	ld.shared.v4.u32 	{%r148, %r147, %r146, %r145}, [%r1472+36864];
	@%p24 bra 	$L__BB4_25;
	mov.u32 	%r1477, %tid.x;
	shl.b32 	%r1478, %r1477, 4;
	mov.u32 	%r1479, sh;
	add.s32 	%r1480, %r1479, %r1478;
	add.s32 	%r1476, %r1480, 28672;
	add.s32 	%r1475, %r1480, 24576;
	shr.u32 	%r1481, %r1477, 3;
	xor.b32  	%r1482, %r1477, %r1481;
	shl.b32 	%r1483, %r1482, 4;
	add.s32 	%r1484, %r1479, %r1483;
	add.s32 	%r1474, %r1484, 4096;
	mul.wide.s32 	%rd141, %r2989, 16;
	add.s64 	%rd142, %rd273, %rd141;
	add.s64 	%rd138, %rd142, 256;
	shl.b32 	%r1485, %r1, 3;
	setp.lt.s32 	%p25, %r1477, %r1485;
	selp.u32 	%r1473, 1, 0, %p25;
	// begin inline asm
	{
   .reg .pred p;
   setp.ne.b32 p, %r1473, 0;
   @p cp.async.cg.shared.global [%r1474], [%rd138], 16;
}

	// end inline asm
	// begin inline asm
	{
   .reg .b64 p;
   createpolicy.fractional.L2::evict_first.b64 p, 1.0;   cp.async.cg.shared.global.L2::cache_hint [%r1475], [%rd272], 16, p;
}

	// end inline asm
	mul.wide.s32 	%rd143, %r30, 16;
	add.s64 	%rd272, %rd272, %rd143;
	// begin inline asm
	{
   .reg .b64 p;
   createpolicy.fractional.L2::evict_first.b64 p, 1.0;   cp.async.cg.shared.global.L2::cache_hint [%r1476], [%rd271], 16, p;
}

	// end inline asm
	add.s64 	%rd271, %rd271, %rd143;
$L__BB4_25:
	mov.u32 	%r1929, %tid.x;
	shl.b32 	%r1930, %r1929, 3;
	and.b32  	%r1931, %r1930, 120;
	shr.u32 	%r1932, %r1929, 4;
	and.b32  	%r1933, %r1932, 1;
	or.b32  	%r1934, %r1931, %r1933;
	shr.u32 	%r1935, %r1929, 6;
	and.b32  	%r1936, %r1935, 14;
	add.s32 	%r1937, %r1934, %r1936;
	add.s32 	%r1938, %r1937, 128;
	and.b32  	%r1939, %r1938, 504;
	and.b32  	%r1940, %r1937, 7;
	or.b32  	%r1941, %r1939, %r1940;
	shr.u32 	%r1942, %r1938, 3;
	xor.b32  	%r1943, %r1941, %r1942;
	shl.b32 	%r1944, %r1943, 4;
	mov.u32 	%r1945, sh;
	add.s32 	%r1946, %r1945, %r1944;
	add.s32 	%r1711, %r1946, 12288;
	shr.u32 	%r1947, %r1937, 3;
	xor.b32  	%r1948, %r1937, %r1947;
	shl.b32 	%r1949, %r1948, 4;
	add.s32 	%r1950, %r1945, %r1949;
	add.s32 	%r1706, %r1950, 12288;
	// begin inline asm
	cp.async.commit_group;

	// end inline asm
	// begin inline asm
	cp.async.wait_group 2;

	// end inline asm
	bar.sync 	0;
	shr.s32 	%r1506, %r3031, 8;
	mov.b32 	%r1891, 983055;
	mov.b32 	%r1896, 1677747200;
	// begin inline asm
	lop3.b32 %r1486, %r3031, %r1891, %r1896, 234;

	// end inline asm
	mov.b32 	%r1895, 15728880;
	// begin inline asm
	lop3.b32 %r1490, %r3031, %r1895, %r1896, 234;

	// end inline asm
	mov.b32 	%r1899, 1678271496;
	// begin inline asm
	{sub.f16x2 %r1494,%r1486,%r1899;
}
	// end inline asm
	mov.b32 	%r1902, 738208768;
	mov.b32 	%r1903, -729754496;
	// begin inline asm
	{fma.rn.f16x2 %r1497,%r1490,%r1902,%r1903;
}
	// end inline asm
	// begin inline asm
	lop3.b32 %r1501, %r1506, %r1891, %r1896, 234;

	// end inline asm
	// begin inline asm
	lop3.b32 %r1505, %r1506, %r1895, %r1896, 234;

	// end inline asm
	// begin inline asm
	{sub.f16x2 %r1509,%r1501,%r1899;
}
	// end inline asm
	// begin inline asm
	{fma.rn.f16x2 %r1512,%r1505,%r1902,%r1903;
}
	// end inline asm
	// begin inline asm
	mma.sync.aligned.m16n8k16.row.col.f32.f16.f16.f32 {%f1498,%f1499,%f1500,%f1501}, {%r3027,%r3026,%r3025,%r3024}, {%r1494,%r1497}, {%f2866,%f2865,%f2864,%f2863};

	// end inline asm
	// begin inline asm
	mma.sync.aligned.m16n8k16.row.col.f32.f16.f16.f32 {%f1506,%f1507,%f1508,%f1509}, {%r3027,%r3026,%r3025,%r3024}, {%r1509,%r1512}, {%f2862,%f2861,%f2860,%f2859};

	// end inline asm
	// begin inline asm
	mma.sync.aligned.m16n8k16.row.col.f32.f16.f16.f32 {%f1514,%f1515,%f1516,%f1517}, {%r3023,%r3022,%r3021,%r3020}, {%r1494,%r1497}, {%f2834,%f2833,%f2832,%f2831};

	// end inline asm
	// begin inline asm
	mma.sync.aligned.m16n8k16.row.col.f32.f16.f16.f32 {%f1522,%f1523,%f1524,%f1525}, {%r3023,%r3022,%r3021,%r3020}, {%r1509,%r1512}, {%f2830,%f2829,%f2828,%f2827};

	// end inline asm
	shr.s32 	%r1560, %r3030, 8;
	// begin inline asm
	lop3.b32 %r1540, %r3030, %r1891, %r1896, 234;

	// end inline asm
	// begin inline asm
	lop3.b32 %r1544, %r3030, %r1895, %r1896, 234;

	// end inline asm
	// begin inline asm
	{sub.f16x2 %r1548,%r1540,%r1899;
}
	// end inline asm
	// begin inline asm
	{fma.rn.f16x2 %r1551,%r1544,%r1902,%r1903;
}
	// end inline asm
	// begin inline asm
	lop3.b32 %r1555, %r1560, %r1891, %r1896, 234;

	// end inline asm
	// begin inline asm
	lop3.b32 %r1559, %r1560, %r1895, %r1896, 234;

	// end inline asm
	// begin inline asm
	{sub.f16x2 %r1563,%r1555,%r1899;
}
	// end inline asm
	// begin inline asm
	{fma.rn.f16x2 %r1566,%r1559,%r1902,%r1903;
}
	// end inline asm
	// begin inline asm
	mma.sync.aligned.m16n8k16.row.col.f32.f16.f16.f32 {%f1530,%f1531,%f1532,%f1533}, {%r3027,%r3026,%r3025,%r3024}, {%r1548,%r1551}, {%f2858,%f2857,%f2856,%f2855};

	// end inline asm
	// begin inline asm
	mma.sync.aligned.m16n8k16.row.col.f32.f16.f16.f32 {%f1538,%f1539,%f1540,%f1541}, {%r3027,%r3026,%r3025,%r3024}, {%r1563,%r1566}, {%f2854,%f2853,%f2852,%f2851};

	// end inline asm
	// begin inline asm
	mma.sync.aligned.m16n8k16.row.col.f32.f16.f16.f32 {%f1546,%f1547,%f1548,%f1549}, {%r3023,%r3022,%r3021,%r3020}, {%r1548,%r1551}, {%f2826,%f2825,%f2824,%f2823};

	// end inline asm
	// begin inline asm
	mma.sync.aligned.m16n8k16.row.col.f32.f16.f16.f32 {%f1554,%f1555,%f1556,%f1557}, {%r3023,%r3022,%r3021,%r3020}, {%r1563,%r1566}, {%f2822,%f2821,%f2820,%f2819};

	// end inline asm
	shr.s32 	%r1614, %r3029, 8;
	// begin inline asm
	lop3.b32 %r1594, %r3029, %r1891, %r1896, 234;

	// end inline asm
	// begin inline asm
	lop3.b32 %r1598, %r3029, %r1895, %r1896, 234;

	// end inline asm
	// begin inline asm
	{sub.f16x2 %r1602,%r1594,%r1899;
}
	// end inline asm
	// begin inline asm
	{fma.rn.f16x2 %r1605,%r1598,%r1902,%r1903;
}
	// end inline asm
	// begin inline asm
	lop3.b32 %r1609, %r1614, %r1891, %r1896, 234;

	// end inline asm
	// begin inline asm
	lop3.b32 %r1613, %r1614, %r1895, %r1896, 234;

	// end inline asm
	// begin inline asm
	{sub.f16x2 %r1617,%r1609,%r1899;
}
	// end inline asm
	// begin inline asm
	{fma.rn.f16x2 %r1620,%r1613,%r1902,%r1903;
}
	// end inline asm
	// begin inline asm
	mma.sync.aligned.m16n8k16.row.col.f32.f16.f16.f32 {%f1562,%f1563,%f1564,%f1565}, {%r3027,%r3026,%r3025,%r3024}, {%r1602,%r1605}, {%f2850,%f2849,%f2848,%f2847};

	// end inline asm
	// begin inline asm
	mma.sync.aligned.m16n8k16.row.col.f32.f16.f16.f32 {%f1570,%f1571,%f1572,%f1573}, {%r3027,%r3026,%r3025,%r3024}, {%r1617,%r1620}, {%f2846,%f2845,%f2844,%f2843};

	// end inline asm
	// begin inline asm
	mma.sync.aligned.m16n8k16.row.col.f32.f16.f16.f32 {%f1578,%f1579,%f1580,%f1581}, {%r3023,%r3022,%r3021,%r3020}, {%r1602,%r1605}, {%f2818,%f2817,%f2816,%f2815};

	// end inline asm
	// begin inline asm
	mma.sync.aligned.m16n8k16.row.col.f32.f16.f16.f32 {%f1586,%f1587,%f1588,%f1589}, {%r3023,%r3022,%r3021,%r3020}, {%r1617,%r1620}, {%f2814,%f2813,%f2812,%f2811};

	// end inline asm
	shr.s32 	%r1668, %r3028, 8;
	// begin inline asm
	lop3.b32 %r1648, %r3028, %r1891, %r1896, 234;

	// end inline asm
	// begin inline asm
	lop3.b32 %r1652, %r3028, %r1895, %r1896, 234;

	// end inline asm
	// begin inline asm
	{sub.f16x2 %r1656,%r1648,%r1899;
}
	// end inline asm
	// begin inline asm
	{fma.rn.f16x2 %r1659,%r1652,%r1902,%r1903;
}
	// end inline asm
	// begin inline asm
	lop3.b32 %r1663, %r1668, %r1891, %r1896, 234;

	// end inline asm
	// begin inline asm
	lop3.b32 %r1667, %r1668, %r1895, %r1896, 234;

	// end inline asm
	// begin inline asm
	{sub.f16x2 %r1671,%r1663,%r1899;
}
	// end inline asm
	// begin inline asm
	{fma.rn.f16x2 %r1674,%r1667,%r1902,%r1903;
}
	// end inline asm
	// begin inline asm
	mma.sync.aligned.m16n8k16.row.col.f32.f16.f16.f32 {%f1594,%f1595,%f1596,%f1597}, {%r3027,%r3026,%r3025,%r3024}, {%r1656,%r1659}, {%f2842,%f2841,%f2840,%f2839};

	// end inline asm
	// begin inline asm
	mma.sync.aligned.m16n8k16.row.col.f32.f16.f16.f32 {%f1602,%f1603,%f1604,%f1605}, {%r3027,%r3026,%r3025,%r3024}, {%r1671,%r1674}, {%f2838,%f2837,%f2836,%f2835};

	// end inline asm
	// begin inline asm
	mma.sync.aligned.m16n8k16.row.col.f32.f16.f16.f32 {%f1610,%f1611,%f1612,%f1613}, {%r3023,%r3022,%r3021,%r3020}, {%r1656,%r1659}, {%f2810,%f2809,%f2808,%f2807};

	// end inline asm
	// begin inline asm
	mma.sync.aligned.m16n8k16.row.col.f32.f16.f16.f32 {%f1618,%f1619,%f1620,%f1621}, {%r3023,%r3022,%r3021,%r3020}, {%r1671,%r1674}, {%f2806,%f2805,%f2804,%f2803};

	// end inline asm
	// begin inline asm
	ldmatrix.sync.aligned.m8n8.x4.shared.b16 {%r3027,%r3026,%r3025,%r3024}, [%r1706];

	// end inline asm
	// begin inline asm
	ldmatrix.sync.aligned.m8n8.x4.shared.b16 {%r3023,%r3022,%r3021,%r3020}, [%r1711];

	// end inline asm
	shl.b32 	%r1951, %r1929, 4;
	add.s32 	%r1952, %r1945, %r1951;
	ld.shared.v4.u32 	{%r3031, %r3030, %r3029, %r3028}, [%r1952+40960];
	shr.s32 	%r1732, %r148, 8;
	// begin inline asm
	lop3.b32 %r1712, %r148, %r1891, %r1896, 234;

	// end inline asm
	// begin inline asm
	lop3.b32 %r1716, %r148, %r1895, %r1896, 234;

	// end inline asm
	// begin inline asm
	{sub.f16x2 %r1720,%r1712,%r1899;
}
	// end inline asm
	// begin inline asm
	{fma.rn.f16x2 %r1723,%r1716,%r1902,%r1903;
}
	// end inline asm
	// begin inline asm
	lop3.b32 %r1727, %r1732, %r1891, %r1896, 234;

	// end inline asm
	// begin inline asm
	lop3.b32 %r1731, %r1732, %r1895, %r1896, 234;

	// end inline asm
	// begin inline asm
	{sub.f16x2 %r1735,%r1727,%r1899;
}
	// end inline asm
	// begin inline asm
	{fma.rn.f16x2 %r1738,%r1731,%r1902,%r1903;
}
	// end inline asm
	// begin inline asm
	mma.sync.aligned.m16n8k16.row.col.f32.f16.f16.f32 {%f2866,%f2865,%f2864,%f2863}, {%r1438,%r1439,%r1440,%r1441}, {%r1720,%r1723}, {%f1498,%f1499,%f1500,%f1501};

	// end inline asm
	// begin inline asm
	mma.sync.aligned.m16n8k16.row.col.f32.f16.f16.f32 {%f2862,%f2861,%f2860,%f2859}, {%r1438,%r1439,%r1440,%r1441}, {%r1735,%r1738}, {%f1506,%f1507,%f1508,%f1509};

	// end inline asm
	// begin inline asm
	mma.sync.aligned.m16n8k16.row.col.f32.f16.f16.f32 {%f2834,%f2833,%f2832,%f2831}, {%r1443,%r1444,%r1445,%r1446}, {%r1720,%r1723}, {%f1514,%f1515,%f1516,%f1517};

	// end inline asm
	// begin inline asm
	mma.sync.aligned.m16n8k16.row.col.f32.f16.f16.f32 {%f2830,%f2829,%f2828,%f2827}, {%r1443,%r1444,%r1445,%r1446}, {%r1735,%r1738}, {%f1522,%f1523,%f1524,%f1525};

	// end inline asm
	shr.s32 	%r1786, %r147, 8;
	// begin inline asm
	lop3.b32 %r1766, %r147, %r1891, %r1896, 234;

	// end inline asm
	// begin inline asm
	lop3.b32 %r1770, %r147, %r1895, %r1896, 234;

	// end inline asm
	// begin inline asm
	{sub.f16x2 %r1774,%r1766,%r1899;
}
	// end inline asm
	// begin inline asm
	{fma.rn.f16x2 %r1777,%r1770,%r1902,%r1903;
}
	// end inline asm
	// begin inline asm
	lop3.b32 %r1781, %r1786, %r1891, %r1896, 234;

	// end inline asm
	// begin inline asm
	lop3.b32 %r1785, %r1786, %r1895, %r1896, 234;

	// end inline asm
	// begin inline asm
	{sub.f16x2 %r1789,%r1781,%r1899;
}
	// end inline asm
	// begin inline asm
	{fma.rn.f16x2 %r1792,%r1785,%r1902,%r1903;
}
	// end inline asm
	// begin inline asm
	mma.sync.aligned.m16n8k16.row.col.f32.f16.f16.f32 {%f2858,%f2857,%f2856,%f2855}, {%r1438,%r1439,%r1440,%r1441}, {%r1774,%r1777}, {%f1530,%f1531,%f1532,%f1533};

	// end inline asm
	// begin inline asm
	mma.sync.aligned.m16n8k16.row.col.f32.f16.f16.f32 {%f2854,%f2853,%f2852,%f2851}, {%r1438,%r1439,%r1440,%r1441}, {%r1789,%r1792}, {%f1538,%f1539,%f1540,%f1541};

	// end inline asm
	// begin inline asm
	mma.sync.aligned.m16n8k16.row.col.f32.f16.f16.f32 {%f2826,%f2825,%f2824,%f2823}, {%r1443,%r1444,%r1445,%r1446}, {%r1774,%r1777}, {%f1546,%f1547,%f1548,%f1549};

	// end inline asm
	// begin inline asm
	mma.sync.aligned.m16n8k16.row.col.f32.f16.f16.f32 {%f2822,%f2821,%f2820,%f2819}, {%r1443,%r1444,%r1445,%r1446}, {%r1789,%r1792}, {%f1554,%f1555,%f1556,%f1557};

	// end inline asm
	shr.s32 	%r1840, %r146, 8;
	// begin inline asm
	lop3.b32 %r1820, %r146, %r1891, %r1896, 234;

	// end inline asm
	// begin inline asm
	lop3.b32 %r1824, %r146, %r1895, %r1896, 234;

	// end inline asm
	// begin inline asm
	{sub.f16x2 %r1828,%r1820,%r1899;
}
	// end inline asm
	// begin inline asm
	{fma.rn.f16x2 %r1831,%r1824,%r1902,%r1903;
}
	// end inline asm
	// begin inline asm
	lop3.b32 %r1835, %r1840, %r1891, %r1896, 234;

	// end inline asm
	// begin inline asm
	lop3.b32 %r1839, %r1840, %r1895, %r1896, 234;

	// end inline asm
	// begin inline asm
	{sub.f16x2 %r1843,%r1835,%r1899;
}
	// end inline asm
	// begin inline asm
	{fma.rn.f16x2 %r1846,%r1839,%r1902,%r1903;
}
	// end inline asm
	// begin inline asm
	mma.sync.aligned.m16n8k16.row.col.f32.f16.f16.f32 {%f2850,%f2849,%f2848,%f2847}, {%r1438,%r1439,%r1440,%r1441}, {%r1828,%r1831}, {%f1562,%f1563,%f1564,%f1565};

	// end inline asm
	// begin inline asm
	mma.sync.aligned.m16n8k16.row.col.f32.f16.f16.f32 {%f2846,%f2845,%f2844,%f2843}, {%r1438,%r1439,%r1440,%r1441}, {%r1843,%r1846}, {%f1570,%f1571,%f1572,%f1573};

	// end inline asm
	// begin inline asm
	mma.sync.aligned.m16n8k16.row.col.f32.f16.f16.f32 {%f2818,%f2817,%f2816,%f2815}, {%r1443,%r1444,%r1445,%r1446}, {%r1828,%r1831}, {%f1578,%f1579,%f1580,%f1581};

	// end inline asm
	// begin inline asm
	mma.sync.aligned.m16n8k16.row.col.f32.f16.f16.f32 {%f2814,%f2813,%f2812,%f2811}, {%r1443,%r1444,%r1445,%r1446}, {%r1843,%r1846}, {%f1586,%f1587,%f1588,%f1589};

	// end inline asm
	shr.s32 	%r1894, %r145, 8;
	// begin inline asm
	lop3.b32 %r1874, %r145, %r1891, %r1896, 234;

	// end inline asm
	// begin inline asm
	lop3.b32 %r1878, %r145, %r1895, %r1896, 234;

	// end inline asm
	// begin inline asm
	{sub.f16x2 %r1882,%r1874,%r1899;
}
	// end inline asm
	// begin inline asm
	{fma.rn.f16x2 %r1885,%r1878,%r1902,%r1903;
}
	// end inline asm
	// begin inline asm
	lop3.b32 %r1889, %r1894, %r1891, %r1896, 234;

	// end inline asm
	// begin inline asm
	lop3.b32 %r1893, %r1894, %r1895, %r1896, 234;

	// end inline asm
	// begin inline asm
	{sub.f16x2 %r1897,%r1889,%r1899;
}
	// end inline asm
	// begin inline asm
	{fma.rn.f16x2 %r1900,%r1893,%r1902,%r1903;
}
	// end inline asm
	// begin inline asm
	mma.sync.aligned.m16n8k16.row.col.f32.f16.f16.f32 {%f2842,%f2841,%f2840,%f2839}, {%r1438,%r1439,%r1440,%r1441}, {%r1882,%r1885}, {%f1594,%f1595,%f1596,%f1597};

	// end inline asm
	// begin inline asm
	mma.sync.aligned.m16n8k16.row.col.f32.f16.f16.f32 {%f2838,%f2837,%f2836,%f2835}, {%r1438,%r1439,%r1440,%r1441}, {%r1897,%r1900}, {%f1602,%f1603,%f1604,%f1605};

	// end inline asm
	// begin inline asm
	mma.sync.aligned.m16n8k16.row.col.f32.f16.f16.f32 {%f2810,%f2809,%f2808,%f2807}, {%r1443,%r1444,%r1445,%r1446}, {%r1882,%r1885}, {%f1610,%f1611,%f1612,%f1613};

	// end inline asm
	// begin inline asm
	mma.sync.aligned.m16n8k16.row.col.f32.f16.f16.f32 {%f2806,%f2805,%f2804,%f2803}, {%r1443,%r1444,%r1445,%r1446}, {%r1897,%r1900}, {%f1618,%f1619,%f1620,%f1621};

	// end inline asm
	setp.eq.s32 	%p26, %r82, 3;
	@%p26 bra 	$L__BB4_29;
	add.s32 	%r1972, %r1937, 132;
	and.b32  	%r1973, %r1972, 504;
	add.s32 	%r1974, %r1937, 4;
	and.b32  	%r1975, %r1974, 7;
	or.b32  	%r1976, %r1973, %r1975;
	shr.u32 	%r1977, %r1972, 3;
	xor.b32  	%r1978, %r1976, %r1977;
	shl.b32 	%r1979, %r1978, 4;
	add.s32 	%r1981, %r1945, %r1979;
	add.s32 	%r1962, %r1981, 12288;
	shr.u32 	%r1982, %r1974, 3;
	xor.b32  	%r1983, %r1974, %r1982;
	shl.b32 	%r1984, %r1983, 4;
	add.s32 	%r1985, %r1945, %r1984;
	add.s32 	%r1957, %r1985, 12288;
	setp.lt.s32 	%p27, %r82, 7;
	// begin inline asm
	ldmatrix.sync.aligned.m8n8.x4.shared.b16 {%r1953,%r1954,%r1955,%r1956}, [%r1957];

	// end inline asm
	// begin inline asm
	ldmatrix.sync.aligned.m8n8.x4.shared.b16 {%r1958,%r1959,%r1960,%r1961}, [%r1962];

	// end inline asm
	shl.b32 	%r1986, %r1929, 4;
	add.s32 	%r1987, %r1945, %r1986;
	ld.shared.v4.u32 	{%r172, %r171, %r170, %r169}, [%r1987+45056];
	@%p27 bra 	$L__BB4_28;
	mov.u32 	%r1992, %tid.x;
	shl.b32 	%r1993, %r1992, 4;
	mov.u32 	%r1994, sh;
	add.s32 	%r1995, %r1994, %r1993;
	add.s32 	%r1991, %r1995, 36864;
	add.s32 	%r1990, %r1995, 32768;
	shr.u32 	%r1996, %r1992, 3;
	xor.b32  	%r1997, %r1992, %r1996;
	shl.b32 	%r1998, %r1997, 4;
	add.s32 	%r1999, %r1994, %r1998;
	add.s32 	%r1989, %r1999, 8192;
	mul.wide.s32 	%rd147, %r2989, 16;
	add.s64 	%rd148, %rd273, %rd147;
	add.s64 	%rd144, %rd148, 384;
	shl.b32 	%r2000, %r1, 3;
	setp.lt.s32 	%p28, %r1992, %r2000;
	selp.u32 	%r1988, 1, 0, %p28;
	// begin inline asm
	{
   .reg .pred p;
   setp.ne.b32 p, %r1988, 0;
   @p cp.async.cg.shared.global [%r1989], [%rd144], 16;
}

	// end inline asm
	// begin inline asm
	{
   .reg .b64 p;
   createpolicy.fractional.L2::evict_first.b64 p, 1.0;   cp.async.cg.shared.global.L2::cache_hint [%r1990], [%rd272], 16, p;
}

	// end inline asm
	mul.wide.s32 	%rd149, %r30, 16;
	add.s64 	%rd272, %rd272, %rd149;
	// begin inline asm
	{
   .reg .b64 p;
   createpolicy.fractional.L2::evict_first.b64 p, 1.0;   cp.async.cg.shared.global.L2::cache_hint [%r1991], [%rd271], 16, p;
}

	// end inline asm
	add.s64 	%rd271, %rd271, %rd149;
$L__BB4_28:
	mov.u32 	%r2443, %tid.x;
	shl.b32 	%r2444, %r2443, 3;
	and.b32  	%r2445, %r2444, 120;
	shr.u32 	%r2446, %r2443, 4;
	and.b32  	%r2447, %r2446, 1;
	or.b32  	%r2448, %r2445, %r2447;
	shr.u32 	%r2449, %r2443, 6;
	and.b32  	%r2450, %r2449, 14;
	add.s32 	%r2451, %r2448, %r2450;
	add.s32 	%r2452, %r2451, 128;
	and.b32  	%r2453, %r2452, 504;
	and.b32  	%r2454, %r2451, 7;
	or.b32  	%r2455, %r2453, %r2454;
	shr.u32 	%r2456, %r2452, 3;
	xor.b32  	%r2457, %r2455, %r2456;
	shl.b32 	%r2458, %r2457, 4;
	mov.u32 	%r2459, sh;
	add.s32 	%r2226, %r2459, %r2458;
	shr.u32 	%r2460, %r2451, 3;
	xor.b32  	%r2461, %r2451, %r2460;
	shl.b32 	%r2462, %r2461, 4;
	add.s32 	%r2221, %r2459, %r2462;
	// begin inline asm
	cp.async.commit_group;

	// end inline asm
	// begin inline asm
	cp.async.wait_group 2;

	// end inline asm
	bar.sync 	0;
	shr.s32 	%r2021, %r3031, 8;
	mov.b32 	%r2406, 983055;
	mov.b32 	%r2411, 1677747200;
	// begin inline asm
	lop3.b32 %r2001, %r3031, %r2406, %r2411, 234;

	// end inline asm
	mov.b32 	%r2410, 15728880;
	// begin inline asm
	lop3.b32 %r2005, %r3031, %r2410, %r2411, 234;

	// end inline asm
	mov.b32 	%r2414, 1678271496;
	// begin inline asm
	{sub.f16x2 %r2009,%r2001,%r2414;
}
	// end inline asm
	mov.b32 	%r2417, 738208768;
	mov.b32 	%r2418, -729754496;
	// begin inline asm
	{fma.rn.f16x2 %r2012,%r2005,%r2417,%r2418;
}
	// end inline asm
	// begin inline asm
	lop3.b32 %r2016, %r2021, %r2406, %r2411, 234;

	// end inline asm
	// begin inline asm
	lop3.b32 %r2020, %r2021, %r2410, %r2411, 234;

	// end inline asm
	// begin inline asm
	{sub.f16x2 %r2024,%r2016,%r2414;
}
	// end inline asm
	// begin inline asm
	{fma.rn.f16x2 %r2027,%r2020,%r2417,%r2418;
}
	// end inline asm
	// begin inline asm
	mma.sync.aligned.m16n8k16.row.col.f32.f16.f16.f32 {%f1754,%f1755,%f1756,%f1757}, {%r3027,%r3026,%r3025,%r3024}, {%r2009,%r2012}, {%f2866,%f2865,%f2864,%f2863};

	// end inline asm
	// begin inline asm
	mma.sync.aligned.m16n8k16.row.col.f32.f16.f16.f32 {%f1762,%f1763,%f1764,%f1765}, {%r3027,%r3026,%r3025,%r3024}, {%r2024,%r2027}, {%f2862,%f2861,%f2860,%f2859};

	// end inline asm
	// begin inline asm
	mma.sync.aligned.m16n8k16.row.col.f32.f16.f16.f32 {%f1770,%f1771,%f1772,%f1773}, {%r3023,%r3022,%r3021,%r3020}, {%r2009,%r2012}, {%f2834,%f2833,%f2832,%f2831};

	// end inline asm
	// begin inline asm
	mma.sync.aligned.m16n8k16.row.col.f32.f16.f16.f32 {%f1778,%f1779,%f1780,%f1781}, {%r3023,%r3022,%r3021,%r3020}, {%r2024,%r2027}, {%f2830,%f2829,%f2828,%f2827};

	// end inline asm
	shr.s32 	%r2075, %r3030, 8;
	// begin inline asm
	lop3.b32 %r2055, %r3030, %r2406, %r2411, 234;

	// end inline asm
	// begin inline asm
	lop3.b32 %r2059, %r3030, %r2410, %r2411, 234;

	// end inline asm
	// begin inline asm
	{sub.f16x2 %r2063,%r2055,%r2414;
}
	// end inline asm
	// begin inline asm
	{fma.rn.f16x2 %r2066,%r2059,%r2417,%r2418;
}
	// end inline asm
	// begin inline asm
	lop3.b32 %r2070, %r2075, %r2406, %r2411, 234;

	// end inline asm
	// begin inline asm
	lop3.b32 %r2074, %r2075, %r2410, %r2411, 234;

	// end inline asm
	// begin inline asm
	{sub.f16x2 %r2078,%r2070,%r2414;
}
	// end inline asm
	// begin inline asm
	{fma.rn.f16x2 %r2081,%r2074,%r2417,%r2418;
}
	// end inline asm
	// begin inline asm
	mma.sync.aligned.m16n8k16.row.col.f32.f16.f16.f32 {%f1786,%f1787,%f1788,%f1789}, {%r3027,%r3026,%r3025,%r3024}, {%r2063,%r2066}, {%f2858,%f2857,%f2856,%f2855};

	// end inline asm
	// begin inline asm
	mma.sync.aligned.m16n8k16.row.col.f32.f16.f16.f32 {%f1794,%f1795,%f1796,%f1797}, {%r3027,%r3026,%r3025,%r3024}, {%r2078,%r2081}, {%f2854,%f2853,%f2852,%f2851};

	// end inline asm
	// begin inline asm
	mma.sync.aligned.m16n8k16.row.col.f32.f16.f16.f32 {%f1802,%f1803,%f1804,%f1805}, {%r3023,%r3022,%r3021,%r3020}, {%r2063,%r2066}, {%f2826,%f2825,%f2824,%f2823};

	// end inline asm
	// begin inline asm
	mma.sync.aligned.m16n8k16.row.col.f32.f16.f16.f32 {%f1810,%f1811,%f1812,%f1813}, {%r3023,%r3022,%r3021,%r3020}, {%r2078,%r2081}, {%f2822,%f2821,%f2820,%f2819};

	// end inline asm
	shr.s32 	%r2129, %r3029, 8;
	// begin inline asm
	lop3.b32 %r2109, %r3029, %r2406, %r2411, 234;

	// end inline asm
	// begin inline asm
	lop3.b32 %r2113, %r3029, %r2410, %r2411, 234;

	// end inline asm
	// begin inline asm
	{sub.f16x2 %r2117,%r2109,%r2414;
}
	// end inline asm
	// begin inline asm
	{fma.rn.f16x2 %r2120,%r2113,%r2417,%r2418;
}
	// end inline asm
	// begin inline asm
	lop3.b32 %r2124, %r2129, %r2406, %r2411, 234;

	// end inline asm
	// begin inline asm
	lop3.b32 %r2128, %r2129, %r2410, %r2411, 234;

	// end inline asm
	// begin inline asm
	{sub.f16x2 %r2132,%r2124,%r2414;
}
	// end inline asm
	// begin inline asm
	{fma.rn.f16x2 %r2135,%r2128,%r2417,%r2418;
}
	// end inline asm
	// begin inline asm
	mma.sync.aligned.m16n8k16.row.col.f32.f16.f16.f32 {%f1818,%f1819,%f1820,%f1821}, {%r3027,%r3026,%r3025,%r3024}, {%r2117,%r2120}, {%f2850,%f2849,%f2848,%f2847};

	// end inline asm
	// begin inline asm
	mma.sync.aligned.m16n8k16.row.col.f32.f16.f16.f32 {%f1826,%f1827,%f1828,%f1829}, {%r3027,%r3026,%r3025,%r3024}, {%r2132,%r2135}, {%f2846,%f2845,%f2844,%f2843};

	// end inline asm
	// begin inline asm
	mma.sync.aligned.m16n8k16.row.col.f32.f16.f16.f32 {%f1834,%f1835,%f1836,%f1837}, {%r3023,%r3022,%r3021,%r3020}, {%r2117,%r2120}, {%f2818,%f2817,%f2816,%f2815};

	// end inline asm
	// begin inline asm
	mma.sync.aligned.m16n8k16.row.col.f32.f16.f16.f32 {%f1842,%f1843,%f1844,%f1845}, {%r3023,%r3022,%r3021,%r3020}, {%r2132,%r2135}, {%f2814,%f2813,%f2812,%f2811};

	// end inline asm
	shr.s32 	%r2183, %r3028, 8;
	// begin inline asm
	lop3.b32 %r2163, %r3028, %r2406, %r2411, 234;

	// end inline asm
	// begin inline asm
	lop3.b32 %r2167, %r3028, %r2410, %r2411, 234;

	// end inline asm
	// begin inline asm
	{sub.f16x2 %r2171,%r2163,%r2414;
}
	// end inline asm
	// begin inline asm
	{fma.rn.f16x2 %r2174,%r2167,%r2417,%r2418;
}
	// end inline asm
	// begin inline asm
	lop3.b32 %r2178, %r2183, %r2406, %r2411, 234;

	// end inline asm
	// begin inline asm
	lop3.b32 %r2182, %r2183, %r2410, %r2411, 234;

	// end inline asm
	// begin inline asm
	{sub.f16x2 %r2186,%r2178,%r2414;
}
	// end inline asm
	// begin inline asm
	{fma.rn.f16x2 %r2189,%r2182,%r2417,%r2418;
}
	// end inline asm
	// begin inline asm
	mma.sync.aligned.m16n8k16.row.col.f32.f16.f16.f32 {%f1850,%f1851,%f1852,%f1853}, {%r3027,%r3026,%r3025,%r3024}, {%r2171,%r2174}, {%f2842,%f2841,%f2840,%f2839};

	// end inline asm
	// begin inline asm
	mma.sync.aligned.m16n8k16.row.col.f32.f16.f16.f32 {%f1858,%f1859,%f1860,%f1861}, {%r3027,%r3026,%r3025,%r3024}, {%r2186,%r2189}, {%f2838,%f2837,%f2836,%f2835};

	// end inline asm
	// begin inline asm
	mma.sync.aligned.m16n8k16.row.col.f32.f16.f16.f32 {%f1866,%f1867,%f1868,%f1869}, {%r3023,%r3022,%r3021,%r3020}, {%r2171,%r2174}, {%f2810,%f2809,%f2808,%f2807};

	// end inline asm
	// begin inline asm
	mma.sync.aligned.m16n8k16.row.col.f32.f16.f16.f32 {%f1874,%f1875,%f1876,%f1877}, {%r3023,%r3022,%r3021,%r3020}, {%r2186,%r2189}, {%f2806,%f2805,%f2804,%f2803};

	// end inline asm
	// begin inline asm
	ldmatrix.sync.aligned.m8n8.x4.shared.b16 {%r3027,%r3026,%r3025,%r3024}, [%r2221];

	// end inline asm
	// begin inline asm
	ldmatrix.sync.aligned.m8n8.x4.shared.b16 {%r3023,%r3022,%r3021,%r3020}, [%r2226];

	// end inline asm
	shl.b32 	%r2463, %r2443, 4;
	add.s32 	%r2464, %r2459, %r2463;
	ld.shared.v4.u32 	{%r3031, %r3030, %r3029, %r3028}, [%r2464+16384];
	shr.s32 	%r2247, %r172, 8;
	// begin inline asm
	lop3.b32 %r2227, %r172, %r2406, %r2411, 234;

	// end inline asm
	// begin inline asm
	lop3.b32 %r2231, %r172, %r2410, %r2411, 234;

	// end inline asm
	// begin inline asm
	{sub.f16x2 %r2235,%r2227,%r2414;
}
	// end inline asm
	// begin inline asm
	{fma.rn.f16x2 %r2238,%r2231,%r2417,%r2418;
}
	// end inline asm
	// begin inline asm
	lop3.b32 %r2242, %r2247, %r2406, %r2411, 234;

	// end inline asm
	// begin inline asm
	lop3.b32 %r2246, %r2247, %r2410, %r2411, 234;

	// end inline asm
	// begin inline asm
	{sub.f16x2 %r2250,%r2242,%r2414;
}
	// end inline asm
	// begin inline asm
	{fma.rn.f16x2 %r2253,%r2246,%r2417,%r2418;
}
	// end inline asm
	// begin inline asm
	mma.sync.aligned.m16n8k16.row.col.f32.f16.f16.f32 {%f2866,%f2865,%f2864,%f2863}, {%r1953,%r1954,%r1955,%r1956}, {%r2235,%r2238}, {%f1754,%f1755,%f1756,%f1757};

	// end inline asm
	// begin inline asm
	mma.sync.aligned.m16n8k16.row.col.f32.f16.f16.f32 {%f2862,%f2861,%f2860,%f2859}, {%r1953,%r1954,%r1955,%r1956}, {%r2250,%r2253}, {%f1762,%f1763,%f1764,%f1765};

	// end inline asm
	// begin inline asm
	mma.sync.aligned.m16n8k16.row.col.f32.f16.f16.f32 {%f2834,%f2833,%f2832,%f2831}, {%r1958,%r1959,%r1960,%r1961}, {%r2235,%r2238}, {%f1770,%f1771,%f1772,%f1773};

	// end inline asm
	// begin inline asm
	mma.sync.aligned.m16n8k16.row.col.f32.f16.f16.f32 {%f2830,%f2829,%f2828,%f2827}, {%r1958,%r1959,%r1960,%r1961}, {%r2250,%r2253}, {%f1778,%f1779,%f1780,%f1781};

	// end inline asm
	shr.s32 	%r2301, %r171, 8;
	// begin inline asm
	lop3.b32 %r2281, %r171, %r2406, %r2411, 234;

	// end inline asm
	// begin inline asm
	lop3.b32 %r2285, %r171, %r2410, %r2411, 234;

	// end inline asm
	// begin inline asm
	{sub.f16x2 %r2289,%r2281,%r2414;
}
	// end inline asm
	// begin inline asm
	{fma.rn.f16x2 %r2292,%r2285,%r2417,%r2418;
}
	// end inline asm
	// begin inline asm
	lop3.b32 %r2296, %r2301, %r2406, %r2411, 234;

	// end inline asm
	// begin inline asm
	lop3.b32 %r2300, %r2301, %r2410, %r2411, 234;

	// end inline asm
	// begin inline asm
	{sub.f16x2 %r2304,%r2296,%r2414;
}
	// end inline asm
	// begin inline asm
	{fma.rn.f16x2 %r2307,%r2300,%r2417,%r2418;
}
	// end inline asm
	// begin inline asm
	mma.sync.aligned.m16n8k16.row.col.f32.f16.f16.f32 {%f2858,%f2857,%f2856,%f2855}, {%r1953,%r1954,%r1955,%r1956}, {%r2289,%r2292}, {%f1786,%f1787,%f1788,%f1789};

	// end inline asm
	// begin inline asm
	mma.sync.aligned.m16n8k16.row.col.f32.f16.f16.f32 {%f2854,%f2853,%f2852,%f2851}, {%r1953,%r1954,%r1955,%r1956}, {%r2304,%r2307}, {%f1794,%f1795,%f1796,%f1797};

	// end inline asm
	// begin inline asm
	mma.sync.aligned.m16n8k16.row.col.f32.f16.f16.f32 {%f2826,%f2825,%f2824,%f2823}, {%r1958,%r1959,%r1960,%r1961}, {%r2289,%r2292}, {%f1802,%f1803,%f1804,%f1805};

	// end inline asm
	// begin inline asm
	mma.sync.aligned.m16n8k16.row.col.f32.f16.f16.f32 {%f2822,%f2821,%f2820,%f2819}, {%r1958,%r1959,%r1960,%r1961}, {%r2304,%r2307}, {%f1810,%f1811,%f1812,%f1813};

	// end inline asm
	shr.s32 	%r2355, %r170, 8;
	// begin inline asm
	lop3.b32 %r2335, %r170, %r2406, %r2411, 234;

	// end inline asm
	// begin inline asm
	lop3.b32 %r2339, %r170, %r2410, %r2411, 234;

	// end inline asm
	// begin inline asm
	{sub.f16x2 %r2343,%r2335,%r2414;
}
	// end inline asm
	// begin inline asm
	{fma.rn.f16x2 %r2346,%r2339,%r2417,%r2418;
}
	// end inline asm
	// begin inline asm
	lop3.b32 %r2350, %r2355, %r2406, %r2411, 234;

	// end inline asm
	// begin inline asm
	lop3.b32 %r2354, %r2355, %r2410, %r2411, 234;

	// end inline asm
	// begin inline asm
	{sub.f16x2 %r2358,%r2350,%r2414;
}
	// end inline asm
	// begin inline asm
	{fma.rn.f16x2 %r2361,%r2354,%r2417,%r2418;
}
	// end inline asm
	// begin inline asm
	mma.sync.aligned.m16n8k16.row.col.f32.f16.f16.f32 {%f2850,%f2849,%f2848,%f2847}, {%r1953,%r1954,%r1955,%r1956}, {%r2343,%r2346}, {%f1818,%f1819,%f1820,%f1821};

	// end inline asm
	// begin inline asm
	mma.sync.aligned.m16n8k16.row.col.f32.f16.f16.f32 {%f2846,%f2845,%f2844,%f2843}, {%r1953,%r1954,%r1955,%r1956}, {%r2358,%r2361}, {%f1826,%f1827,%f1828,%f1829};

	// end inline asm
	// begin inline asm
	mma.sync.aligned.m16n8k16.row.col.f32.f16.f16.f32 {%f2818,%f2817,%f2816,%f2815}, {%r1958,%r1959,%r1960,%r1961}, {%r2343,%r2346}, {%f1834,%f1835,%f1836,%f1837};

	// end inline asm
	// begin inline asm
	mma.sync.aligned.m16n8k16.row.col.f32.f16.f16.f32 {%f2814,%f2813,%f2812,%f2811}, {%r1958,%r1959,%r1960,%r1961}, {%r2358,%r2361}, {%f1842,%f1843,%f1844,%f1845};

	// end inline asm
	shr.s32 	%r2409, %r169, 8;
	// begin inline asm
	lop3.b32 %r2389, %r169, %r2406, %r2411, 234;

	// end inline asm
	// begin inline asm
	lop3.b32 %r2393, %r169, %r2410, %r2411, 234;

	// end inline asm
	// begin inline asm
	{sub.f16x2 %r2397,%r2389,%r2414;
}
	// end inline asm
	// begin inline asm
	{fma.rn.f16x2 %r2400,%r2393,%r2417,%r2418;
}
	// end inline asm
	// begin inline asm
	lop3.b32 %r2404, %r2409, %r2406, %r2411, 234;

	// end inline asm
	// begin inline asm
	lop3.b32 %r2408, %r2409, %r2410, %r2411, 234;

	// end inline asm
	// begin inline asm
	{sub.f16x2 %r2412,%r2404,%r2414;
}
	// end inline asm
	// begin inline asm
	{fma.rn.f16x2 %r2415,%r2408,%r2417,%r2418;
}
	// end inline asm
	// begin inline asm
	mma.sync.aligned.m16n8k16.row.col.f32.f16.f16.f32 {%f2842,%f2841,%f2840,%f2839}, {%r1953,%r1954,%r1955,%r1956}, {%r2397,%r2400}, {%f1850,%f1851,%f1852,%f1853};

	// end inline asm
	// begin inline asm
	mma.sync.aligned.m16n8k16.row.col.f32.f16.f16.f32 {%f2838,%f2837,%f2836,%f2835}, {%r1953,%r1954,%r1955,%r1956}, {%r2412,%r2415}, {%f1858,%f1859,%f1860,%f1861};

	// end inline asm
	// begin inline asm
	mma.sync.aligned.m16n8k16.row.col.f32.f16.f16.f32 {%f2810,%f2809,%f2808,%f2807}, {%r1958,%r1959,%r1960,%r1961}, {%r2397,%r2400}, {%f1866,%f1867,%f1868,%f1869};

	// end inline asm
	// begin inline asm
	mma.sync.aligned.m16n8k16.row.col.f32.f16.f16.f32 {%f2806,%f2805,%f2804,%f2803}, {%r1958,%r1959,%r1960,%r1961}, {%r2412,%r2415}, {%f1874,%f1875,%f1876,%f1877};

	// end inline asm
	add.s32 	%r3046, %r82, -4;
$L__BB4_29:
	add.s32 	%r2989, %r2989, 32;
	setp.ne.s32 	%p29, %r3046, 0;
	@%p29 bra 	$L__BB4_117;
	// begin inline asm
	cp.async.wait_group 0;

	// end inline asm
	add.s32 	%r2465, %r3044, -1;
	setp.ne.s32 	%p30, %r3045, %r2465;
	@%p30 bra 	$L__BB4_34;
	mov.u32 	%r2466, %tid.x;
	setp.gt.u32 	%p31, %r2466, 31;
	@%p31 bra 	$L__BB4_33;
	ld.param.u64 	%rd224, [_Z6MarlinILi256ELi2ELi16ELi4ELi4ELin1EEvPK4int4S2_PS0_S2_iiiPi_param_3];
	shl.b32 	%r2469, %r2466, 4;
	mov.u32 	%r2470, sh;
	add.s32 	%r2471, %r2470, %r2469;
	add.s32 	%r2467, %r2471, 49152;
	mul.wide.s32 	%rd151, %r2988, 16;
	add.s64 	%rd150, %rd224, %rd151;
	// begin inline asm
	{
   .reg .b64 p;
   createpolicy.fractional.L2::evict_first.b64 p, 1.0;   cp.async.cg.shared.global.L2::cache_hint [%r2467], [%rd150], 16, p;
}

	// end inline asm
$L__BB4_33:
	// begin inline asm
	cp.async.commit_group;

	// end inline asm
$L__BB4_34:
	mov.u32 	%r2472, %tid.x;
	and.b32  	%r2473, %r2472, 896;
	setp.ne.s32 	%p32, %r2473, 128;
	@%p32 bra 	$L__BB4_36;
	shl.b32 	%r2475, %r2472, 3;
	and.b32  	%r2476, %r2475, 7168;
	and.b32  	%r2477, %r2472, 127;
	or.b32  	%r2478, %r2476, %r2477;
	shl.b32 	%r2479, %r2478, 4;
	mov.u32 	%r2480, sh;
	add.s32 	%r2481, %r2480, %r2479;
	st.shared.v4.f32 	[%r2481+-16384], {%f2866, %f2865, %f2864, %f2863};
	st.shared.v4.f32 	[%r2481+-14336], {%f2862, %f2861, %f2860, %f2859};
	st.shared.v4.f32 	[%r2481+-12288], {%f2858, %f2857, %f2856, %f2855};
	st.shared.v4.f32 	[%r2481+-10240], {%f2854, %f2853, %f2852, %f2851};
	st.shared.v4.f32 	[%r2481+-8192], {%f2850, %f2849, %f2848, %f2847};
	st.shared.v4.f32 	[%r2481+-6144], {%f2846, %f2845, %f2844, %f2843};
	st.shared.v4.f32 	[%r2481+-4096], {%f2842, %f2841, %f2840, %f2839};
	st.shared.v4.f32 	[%r2481+-2048], {%f2838, %f2837, %f2836, %f2835};
$L__BB4_36:
	setp.gt.u32 	%p33, %r2472, 127;
	bar.sync 	0;
	@%p33 bra 	$L__BB4_38;
	shl.b32 	%r2484, %r2472, 3;
	and.b32  	%r2485, %r2484, 7168;
	and.b32  	%r2486, %r2472, 127;
	or.b32  	%r2487, %r2485, %r2486;
	shl.b32 	%r2488, %r2487, 4;
	mov.u32 	%r2489, sh;
	add.s32 	%r2490, %r2489, %r2488;
	ld.shared.v4.f32 	{%f2010, %f2011, %f2012, %f2013}, [%r2490];
	add.f32 	%f2866, %f2010, %f2866;
	add.f32 	%f2865, %f2011, %f2865;
	add.f32 	%f2864, %f2012, %f2864;
	add.f32 	%f2863, %f2013, %f2863;
	ld.shared.v4.f32 	{%f2014, %f2015, %f2016, %f2017}, [%r2490+2048];
	add.f32 	%f2862, %f2014, %f2862;
	add.f32 	%f2861, %f2015, %f2861;
	add.f32 	%f2860, %f2016, %f2860;
	add.f32 	%f2859, %f2017, %f2859;
	ld.shared.v4.f32 	{%f2018, %f2019, %f2020, %f2021}, [%r2490+4096];
	add.f32 	%f2858, %f2018, %f2858;
	add.f32 	%f2857, %f2019, %f2857;
	add.f32 	%f2856, %f2020, %f2856;
	add.f32 	%f2855, %f2021, %f2855;
	ld.shared.v4.f32 	{%f2022, %f2023, %f2024, %f2025}, [%r2490+6144];
	add.f32 	%f2854, %f2022, %f2854;
	add.f32 	%f2853, %f2023, %f2853;
	add.f32 	%f2852, %f2024, %f2852;
	add.f32 	%f2851, %f2025, %f2851;
	ld.shared.v4.f32 	{%f2026, %f2027, %f2028, %f2029}, [%r2490+8192];
	add.f32 	%f2850, %f2026, %f2850;
	add.f32 	%f2849, %f2027, %f2849;
	add.f32 	%f2848, %f2028, %f2848;
	add.f32 	%f2847, %f2029, %f2847;
	ld.shared.v4.f32 	{%f2030, %f2031, %f2032, %f2033}, [%r2490+10240];
	add.f32 	%f2846, %f2030, %f2846;
	add.f32 	%f2845, %f2031, %f2845;
	add.f32 	%f2844, %f2032, %f2844;
	add.f32 	%f2843, %f2033, %f2843;
	ld.shared.v4.f32 	{%f2034, %f2035, %f2036, %f2037}, [%r2490+12288];
	add.f32 	%f2842, %f2034, %f2842;
	add.f32 	%f2841, %f2035, %f2841;
	add.f32 	%f2840, %f2036, %f2840;
	add.f32 	%f2839, %f2037, %f2839;
	ld.shared.v4.f32 	{%f2038, %f2039, %f2040, %f2041}, [%r2490+14336];
	add.f32 	%f2838, %f2038, %f2838;
	add.f32 	%f2837, %f2039, %f2837;
	add.f32 	%f2836, %f2040, %f2836;
	add.f32 	%f2835, %f2041, %f2835;
$L__BB4_38:
	bar.sync 	0;
	@%p32 bra 	$L__BB4_40;
	shl.b32 	%r2494, %r2472, 3;
	and.b32  	%r2495, %r2494, 7168;
	and.b32  	%r2496, %r2472, 127;
	or.b32  	%r2497, %r2495, %r2496;
	shl.b32 	%r2498, %r2497, 4;
	mov.u32 	%r2499, sh;
	add.s32 	%r2500, %r2499, %r2498;
	st.shared.v4.f32 	[%r2500+-16384], {%f2834, %f2833, %f2832, %f2831};
	st.shared.v4.f32 	[%r2500+-14336], {%f2830, %f2829, %f2828, %f2827};
	st.shared.v4.f32 	[%r2500+-12288], {%f2826, %f2825, %f2824, %f2823};
	st.shared.v4.f32 	[%r2500+-10240], {%f2822, %f2821, %f2820, %f2819};
	st.shared.v4.f32 	[%r2500+-8192], {%f2818, %f2817, %f2816, %f2815};
	st.shared.v4.f32 	[%r2500+-6144], {%f2814, %f2813, %f2812, %f2811};
	st.shared.v4.f32 	[%r2500+-4096], {%f2810, %f2809, %f2808, %f2807};
	st.shared.v4.f32 	[%r2500+-2048], {%f2806, %f2805, %f2804, %f2803};
$L__BB4_40:
	bar.sync 	0;
	@%p33 bra 	$L__BB4_42;
	shl.b32 	%r2503, %r2472, 3;
	and.b32  	%r2504, %r2503, 7168;
	and.b32  	%r2505, %r2472, 127;
	or.b32  	%r2506, %r2504, %r2505;
	shl.b32 	%r2507, %r2506, 4;
	mov.u32 	%r2508, sh;
	add.s32 	%r2509, %r2508, %r2507;
	ld.shared.v4.f32 	{%f2042, %f2043, %f2044, %f2045}, [%r2509];
	add.f32 	%f2834, %f2042, %f2834;
	add.f32 	%f2833, %f2043, %f2833;
	add.f32 	%f2832, %f2044, %f2832;
	add.f32 	%f2831, %f2045, %f2831;
	ld.shared.v4.f32 	{%f2046, %f2047, %f2048, %f2049}, [%r2509+2048];
	add.f32 	%f2830, %f2046, %f2830;
	add.f32 	%f2829, %f2047, %f2829;
	add.f32 	%f2828, %f2048, %f2828;
	add.f32 	%f2827, %f2049, %f2827;
	ld.shared.v4.f32 	{%f2050, %f2051, %f2052, %f2053}, [%r2509+4096];
	add.f32 	%f2826, %f2050, %f2826;
	add.f32 	%f2825, %f2051, %f2825;
	add.f32 	%f2824, %f2052, %f2824;
	add.f32 	%f2823, %f2053, %f2823;
	ld.shared.v4.f32 	{%f2054, %f2055, %f2056, %f2057}, [%r2509+6144];
	add.f32 	%f2822, %f2054, %f2822;
	add.f32 	%f2821, %f2055, %f2821;
	add.f32 	%f2820, %f2056, %f2820;
	add.f32 	%f2819, %f2057, %f2819;
	ld.shared.v4.f32 	{%f2058, %f2059, %f2060, %f2061}, [%r2509+8192];
	add.f32 	%f2818, %f2058, %f2818;
	add.f32 	%f2817, %f2059, %f2817;
	add.f32 	%f2816, %f2060, %f2816;
	add.f32 	%f2815, %f2061, %f2815;
	ld.shared.v4.f32 	{%f2062, %f2063, %f2064, %f2065}, [%r2509+10240];
	add.f32 	%f2814, %f2062, %f2814;
	add.f32 	%f2813, %f2063, %f2813;
	add.f32 	%f2812, %f2064, %f2812;
	add.f32 	%f2811, %f2065, %f2811;
	ld.shared.v4.f32 	{%f2066, %f2067, %f2068, %f2069}, [%r2509+12288];
	add.f32 	%f2810, %f2066, %f2810;
	add.f32 	%f2809, %f2067, %f2809;
	add.f32 	%f2808, %f2068, %f2808;
	add.f32 	%f2807, %f2069, %f2807;
	ld.shared.v4.f32 	{%f2070, %f2071, %f2072, %f2073}, [%r2509+14336];
	add.f32 	%f2806, %f2070, %f2806;
	add.f32 	%f2805, %f2071, %f2805;
	add.f32 	%f2804, %f2072, %f2804;
	add.f32 	%f2803, %f2073, %f2803;
$L__BB4_42:
	bar.sync 	0;
	@%p30 bra 	$L__BB4_45;
	// begin inline asm
	cp.async.wait_group 0;

	// end inline asm
	bar.sync 	0;
	@%p33 bra 	$L__BB4_45;
	shl.b32 	%r2513, %r2472, 4;
	and.b32  	%r2514, %r2513, 48;
	shl.b32 	%r2515, %r2472, 2;
	and.b32  	%r2516, %r2515, 384;
	or.b32  	%r2517, %r2516, %r2514;
	mov.u32 	%r2518, sh;
	add.s32 	%r2519, %r2518, %r2517;
	ld.shared.v4.u32 	{%r2982, %r2981, %r2980, %r2979}, [%r2519+49152];
	ld.shared.v4.u32 	{%r2978, %r2977, %r2976, %r2975}, [%r2519+49216];
$L__BB4_45:
	setp.lt.s32 	%p38, %r3044, 2;
	@%p38 bra 	$L__BB4_89;
	setp.ne.s32 	%p39, %r2472, 0;
	@%p39 bra 	$L__BB4_48;
$L__BB4_47:
	mul.wide.s32 	%rd153, %r3043, 4;
	add.s64 	%rd152, %rd277, %rd153;
	// begin inline asm
	ld.global.acquire.gpu.b32 %r2521, [%rd152];

	// end inline asm
	setp.ne.s32 	%p40, %r2521, %r3045;
	@%p40 bra 	$L__BB4_47;
$L__BB4_48:
	bar.sync 	0;
	@%p33 bra 	$L__BB4_85;
	setp.eq.s32 	%p42, %r3045, 0;
	@%p42 bra 	$L__BB4_51;
	mov.u32 	%r2539, %tid.x;
	shl.b32 	%r2540, %r2539, 4;
	mov.u32 	%r2541, sh;
	add.s32 	%r2524, %r2541, %r2540;
	add.s32 	%r2538, %r2524, 14336;
	add.s32 	%r2536, %r2524, 12288;
	add.s32 	%r2534, %r2524, 10240;
	add.s32 	%r2532, %r2524, 8192;
	add.s32 	%r2530, %r2524, 6144;
	add.s32 	%r2528, %r2524, 4096;
	add.s32 	%r2526, %r2524, 2048;
	shl.b32 	%r2542, %r3043, 5;
	add.s32 	%r2543, %r54, %r2542;
	mul.wide.s32 	%rd162, %r2543, 16;
	add.s64 	%rd154, %rd275, %rd162;
	mov.b32 	%r2529, 1;
	// begin inline asm
	{
   .reg .pred p;
   setp.ne.b32 p, %r2529, 0;
   @p cp.async.cg.shared.global [%r2524], [%rd154], 16;
}

	// end inline asm
	add.s64 	%rd155, %rd154, 256;
	// begin inline asm
	{
   .reg .pred p;
   setp.ne.b32 p, %r2529, 0;
   @p cp.async.cg.shared.global [%r2526], [%rd155], 16;
}

	// end inline asm
	add.s32 	%r2544, %r53, %r2543;
	mul.wide.s32 	%rd163, %r53, 16;
	add.s64 	%rd156, %rd154, %rd163;
	// begin inline asm
	{
   .reg .pred p;
   setp.ne.b32 p, %r2529, 0;
   @p cp.async.cg.shared.global [%r2528], [%rd156], 16;
}

	// end inline asm
	add.s64 	%rd157, %rd156, 256;
	// begin inline asm
	{
   .reg .pred p;
   setp.ne.b32 p, %r2529, 0;
   @p cp.async.cg.shared.global [%r2530], [%rd157], 16;
}

	// end inline asm
	add.s32 	%r2545, %r2544, %r53;
	mul.wide.s32 	%rd164, %r2545, 16;
	add.s64 	%rd158, %rd275, %rd164;
	shr.u32 	%r2546, %r2539, 2;
	and.b32  	%r2547, %r2546, 7;
	or.b32  	%r2548, %r2547, 16;
	setp.lt.s32 	%p43, %r2548, %r1;
	selp.u32 	%r2533, 1, 0, %p43;
	// begin inline asm
	{
   .reg .pred p;
   setp.ne.b32 p, %r2533, 0;
   @p cp.async.cg.shared.global [%r2532], [%rd158], 16;
}

	// end inline asm
	add.s64 	%rd159, %rd158, 256;
	// begin inline asm
	{
   .reg .pred p;
   setp.ne.b32 p, %r2533, 0;
   @p cp.async.cg.shared.global [%r2534], [%rd159], 16;
}

	// end inline asm
	add.s32 	%r2549, %r59, %r2544;
	mul.wide.s32 	%rd165, %r2549, 16;
	add.s64 	%rd160, %rd275, %rd165;
	or.b32  	%r2550, %r2547, 24;
	setp.lt.s32 	%p44, %r2550, %r1;
	selp.u32 	%r2537, 1, 0, %p44;
	// begin inline asm
	{
   .reg .pred p;
   setp.ne.b32 p, %r2537, 0;
   @p cp.async.cg.shared.global [%r2536], [%rd160], 16;
}

	// end inline asm
	add.s64 	%rd161, %rd160, 256;
	// begin inline asm
	{
   .reg .pred p;
   setp.ne.b32 p, %r2537, 0;
   @p cp.async.cg.shared.global [%r2538], [%rd161], 16;
}

	// end inline asm
	// begin inline asm
	cp.async.commit_group;

	// end inline asm
	// begin inline asm
	cp.async.wait_group 0;

	// end inline asm
	ld.shared.v4.u32 	{%r2551, %r2552, %r2553, %r2554}, [%r2524];
	mov.b32 	{%rs1, %rs2}, %r2551;
	// begin inline asm
	{  cvt.f32.f16 %f2074, %rs1;}

	// end inline asm
	add.f32 	%f2866, %f2074, %f2866;
	// begin inline asm
	{  cvt.f32.f16 %f2075, %rs2;}

	// end inline asm
	add.f32 	%f2862, %f2075, %f2862;
	mov.b32 	{%rs3, %rs4}, %r2552;
	// begin inline asm
	{  cvt.f32.f16 %f2076, %rs3;}

	// end inline asm
	add.f32 	%f2858, %f2076, %f2858;
	// begin inline asm
	{  cvt.f32.f16 %f2077, %rs4;}

	// end inline asm
	add.f32 	%f2854, %f2077, %f2854;
	mov.b32 	{%rs5, %rs6}, %r2553;
	// begin inline asm
	{  cvt.f32.f16 %f2078, %rs5;}

	// end inline asm
	add.f32 	%f2850, %f2078, %f2850;
	// begin inline asm
	{  cvt.f32.f16 %f2079, %rs6;}

	// end inline asm
	add.f32 	%f2846, %f2079, %f2846;
	mov.b32 	{%rs7, %rs8}, %r2554;
	// begin inline asm
	{  cvt.f32.f16 %f2080, %rs7;}

	// end inline asm
	add.f32 	%f2842, %f2080, %f2842;
	// begin inline asm
	{  cvt.f32.f16 %f2081, %rs8;}

	// end inline asm
	add.f32 	%f2838, %f2081, %f2838;
$L__BB4_51:
	add.s32 	%r2555, %r3044, -1;
	setp.eq.s32 	%p45, %r3045, %r2555;
	@%p45 bra 	$L__BB4_53;
	// begin inline asm
	{  cvt.rn.f16.f32 %rs9, %f2866;}

	// end inline asm
	// begin inline asm
	{  cvt.rn.f16.f32 %rs10, %f2862;}

	// end inline asm
	// begin inline asm
	{  cvt.rn.f16.f32 %rs11, %f2858;}

	// end inline asm
	// begin inline asm
	{  cvt.rn.f16.f32 %rs12, %f2854;}

	// end inline asm
	// begin inline asm
	{  cvt.rn.f16.f32 %rs13, %f2850;}

	// end inline asm
	// begin inline asm
	{  cvt.rn.f16.f32 %rs14, %f2846;}

	// end inline asm
	// begin inline asm
	{  cvt.rn.f16.f32 %rs15, %f2842;}

	// end inline asm
	// begin inline asm
	{  cvt.rn.f16.f32 %rs16, %f2838;}

	// end inline asm
	mov.b32 	%r2556, {%rs15, %rs16};
	mov.b32 	%r2557, {%rs13, %rs14};
	mov.b32 	%r2558, {%rs11, %rs12};
	mov.b32 	%r2559, {%rs9, %rs10};
	shl.b32 	%r2560, %r3043, 5;
	add.s32 	%r2561, %r54, %r2560;
	mul.wide.s32 	%rd166, %r2561, 16;
	add.s64 	%rd167, %rd274, %rd166;
	st.global.v4.u32 	[%rd167], {%r2559, %r2558, %r2557, %r2556};
$L__BB4_53:
	@%p42 bra 	$L__BB4_55;
	mov.u32 	%r2562, %tid.x;
	shl.b32 	%r2563, %r2562, 4;
	mov.u32 	%r2564, sh;
	add.s32 	%r2565, %r2564, %r2563;
	ld.shared.v4.u32 	{%r2566, %r2567, %r2568, %r2569}, [%r2565+2048];
	mov.b32 	{%rs17, %rs18}, %r2566;
	// begin inline asm
	{  cvt.f32.f16 %f2090, %rs17;}

	// end inline asm
	add.f32 	%f2865, %f2090, %f2865;
	// begin inline asm
	{  cvt.f32.f16 %f2091, %rs18;}

	// end inline asm
	add.f32 	%f2861, %f2091, %f2861;
	mov.b32 	{%rs19, %rs20}, %r2567;
	// begin inline asm
	{  cvt.f32.f16 %f2092, %rs19;}

	// end inline asm
	add.f32 	%f2857, %f2092, %f2857;
	// begin inline asm
	{  cvt.f32.f16 %f2093, %rs20;}

	// end inline asm
	add.f32 	%f2853, %f2093, %f2853;
	mov.b32 	{%rs21, %rs22}, %r2568;
	// begin inline asm
	{  cvt.f32.f16 %f2094, %rs21;}

	// end inline asm
	add.f32 	%f2849, %f2094, %f2849;
	// begin inline asm
	{  cvt.f32.f16 %f2095, %rs22;}

	// end inline asm
	add.f32 	%f2845, %f2095, %f2845;
	mov.b32 	{%rs23, %rs24}, %r2569;
	// begin inline asm
	{  cvt.f32.f16 %f2096, %rs23;}

	// end inline asm
	add.f32 	%f2841, %f2096, %f2841;
	// begin inline asm
	{  cvt.f32.f16 %f2097, %rs24;}

	// end inline asm
	add.f32 	%f2837, %f2097, %f2837;
$L__BB4_55:
	@%p45 bra 	$L__BB4_57;
	// begin inline asm
	{  cvt.rn.f16.f32 %rs25, %f2865;}

	// end inline asm
	// begin inline asm
	{  cvt.rn.f16.f32 %rs26, %f2861;}

	// end inline asm
	// begin inline asm
	{  cvt.rn.f16.f32 %rs27, %f2857;}

	// end inline asm
	// begin inline asm
	{  cvt.rn.f16.f32 %rs28, %f2853;}

	// end inline asm
	// begin inline asm
	{  cvt.rn.f16.f32 %rs29, %f2849;}

	// end inline asm
	// begin inline asm
	{  cvt.rn.f16.f32 %rs30, %f2845;}

	// end inline asm
	// begin inline asm
	{  cvt.rn.f16.f32 %rs31, %f2841;}

	// end inline asm
	// begin inline asm
	{  cvt.rn.f16.f32 %rs32, %f2837;}

	// end inline asm
	shl.b32 	%r2571, %r3043, 5;
	add.s32 	%r2572, %r54, %r2571;
	mul.wide.s32 	%rd168, %r2572, 16;
	add.s64 	%rd169, %rd274, %rd168;
	mov.b32 	%r2573, {%rs31, %rs32};
	mov.b32 	%r2574, {%rs29, %rs30};
	mov.b32 	%r2575, {%rs27, %rs28};
	mov.b32 	%r2576, {%rs25, %rs26};
	st.global.v4.u32 	[%rd169+256], {%r2576, %r2575, %r2574, %r2573};
$L__BB4_57:
	@%p42 bra 	$L__BB4_59;
	mov.u32 	%r2577, %tid.x;
	shl.b32 	%r2578, %r2577, 4;
	mov.u32 	%r2579, sh;
	add.s32 	%r2580, %r2579, %r2578;
	ld.shared.v4.u32 	{%r2581, %r2582, %r2583, %r2584}, [%r2580+4096];
	mov.b32 	{%rs33, %rs34}, %r2581;
	// begin inline asm
	{  cvt.f32.f16 %f2106, %rs33;}

	// end inline asm
	add.f32 	%f2864, %f2106, %f2864;
	// begin inline asm
	{  cvt.f32.f16 %f2107, %rs34;}

	// end inline asm
	add.f32 	%f2860, %f2107, %f2860;
	mov.b32 	{%rs35, %rs36}, %r2582;
	// begin inline asm
	{  cvt.f32.f16 %f2108, %rs35;}

	// end inline asm
	add.f32 	%f2856, %f2108, %f2856;
	// begin inline asm
	{  cvt.f32.f16 %f2109, %rs36;}

	// end inline asm
	add.f32 	%f2852, %f2109, %f2852;
	mov.b32 	{%rs37, %rs38}, %r2583;
	// begin inline asm
	{  cvt.f32.f16 %f2110, %rs37;}

	// end inline asm
	add.f32 	%f2848, %f2110, %f2848;
	// begin inline asm
	{  cvt.f32.f16 %f2111, %rs38;}

	// end inline asm
	add.f32 	%f2844, %f2111, %f2844;
	mov.b32 	{%rs39, %rs40}, %r2584;
	// begin inline asm
	{  cvt.f32.f16 %f2112, %rs39;}

	// end inline asm
	add.f32 	%f2840, %f2112, %f2840;
	// begin inline asm
	{  cvt.f32.f16 %f2113, %rs40;}

	// end inline asm
	add.f32 	%f2836, %f2113, %f2836;
$L__BB4_59:
	@%p45 bra 	$L__BB4_61;
	// begin inline asm
	{  cvt.rn.f16.f32 %rs41, %f2864;}

	// end inline asm
	// begin inline asm
	{  cvt.rn.f16.f32 %rs42, %f2860;}

	// end inline asm
	// begin inline asm
	{  cvt.rn.f16.f32 %rs43, %f2856;}

	// end inline asm
	// begin inline asm
	{  cvt.rn.f16.f32 %rs44, %f2852;}

	// end inline asm
	// begin inline asm
	{  cvt.rn.f16.f32 %rs45, %f2848;}

	// end inline asm
	// begin inline asm
	{  cvt.rn.f16.f32 %rs46, %f2844;}

	// end inline asm
	// begin inline asm
	{  cvt.rn.f16.f32 %rs47, %f2840;}

	// end inline asm
	// begin inline asm
	{  cvt.rn.f16.f32 %rs48, %f2836;}

	// end inline asm
	mov.b32 	%r2586, {%rs47, %rs48};
	mov.b32 	%r2587, {%rs45, %rs46};
	mov.b32 	%r2588, {%rs43, %rs44};
	mov.b32 	%r2589, {%rs41, %rs42};
	shl.b32 	%r2590, %r3043, 5;
	add.s32 	%r2591, %r54, %r2590;
	mul.wide.s32 	%rd170, %r2591, 16;
	add.s64 	%rd171, %rd274, %rd170;
	mul.wide.s32 	%rd172, %r53, 16;
	add.s64 	%rd173, %rd171, %rd172;
	st.global.v4.u32 	[%rd173], {%r2589, %r2588, %r2587, %r2586};
$L__BB4_61:
	@%p42 bra 	$L__BB4_63;
	mov.u32 	%r2592, %tid.x;
	shl.b32 	%r2593, %r2592, 4;
	mov.u32 	%r2594, sh;
	add.s32 	%r2595, %r2594, %r2593;
	ld.shared.v4.u32 	{%r2596, %r2597, %r2598, %r2599}, [%r2595+6144];
	mov.b32 	{%rs49, %rs50}, %r2596;
	// begin inline asm
	{  cvt.f32.f16 %f2122, %rs49;}

	// end inline asm
	add.f32 	%f2863, %f2122, %f2863;
	// begin inline asm
	{  cvt.f32.f16 %f2123, %rs50;}

	// end inline asm
	add.f32 	%f2859, %f2123, %f2859;
	mov.b32 	{%rs51, %rs52}, %r2597;
	// begin inline asm
	{  cvt.f32.f16 %f2124, %rs51;}

	// end inline asm
	add.f32 	%f2855, %f2124, %f2855;
	// begin inline asm
	{  cvt.f32.f16 %f2125, %rs52;}

	// end inline asm
	add.f32 	%f2851, %f2125, %f2851;
	mov.b32 	{%rs53, %rs54}, %r2598;
	// begin inline asm
	{  cvt.f32.f16 %f2126, %rs53;}

	// end inline asm
	add.f32 	%f2847, %f2126, %f2847;
	// begin inline asm
	{  cvt.f32.f16 %f2127, %rs54;}

	// end inline asm
	add.f32 	%f2843, %f2127, %f2843;
	mov.b32 	{%rs55, %rs56}, %r2599;
	// begin inline asm
	{  cvt.f32.f16 %f2128, %rs55;}

	// end inline asm
	add.f32 	%f2839, %f2128, %f2839;
	// begin inline asm
	{  cvt.f32.f16 %f2129, %rs56;}

	// end inline asm
	add.f32 	%f2835, %f2129, %f2835;
$L__BB4_63:
	@%p45 bra 	$L__BB4_65;
	// begin inline asm
	{  cvt.rn.f16.f32 %rs57, %f2863;}

	// end inline asm
	// begin inline asm
	{  cvt.rn.f16.f32 %rs58, %f2859;}

	// end inline asm
	// begin inline asm
	{  cvt.rn.f16.f32 %rs59, %f2855;}

	// end inline asm
	// begin inline asm
	{  cvt.rn.f16.f32 %rs60, %f2851;}

	// end inline asm
	// begin inline asm
	{  cvt.rn.f16.f32 %rs61, %f2847;}

	// end inline asm
	// begin inline asm
	{  cvt.rn.f16.f32 %rs62, %f2843;}

	// end inline asm
	// begin inline asm
	{  cvt.rn.f16.f32 %rs63, %f2839;}

	// end inline asm
	// begin inline asm
	{  cvt.rn.f16.f32 %rs64, %f2835;}

	// end inline asm
	shl.b32 	%r2601, %r3043, 5;
	add.s32 	%r2602, %r54, %r2601;
	mul.wide.s32 	%rd174, %r2602, 16;
	add.s64 	%rd175, %rd274, %rd174;
	mul.wide.s32 	%rd176, %r53, 16;
	add.s64 	%rd177, %rd175, %rd176;
	mov.b32 	%r2603, {%rs63, %rs64};
	mov.b32 	%r2604, {%rs61, %rs62};
	mov.b32 	%r2605, {%rs59, %rs60};
	mov.b32 	%r2606, {%rs57, %rs58};
	st.global.v4.u32 	[%rd177+256], {%r2606, %r2605, %r2604, %r2603};
$L__BB4_65:
	mov.u32 	%r2607, %tid.x;
	shr.u32 	%r2608, %r2607, 2;
	and.b32  	%r2609, %r2608, 7;
	or.b32  	%r2610, %r2609, 16;
	setp.ge.s32 	%p52, %r2610, %r1;
	@%p52 bra 	$L__BB4_70;
	@%p42 bra 	$L__BB4_68;
	shl.b32 	%r2612, %r2607, 4;
	mov.u32 	%r2613, sh;
	add.s32 	%r2614, %r2613, %r2612;
	ld.shared.v4.u32 	{%r2615, %r2616, %r2617, %r2618}, [%r2614+8192];
	mov.b32 	{%rs65, %rs66}, %r2615;
	// begin inline asm
	{  cvt.f32.f16 %f2138, %rs65;}

	// end inline asm
	add.f32 	%f2834, %f2138, %f2834;
	// begin inline asm
	{  cvt.f32.f16 %f2139, %rs66;}

	// end inline asm
	add.f32 	%f2830, %f2139, %f2830;
	mov.b32 	{%rs67, %rs68}, %r2616;
	// begin inline asm
	{  cvt.f32.f16 %f2140, %rs67;}

	// end inline asm
	add.f32 	%f2826, %f2140, %f2826;
	// begin inline asm
	{  cvt.f32.f16 %f2141, %rs68;}

	// end inline asm
	add.f32 	%f2822, %f2141, %f2822;
	mov.b32 	{%rs69, %rs70}, %r2617;
	// begin inline asm
	{  cvt.f32.f16 %f2142, %rs69;}

	// end inline asm
	add.f32 	%f2818, %f2142, %f2818;
	// begin inline asm
	{  cvt.f32.f16 %f2143, %rs70;}

	// end inline asm
	add.f32 	%f2814, %f2143, %f2814;
	mov.b32 	{%rs71, %rs72}, %r2618;
	// begin inline asm
	{  cvt.f32.f16 %f2144, %rs71;}

	// end inline asm
	add.f32 	%f2810, %f2144, %f2810;
	// begin inline asm
	{  cvt.f32.f16 %f2145, %rs72;}

	// end inline asm
	add.f32 	%f2806, %f2145, %f2806;
$L__BB4_68:
	@%p45 bra 	$L__BB4_70;
	// begin inline asm
	{  cvt.rn.f16.f32 %rs73, %f2834;}

	// end inline asm
	// begin inline asm
	{  cvt.rn.f16.f32 %rs74, %f2830;}

	// end inline asm
	// begin inline asm
	{  cvt.rn.f16.f32 %rs75, %f2826;}

	// end inline asm
	// begin inline asm
	{  cvt.rn.f16.f32 %rs76, %f2822;}

	// end inline asm
	// begin inline asm
	{  cvt.rn.f16.f32 %rs77, %f2818;}

	// end inline asm
	// begin inline asm
	{  cvt.rn.f16.f32 %rs78, %f2814;}

	// end inline asm
	// begin inline asm
	{  cvt.rn.f16.f32 %rs79, %f2810;}

	// end inline asm
	// begin inline asm
	{  cvt.rn.f16.f32 %rs80, %f2806;}

	// end inline asm
	mov.b32 	%r2620, {%rs79, %rs80};
	mov.b32 	%r2621, {%rs77, %rs78};
	mov.b32 	%r2622, {%rs75, %rs76};
	mov.b32 	%r2623, {%rs73, %rs74};
	shl.b32 	%r2624, %r3043, 5;
	add.s32 	%r2625, %r54, %r2624;
	mul.wide.s32 	%rd178, %r2625, 16;
	add.s64 	%rd179, %rd274, %rd178;
	mul.wide.s32 	%rd180, %r59, 16;
	add.s64 	%rd181, %rd179, %rd180;
	st.global.v4.u32 	[%rd181], {%r2623, %r2622, %r2621, %r2620};
$L__BB4_70:
	@%p52 bra 	$L__BB4_75;
	@%p42 bra 	$L__BB4_73;
	shl.b32 	%r2631, %r2607, 4;
	mov.u32 	%r2632, sh;
	add.s32 	%r2633, %r2632, %r2631;
	ld.shared.v4.u32 	{%r2634, %r2635, %r2636, %r2637}, [%r2633+10240];
	mov.b32 	{%rs81, %rs82}, %r2634;
	// begin inline asm
	{  cvt.f32.f16 %f2154, %rs81;}

	// end inline asm
	add.f32 	%f2833, %f2154, %f2833;
	// begin inline asm
	{  cvt.f32.f16 %f2155, %rs82;}

	// end inline asm
	add.f32 	%f2829, %f2155, %f2829;
	mov.b32 	{%rs83, %rs84}, %r2635;
	// begin inline asm
	{  cvt.f32.f16 %f2156, %rs83;}

	// end inline asm
	add.f32 	%f2825, %f2156, %f2825;
	// begin inline asm
	{  cvt.f32.f16 %f2157, %rs84;}

	// end inline asm
	add.f32 	%f2821, %f2157, %f2821;
	mov.b32 	{%rs85, %rs86}, %r2636;
	// begin inline asm
	{  cvt.f32.f16 %f2158, %rs85;}

	// end inline asm
	add.f32 	%f2817, %f2158, %f2817;
	// begin inline asm
	{  cvt.f32.f16 %f2159, %rs86;}

	// end inline asm
	add.f32 	%f2813, %f2159, %f2813;
	mov.b32 	{%rs87, %rs88}, %r2637;
	// begin inline asm
	{  cvt.f32.f16 %f2160, %rs87;}

	// end inline asm
	add.f32 	%f2809, %f2160, %f2809;
	// begin inline asm
	{  cvt.f32.f16 %f2161, %rs88;}

	// end inline asm
	add.f32 	%f2805, %f2161, %f2805;
$L__BB4_73:
	@%p45 bra 	$L__BB4_75;
	// begin inline asm
	{  cvt.rn.f16.f32 %rs89, %f2833;}

	// end inline asm
	// begin inline asm
	{  cvt.rn.f16.f32 %rs90, %f2829;}

	// end inline asm
	// begin inline asm
	{  cvt.rn.f16.f32 %rs91, %f2825;}

	// end inline asm
	// begin inline asm
	{  cvt.rn.f16.f32 %rs92, %f2821;}

	// end inline asm
	// begin inline asm
	{  cvt.rn.f16.f32 %rs93, %f2817;}

	// end inline asm
	// begin inline asm
	{  cvt.rn.f16.f32 %rs94, %f2813;}

	// end inline asm
	// begin inline asm
	{  cvt.rn.f16.f32 %rs95, %f2809;}

	// end inline asm
	// begin inline asm
	{  cvt.rn.f16.f32 %rs96, %f2805;}

	// end inline asm
	shl.b32 	%r2639, %r3043, 5;
	add.s32 	%r2640, %r54, %r2639;
	mul.wide.s32 	%rd182, %r2640, 16;
	add.s64 	%rd183, %rd274, %rd182;
	mul.wide.s32 	%rd184, %r59, 16;
	add.s64 	%rd185, %rd183, %rd184;
	mov.b32 	%r2641, {%rs95, %rs96};
	mov.b32 	%r2642, {%rs93, %rs94};
	mov.b32 	%r2643, {%rs91, %rs92};
	mov.b32 	%r2644, {%rs89, %rs90};
	st.global.v4.u32 	[%rd185+256], {%r2644, %r2643, %r2642, %r2641};
$L__BB4_75:
	or.b32  	%r2648, %r2609, 24;
	setp.ge.s32 	%p58, %r2648, %r1;
	@%p58 bra 	$L__BB4_80;
	@%p42 bra 	$L__BB4_78;
	shl.b32 	%r2650, %r2607, 4;
	mov.u32 	%r2651, sh;
	add.s32 	%r2652, %r2651, %r2650;
	ld.shared.v4.u32 	{%r2653, %r2654, %r2655, %r2656}, [%r2652+12288];
	mov.b32 	{%rs97, %rs98}, %r2653;
	// begin inline asm
	{  cvt.f32.f16 %f2170, %rs97;}

	// end inline asm
	add.f32 	%f2832, %f2170, %f2832;
	// begin inline asm
	{  cvt.f32.f16 %f2171, %rs98;}

	// end inline asm
	add.f32 	%f2828, %f2171, %f2828;
	mov.b32 	{%rs99, %rs100}, %r2654;
	// begin inline asm
	{  cvt.f32.f16 %f2172, %rs99;}

	// end inline asm
	add.f32 	%f2824, %f2172, %f2824;
	// begin inline asm
	{  cvt.f32.f16 %f2173, %rs100;}

	// end inline asm
	add.f32 	%f2820, %f2173, %f2820;
	mov.b32 	{%rs101, %rs102}, %r2655;
	// begin inline asm
	{  cvt.f32.f16 %f2174, %rs101;}

	// end inline asm
	add.f32 	%f2816, %f2174, %f2816;
	// begin inline asm
	{  cvt.f32.f16 %f2175, %rs102;}

	// end inline asm
	add.f32 	%f2812, %f2175, %f2812;
	mov.b32 	{%rs103, %rs104}, %r2656;
	// begin inline asm
	{  cvt.f32.f16 %f2176, %rs103;}

	// end inline asm
	add.f32 	%f2808, %f2176, %f2808;
	// begin inline asm
	{  cvt.f32.f16 %f2177, %rs104;}

	// end inline asm
	add.f32 	%f2804, %f2177, %f2804;
$L__BB4_78:
	@%p45 bra 	$L__BB4_80;
	// begin inline asm
	{  cvt.rn.f16.f32 %rs105, %f2832;}

	// end inline asm
	// begin inline asm
	{  cvt.rn.f16.f32 %rs106, %f2828;}

	// end inline asm
	// begin inline asm
	{  cvt.rn.f16.f32 %rs107, %f2824;}

	// end inline asm
	// begin inline asm
	{  cvt.rn.f16.f32 %rs108, %f2820;}

	// end inline asm
	// begin inline asm
	{  cvt.rn.f16.f32 %rs109, %f2816;}

	// end inline asm
	// begin inline asm
	{  cvt.rn.f16.f32 %rs110, %f2812;}

	// end inline asm
	// begin inline asm
	{  cvt.rn.f16.f32 %rs111, %f2808;}

	// end inline asm
	// begin inline asm
	{  cvt.rn.f16.f32 %rs112, %f2804;}

	// end inline asm
	mov.b32 	%r2658, {%rs111, %rs112};
	mov.b32 	%r2659, {%rs109, %rs110};
	mov.b32 	%r2660, {%rs107, %rs108};
	mov.b32 	%r2661, {%rs105, %rs106};
	shl.b32 	%r2662, %r3043, 5;
	add.s32 	%r2663, %r54, %r2662;
	mul.wide.s32 	%rd186, %r2663, 16;
	add.s64 	%rd187, %rd274, %rd186;
	mul.wide.s32 	%rd188, %r58, 16;
	add.s64 	%rd189, %rd187, %rd188;
	st.global.v4.u32 	[%rd189], {%r2661, %r2660, %r2659, %r2658};
$L__BB4_80:
	@%p58 bra 	$L__BB4_85;
	@%p42 bra 	$L__BB4_83;
	shl.b32 	%r2669, %r2607, 4;
	mov.u32 	%r2670, sh;
	add.s32 	%r2671, %r2670, %r2669;
	ld.shared.v4.u32 	{%r2672, %r2673, %r2674, %r2675}, [%r2671+14336];
	mov.b32 	{%rs113, %rs114}, %r2672;
	// begin inline asm
	{  cvt.f32.f16 %f2186, %rs113;}

	// end inline asm
	add.f32 	%f2831, %f2186, %f2831;
	// begin inline asm
	{  cvt.f32.f16 %f2187, %rs114;}

	// end inline asm
	add.f32 	%f2827, %f2187, %f2827;
	mov.b32 	{%rs115, %rs116}, %r2673;
	// begin inline asm
	{  cvt.f32.f16 %f2188, %rs115;}

	// end inline asm
	add.f32 	%f2823, %f2188, %f2823;
	// begin inline asm
	{  cvt.f32.f16 %f2189, %rs116;}

	// end inline asm
	add.f32 	%f2819, %f2189, %f2819;
	mov.b32 	{%rs117, %rs118}, %r2674;
	// begin inline asm
	{  cvt.f32.f16 %f2190, %rs117;}

	// end inline asm
	add.f32 	%f2815, %f2190, %f2815;
	// begin inline asm
	{  cvt.f32.f16 %f2191, %rs118;}

	// end inline asm
	add.f32 	%f2811, %f2191, %f2811;
	mov.b32 	{%rs119, %rs120}, %r2675;
	// begin inline asm
	{  cvt.f32.f16 %f2192, %rs119;}

	// end inline asm
	add.f32 	%f2807, %f2192, %f2807;
	// begin inline asm
	{  cvt.f32.f16 %f2193, %rs120;}

	// end inline asm
	add.f32 	%f2803, %f2193, %f2803;
$L__BB4_83:
	@%p45 bra 	$L__BB4_85;
	// begin inline asm
	{  cvt.rn.f16.f32 %rs121, %f2831;}

	// end inline asm
	// begin inline asm
	{  cvt.rn.f16.f32 %rs122, %f2827;}

	// end inline asm
	// begin inline asm
	{  cvt.rn.f16.f32 %rs123, %f2823;}

	// end inline asm
	// begin inline asm
	{  cvt.rn.f16.f32 %rs124, %f2819;}

	// end inline asm
	// begin inline asm
	{  cvt.rn.f16.f32 %rs125, %f2815;}

	// end inline asm
	// begin inline asm
	{  cvt.rn.f16.f32 %rs126, %f2811;}

	// end inline asm
	// begin inline asm
	{  cvt.rn.f16.f32 %rs127, %f2807;}

	// end inline asm
	// begin inline asm
	{  cvt.rn.f16.f32 %rs128, %f2803;}

	// end inline asm
	shl.b32 	%r2677, %r3043, 5;
	add.s32 	%r2678, %r54, %r2677;
	mul.wide.s32 	%rd190, %r2678, 16;
	add.s64 	%rd191, %rd274, %rd190;
	mul.wide.s32 	%rd192, %r58, 16;
	add.s64 	%rd193, %rd191, %rd192;
	mov.b32 	%r2679, {%rs127, %rs128};
	mov.b32 	%r2680, {%rs125, %rs126};
	mov.b32 	%r2681, {%rs123, %rs124};
	mov.b32 	%r2682, {%rs121, %rs122};
	st.global.v4.u32 	[%rd193+256], {%r2682, %r2681, %r2680, %r2679};
$L__BB4_85:
	mov.u32 	%r2683, %tid.x;
	setp.ne.s32 	%p64, %r2683, 0;
	bar.sync 	0;
	@%p64 bra 	$L__BB4_89;
	add.s32 	%r2685, %r3044, -1;
	setp.ne.s32 	%p66, %r3045, %r2685;
	@%p66 bra 	$L__BB4_88;
	mul.wide.s32 	%rd196, %r3043, 4;
	add.s64 	%rd197, %rd276, %rd196;
	mov.b32 	%r2687, 0;
	st.global.u32 	[%rd197], %r2687;
	bra.uni 	$L__BB4_90;
$L__BB4_88:
	// begin inline asm
	fence.acq_rel.gpu;

	// end inline asm
	mul.wide.s32 	%rd195, %r3043, 4;
	add.s64 	%rd194, %rd277, %rd195;
	mov.b32 	%r2686, 1;
	// begin inline asm
	red.relaxed.gpu.global.add.s32 [%rd194], %r2686;

	// end inline asm
	bra.uni 	$L__BB4_100;
$L__BB4_89:
	add.s32 	%r2684, %r3044, -1;
	setp.ne.s32 	%p65, %r3045, %r2684;
	@%p65 bra 	$L__BB4_100;
$L__BB4_90:
	mov.u32 	%r2688, %tid.x;
	setp.gt.u32 	%p67, %r2688, 127;
	@%p67 bra 	$L__BB4_92;
	// begin inline asm
	{  cvt.rn.f16.f32 %rs129, %f2866;}

	// end inline asm
	// begin inline asm
	{  cvt.rn.f16.f32 %rs130, %f2865;}

	// end inline asm
	// begin inline asm
	{  mov.b32 %r2689, {%rs129,%rs130};}

	// end inline asm
	// begin inline asm
	{mul.f16x2 %r2690,%r2689,%r2982;
}
	// end inline asm
	and.b32  	%r2818, %r2688, 995;
	shr.u32 	%r2819, %r2688, 2;
	and.b32  	%r2820, %r2819, 7;
	mad.lo.s32 	%r2821, %r2820, 132, %r2818;
	shl.b32 	%r2822, %r2821, 2;
	mov.u32 	%r2823, sh;
	add.s32 	%r2824, %r2823, %r2822;
	st.shared.u32 	[%r2824], %r2690;
	// begin inline asm
	{  cvt.rn.f16.f32 %rs133, %f2864;}

	// end inline asm
	// begin inline asm
	{  cvt.rn.f16.f32 %rs134, %f2863;}

	// end inline asm
	// begin inline asm
	{  mov.b32 %r2693, {%rs133,%rs134};}

	// end inline asm
	// begin inline asm
	{mul.f16x2 %r2694,%r2693,%r2982;
}
	// end inline asm
	st.shared.u32 	[%r2824+4224], %r2694;
	// begin inline asm
	{  cvt.rn.f16.f32 %rs137, %f2862;}

	// end inline asm
	// begin inline asm
	{  cvt.rn.f16.f32 %rs138, %f2861;}

	// end inline asm
	// begin inline asm
	{  mov.b32 %r2697, {%rs137,%rs138};}

	// end inline asm
	// begin inline asm
	{mul.f16x2 %r2698,%r2697,%r2981;
}
	// end inline asm
	st.shared.u32 	[%r2824+16], %r2698;
	// begin inline asm
	{  cvt.rn.f16.f32 %rs141, %f2860;}

	// end inline asm
	// begin inline asm
	{  cvt.rn.f16.f32 %rs142, %f2859;}

	// end inline asm
	// begin inline asm
	{  mov.b32 %r2701, {%rs141,%rs142};}

	// end inline asm
	// begin inline asm
	{mul.f16x2 %r2702,%r2701,%r2981;
}
	// end inline asm
	st.shared.u32 	[%r2824+4240], %r2702;
	// begin inline asm
	{  cvt.rn.f16.f32 %rs145, %f2858;}

	// end inline asm
	// begin inline asm
	{  cvt.rn.f16.f32 %rs146, %f2857;}

	// end inline asm
	// begin inline asm
	{  mov.b32 %r2705, {%rs145,%rs146};}

	// end inline asm
	// begin inline asm
	{mul.f16x2 %r2706,%r2705,%r2980;
}
	// end inline asm
	st.shared.u32 	[%r2824+32], %r2706;
	// begin inline asm
	{  cvt.rn.f16.f32 %rs149, %f2856;}

	// end inline asm
	// begin inline asm
	{  cvt.rn.f16.f32 %rs150, %f2855;}

	// end inline asm
	// begin inline asm
	{  mov.b32 %r2709, {%rs149,%rs150};}

	// end inline asm
	// begin inline asm
	{mul.f16x2 %r2710,%r2709,%r2980;
}
	// end inline asm
	st.shared.u32 	[%r2824+4256], %r2710;
	// begin inline asm
	{  cvt.rn.f16.f32 %rs153, %f2854;}

	// end inline asm
	// begin inline asm
	{  cvt.rn.f16.f32 %rs154, %f2853;}

	// end inline asm
	// begin inline asm
	{  mov.b32 %r2713, {%rs153,%rs154};}

	// end inline asm
	// begin inline asm
	{mul.f16x2 %r2714,%r2713,%r2979;
}
	// end inline asm
	st.shared.u32 	[%r2824+48], %r2714;
	// begin inline asm
	{  cvt.rn.f16.f32 %rs157, %f2852;}

	// end inline asm
	// begin inline asm
	{  cvt.rn.f16.f32 %rs158, %f2851;}

	// end inline asm
	// begin inline asm
	{  mov.b32 %r2717, {%rs157,%rs158};}

	// end inline asm
	// begin inline asm
	{mul.f16x2 %r2718,%r2717,%r2979;
}
	// end inline asm
	st.shared.u32 	[%r2824+4272], %r2718;
	// begin inline asm
	{  cvt.rn.f16.f32 %rs161, %f2850;}

	// end inline asm
	// begin inline asm
	{  cvt.rn.f16.f32 %rs162, %f2849;}

	// end inline asm
	// begin inline asm
	{  mov.b32 %r2721, {%rs161,%rs162};}

	// end inline asm
	// begin inline asm
	{mul.f16x2 %r2722,%r2721,%r2978;
}
	// end inline asm
	st.shared.u32 	[%r2824+64], %r2722;
	// begin inline asm
	{  cvt.rn.f16.f32 %rs165, %f2848;}

	// end inline asm
	// begin inline asm
	{  cvt.rn.f16.f32 %rs166, %f2847;}

	// end inline asm
	// begin inline asm
	{  mov.b32 %r2725, {%rs165,%rs166};}

	// end inline asm
	// begin inline asm
	{mul.f16x2 %r2726,%r2725,%r2978;
}
	// end inline asm
	st.shared.u32 	[%r2824+4288], %r2726;
	// begin inline asm
	{  cvt.rn.f16.f32 %rs169, %f2846;}

	// end inline asm
	// begin inline asm
	{  cvt.rn.f16.f32 %rs170, %f2845;}

	// end inline asm
	// begin inline asm
	{  mov.b32 %r2729, {%rs169,%rs170};}

	// end inline asm
	// begin inline asm
	{mul.f16x2 %r2730,%r2729,%r2977;
}
	// end inline asm
	st.shared.u32 	[%r2824+80], %r2730;
	// begin inline asm
	{  cvt.rn.f16.f32 %rs173, %f2844;}

	// end inline asm
	// begin inline asm
	{  cvt.rn.f16.f32 %rs174, %f2843;}

	// end inline asm
	// begin inline asm
	{  mov.b32 %r2733, {%rs173,%rs174};}

	// end inline asm
	// begin inline asm
	{mul.f16x2 %r2734,%r2733,%r2977;
}
	// end inline asm
	st.shared.u32 	[%r2824+4304], %r2734;
	// begin inline asm
	{  cvt.rn.f16.f32 %rs177, %f2842;}

	// end inline asm
	// begin inline asm
	{  cvt.rn.f16.f32 %rs178, %f2841;}

	// end inline asm
	// begin inline asm
	{  mov.b32 %r2737, {%rs177,%rs178};}

	// end inline asm
	// begin inline asm
	{mul.f16x2 %r2738,%r2737,%r2976;
}
	// end inline asm
	st.shared.u32 	[%r2824+96], %r2738;
	// begin inline asm
	{  cvt.rn.f16.f32 %rs181, %f2840;}

	// end inline asm
	// begin inline asm
	{  cvt.rn.f16.f32 %rs182, %f2839;}

	// end inline asm
	// begin inline asm
	{  mov.b32 %r2741, {%rs181,%rs182};}

	// end inline asm
	// begin inline asm
	{mul.f16x2 %r2742,%r2741,%r2976;
}
	// end inline asm
	st.shared.u32 	[%r2824+4320], %r2742;
	// begin inline asm
	{  cvt.rn.f16.f32 %rs185, %f2838;}

	// end inline asm
	// begin inline asm
	{  cvt.rn.f16.f32 %rs186, %f2837;}

	// end inline asm
	// begin inline asm
	{  mov.b32 %r2745, {%rs185,%rs186};}

	// end inline asm
	// begin inline asm
	{mul.f16x2 %r2746,%r2745,%r2975;
}
	// end inline asm
	st.shared.u32 	[%r2824+112], %r2746;
	// begin inline asm
	{  cvt.rn.f16.f32 %rs189, %f2836;}

	// end inline asm
	// begin inline asm
	{  cvt.rn.f16.f32 %rs190, %f2835;}

	// end inline asm
	// begin inline asm
	{  mov.b32 %r2749, {%rs189,%rs190};}

	// end inline asm
	// begin inline asm
	{mul.f16x2 %r2750,%r2749,%r2975;
}
	// end inline asm
	st.shared.u32 	[%r2824+4336], %r2750;
	// begin inline asm
	{  cvt.rn.f16.f32 %rs193, %f2834;}

	// end inline asm
	// begin inline asm
	{  cvt.rn.f16.f32 %rs194, %f2833;}

	// end inline asm
	// begin inline asm
	{  mov.b32 %r2753, {%rs193,%rs194};}

	// end inline asm
	// begin inline asm
	{mul.f16x2 %r2754,%r2753,%r2982;
}
	// end inline asm
	st.shared.u32 	[%r2824+8448], %r2754;
	// begin inline asm
	{  cvt.rn.f16.f32 %rs197, %f2832;}

	// end inline asm
	// begin inline asm
	{  cvt.rn.f16.f32 %rs198, %f2831;}

	// end inline asm
	// begin inline asm
	{  mov.b32 %r2757, {%rs197,%rs198};}

	// end inline asm
	// begin inline asm
	{mul.f16x2 %r2758,%r2757,%r2982;
}
	// end inline asm
	st.shared.u32 	[%r2824+12672], %r2758;
	// begin inline asm
	{  cvt.rn.f16.f32 %rs201, %f2830;}

	// end inline asm
	// begin inline asm
	{  cvt.rn.f16.f32 %rs202, %f2829;}

	// end inline asm
	// begin inline asm
	{  mov.b32 %r2761, {%rs201,%rs202};}

	// end inline asm
	// begin inline asm
	{mul.f16x2 %r2762,%r2761,%r2981;
}
	// end inline asm
	st.shared.u32 	[%r2824+8464], %r2762;
	// begin inline asm
	{  cvt.rn.f16.f32 %rs205, %f2828;}

	// end inline asm
	// begin inline asm
	{  cvt.rn.f16.f32 %rs206, %f2827;}

	// end inline asm
	// begin inline asm
	{  mov.b32 %r2765, {%rs205,%rs206};}

	// end inline asm
	// begin inline asm
	{mul.f16x2 %r2766,%r2765,%r2981;
}
	// end inline asm
	st.shared.u32 	[%r2824+12688], %r2766;
	// begin inline asm
	{  cvt.rn.f16.f32 %rs209, %f2826;}

	// end inline asm
	// begin inline asm
	{  cvt.rn.f16.f32 %rs210, %f2825;}

	// end inline asm
	// begin inline asm
	{  mov.b32 %r2769, {%rs209,%rs210};}

	// end inline asm
	// begin inline asm
	{mul.f16x2 %r2770,%r2769,%r2980;
}
	// end inline asm
	st.shared.u32 	[%r2824+8480], %r2770;
	// begin inline asm
	{  cvt.rn.f16.f32 %rs213, %f2824;}

	// end inline asm
	// begin inline asm
	{  cvt.rn.f16.f32 %rs214, %f2823;}

	// end inline asm
	// begin inline asm
	{  mov.b32 %r2773, {%rs213,%rs214};}

	// end inline asm
	// begin inline asm
	{mul.f16x2 %r2774,%r2773,%r2980;
}
	// end inline asm
	st.shared.u32 	[%r2824+12704], %r2774;
	// begin inline asm
	{  cvt.rn.f16.f32 %rs217, %f2822;}

	// end inline asm
	// begin inline asm
	{  cvt.rn.f16.f32 %rs218, %f2821;}

	// end inline asm
	// begin inline asm
	{  mov.b32 %r2777, {%rs217,%rs218};}

	// end inline asm
	// begin inline asm
	{mul.f16x2 %r2778,%r2777,%r2979;
}
	// end inline asm
	st.shared.u32 	[%r2824+8496], %r2778;
	// begin inline asm
	{  cvt.rn.f16.f32 %rs221, %f2820;}

	// end inline asm
	// begin inline asm
	{  cvt.rn.f16.f32 %rs222, %f2819;}

	// end inline asm
	// begin inline asm
	{  mov.b32 %r2781, {%rs221,%rs222};}

	// end inline asm
	// begin inline asm
	{mul.f16x2 %r2782,%r2781,%r2979;
}
	// end inline asm
	st.shared.u32 	[%r2824+12720], %r2782;
	// begin inline asm
	{  cvt.rn.f16.f32 %rs225, %f2818;}

	// end inline asm
	// begin inline asm
	{  cvt.rn.f16.f32 %rs226, %f2817;}

	// end inline asm
	// begin inline asm
	{  mov.b32 %r2785, {%rs225,%rs226};}

	// end inline asm
	// begin inline asm
	{mul.f16x2 %r2786,%r2785,%r2978;
}
	// end inline asm
	st.shared.u32 	[%r2824+8512], %r2786;
	// begin inline asm
	{  cvt.rn.f16.f32 %rs229, %f2816;}

	// end inline asm
	// begin inline asm
	{  cvt.rn.f16.f32 %rs230, %f2815;}

	// end inline asm
	// begin inline asm
	{  mov.b32 %r2789, {%rs229,%rs230};}

	// end inline asm
	// begin inline asm
	{mul.f16x2 %r2790,%r2789,%r2978;
}
	// end inline asm
	st.shared.u32 	[%r2824+12736], %r2790;
	// begin inline asm
	{  cvt.rn.f16.f32 %rs233, %f2814;}

	// end inline asm
	// begin inline asm
	{  cvt.rn.f16.f32 %rs234, %f2813;}

	// end inline asm
	// begin inline asm
	{  mov.b32 %r2793, {%rs233,%rs234};}

	// end inline asm
	// begin inline asm
	{mul.f16x2 %r2794,%r2793,%r2977;
}
	// end inline asm
	st.shared.u32 	[%r2824+8528], %r2794;
	// begin inline asm
	{  cvt.rn.f16.f32 %rs237, %f2812;}

	// end inline asm
	// begin inline asm
	{  cvt.rn.f16.f32 %rs238, %f2811;}

	// end inline asm
	// begin inline asm
	{  mov.b32 %r2797, {%rs237,%rs238};}

	// end inline asm
	// begin inline asm
	{mul.f16x2 %r2798,%r2797,%r2977;
}
	// end inline asm
	st.shared.u32 	[%r2824+12752], %r2798;
	// begin inline asm
	{  cvt.rn.f16.f32 %rs241, %f2810;}

	// end inline asm
	// begin inline asm
	{  cvt.rn.f16.f32 %rs242, %f2809;}

	// end inline asm
	// begin inline asm
	{  mov.b32 %r2801, {%rs241,%rs242};}

	// end inline asm
	// begin inline asm
	{mul.f16x2 %r2802,%r2801,%r2976;
}
	// end inline asm
	st.shared.u32 	[%r2824+8544], %r2802;
	// begin inline asm
	{  cvt.rn.f16.f32 %rs245, %f2808;}

	// end inline asm
	// begin inline asm
	{  cvt.rn.f16.f32 %rs246, %f2807;}

	// end inline asm
	// begin inline asm
	{  mov.b32 %r2805, {%rs245,%rs246};}

	// end inline asm
	// begin inline asm
	{mul.f16x2 %r2806,%r2805,%r2976;
}
	// end inline asm
	st.shared.u32 	[%r2824+12768], %r2806;
	// begin inline asm
	{  cvt.rn.f16.f32 %rs249, %f2806;}

	// end inline asm
	// begin inline asm
	{  cvt.rn.f16.f32 %rs250, %f2805;}

	// end inline asm
	// begin inline asm
	{  mov.b32 %r2809, {%rs249,%rs250};}

	// end inline asm
	// begin inline asm
	{mul.f16x2 %r2810,%r2809,%r2975;
}
	// end inline asm
	st.shared.u32 	[%r2824+8560], %r2810;
	// begin inline asm
	{  cvt.rn.f16.f32 %rs253, %f2804;}

	// end inline asm
	// begin inline asm
	{  cvt.rn.f16.f32 %rs254, %f2803;}

	// end inline asm
	// begin inline asm
	{  mov.b32 %r2813, {%rs253,%rs254};}

	// end inline asm
	// begin inline asm
	{mul.f16x2 %r2814,%r2813,%r2975;
}
	// end inline asm
	st.shared.u32 	[%r2824+12784], %r2814;
$L__BB4_92:
	shr.u32 	%r2826, %r2688, 5;
	and.b32  	%r2827, %r2688, 31;
	mad.lo.s32 	%r3014, %r2826, 33, %r2827;
	bar.sync 	0;
	shl.b32 	%r2828, %r3043, 5;
	add.s32 	%r3013, %r55, %r2828;
	setp.ge.s32 	%p68, %r3013, %r56;
	@%p68 bra 	$L__BB4_94;
	shr.u32 	%r2830, %r2688, 5;
	and.b32  	%r2831, %r2688, 31;
	mad.lo.s32 	%r2832, %r2830, 33, %r2831;
	add.s32 	%r3014, %r2832, 264;
	shl.b32 	%r2833, %r3043, 5;
	add.s32 	%r2834, %r55, %r2833;
	mul.wide.s32 	%rd198, %r2834, 16;
	add.s64 	%rd199, %rd274, %rd198;
	shl.b32 	%r2835, %r2832, 4;
	mov.u32 	%r2836, sh;
	add.s32 	%r2837, %r2836, %r2835;
	ld.shared.v4.u32 	{%r2838, %r2839, %r2840, %r2841}, [%r2837];
	st.global.v4.u32 	[%rd199], {%r2838, %r2839, %r2840, %r2841};
	add.s32 	%r3013, %r2834, %r53;
$L__BB4_94:
	setp.ge.s32 	%p69, %r3013, %r56;
	@%p69 bra 	$L__BB4_96;
	mul.wide.s32 	%rd200, %r3013, 16;
	add.s64 	%rd201, %rd274, %rd200;
	shl.b32 	%r2842, %r3014, 4;
	mov.u32 	%r2843, sh;
	add.s32 	%r2844, %r2843, %r2842;
	ld.shared.v4.u32 	{%r2845, %r2846, %r2847, %r2848}, [%r2844];
	st.global.v4.u32 	[%rd201], {%r2845, %r2846, %r2847, %r2848};
	add.s32 	%r3013, %r3013, %r53;
	add.s32 	%r3014, %r3014, 264;
$L__BB4_96:
	setp.ge.s32 	%p70, %r3013, %r56;
	@%p70 bra 	$L__BB4_98;
	mul.wide.s32 	%rd202, %r3013, 16;
	add.s64 	%rd203, %rd274, %rd202;
	shl.b32 	%r2849, %r3014, 4;
	mov.u32 	%r2850, sh;
	add.s32 	%r2851, %r2850, %r2849;
	ld.shared.v4.u32 	{%r2852, %r2853, %r2854, %r2855}, [%r2851];
	st.global.v4.u32 	[%rd203], {%r2852, %r2853, %r2854, %r2855};
	add.s32 	%r3013, %r3013, %r53;
	add.s32 	%r3014, %r3014, 264;
$L__BB4_98:
	setp.ge.s32 	%p71, %r3013, %r56;
	@%p71 bra 	$L__BB4_100;
	mul.wide.s32 	%rd204, %r3013, 16;
	add.s64 	%rd205, %rd274, %rd204;
	shl.b32 	%r2856, %r3014, 4;
	mov.u32 	%r2857, sh;
	add.s32 	%r2858, %r2857, %r2856;
	ld.shared.v4.u32 	{%r2859, %r2860, %r2861, %r2862}, [%r2858];
	st.global.v4.u32 	[%rd205], {%r2859, %r2860, %r2861, %r2862};
$L__BB4_100:
	add.s32 	%r230, %r3042, 1;
	add.s32 	%r3043, %r3043, 1;
	mad.lo.s32 	%r2864, %r2, %r3042, %r2;
	mov.u32 	%r2865, %ctaid.x;
	mad.lo.s32 	%r2866, %r5, %r2865, %r5;
	sub.s32 	%r2867, %r2866, %r2864;
	setp.ge.s32 	%p72, %r230, %r4;
	setp.lt.s32 	%p73, %r2867, 1;
	or.pred  	%p74, %p73, %p72;
	mov.b32 	%r3046, 0;
	mov.u32 	%r3042, %r230;
	@%p74 bra 	$L__BB4_117;
	mul.lo.s32 	%r2872, %r230, %r2;
	sub.s32 	%r2873, %r2866, %r2872;
	min.s32 	%r232, %r2873, %r2;
	add.s32 	%r2874, %r5, %r2872;
	add.s32 	%r2875, %r2874, -1;
	div.s32 	%r233, %r2875, %r5;
	mul.lo.s32 	%r2876, %r233, %r5;
	add.s32 	%r2877, %r2872, %r2;
	setp.gt.s32 	%p75, %r2876, %r2877;
	mov.b32 	%r3045, 0;
	mov.b32 	%r3044, 1;
	@%p75 bra 	$L__BB4_105;
	sub.s32 	%r234, %r2876, %r2872;
	add.s32 	%r2880, %r5, %r2;
	not.b32 	%r2881, %r234;
	add.s32 	%r2882, %r2881, %r2880;
	div.s32 	%r2883, %r2882, %r5;
	setp.gt.s32 	%p76, %r234, 0;
	selp.u32 	%r2884, 1, 0, %p76;
	add.s32 	%r3044, %r2883, %r2884;
	sub.s32 	%r2886, %r2865, %r233;
	mul.lo.s32 	%r236, %r2886, %r5;
	setp.gt.s32 	%p77, %r236, -1;
	or.b32  	%r2887, %r234, %r236;
	setp.ne.s32 	%p78, %r2887, 0;
	and.pred  	%p79, %p77, %p78;
	@%p79 bra 	$L__BB4_104;
	add.s32 	%r3045, %r3044, -1;
	bra.uni 	$L__BB4_105;
$L__BB4_104:
	div.s32 	%r2889, %r236, %r5;
	not.b32 	%r2890, %r2889;
	selp.s32 	%r2891, -1, 0, %p76;
	add.s32 	%r2892, %r3044, %r2891;
	add.s32 	%r3045, %r2892, %r2890;
$L__BB4_105:
	setp.ne.s32 	%p81, %r3043, %r3;
	@%p81 bra 	$L__BB4_107;
	ld.param.u32 	%r2955, [_Z6MarlinILi256ELi2ELi16ELi4ELi4ELin1EEvPK4int4S2_PS0_S2_iiiPi_param_6];
	ld.param.u32 	%r2951, [_Z6MarlinILi256ELi2ELi16ELi4ELi4ELin1EEvPK4int4S2_PS0_S2_iiiPi_param_5];
	shl.b32 	%r2894, %r2951, 2;
	shl.b32 	%r2895, %r2955, 2;
	mul.wide.s32 	%rd206, %r2895, 16;
	add.s64 	%rd273, %rd273, %rd206;
	mul.wide.s32 	%rd207, %r2894, 16;
	add.s64 	%rd274, %rd274, %rd207;
	add.s64 	%rd275, %rd275, %rd207;
	mul.wide.s32 	%rd208, %r3, 4;
	add.s64 	%rd276, %rd276, %rd208;
	add.s64 	%rd277, %rd277, %rd208;
	mov.b32 	%r3043, 0;
$L__BB4_107:
	setp.eq.s32 	%p82, %r232, 0;
	mov.b32 	%r3046, 0;
	mov.u32 	%r3042, %r230;
	@%p82 bra 	$L__BB4_117;
	mul.lo.s32 	%r2897, %r30, %r2;
	mul.wide.s32 	%rd209, %r2897, 16;
	sub.s64 	%rd264, %rd272, %rd209;
	sub.s64 	%rd263, %rd271, %rd209;
	setp.ne.s32 	%p83, %r3043, 0;
	@%p83 bra 	$L__BB4_110;
	mul.wide.s32 	%rd210, %r57, 16;
	add.s64 	%rd264, %rd264, %rd210;
	add.s64 	%rd263, %rd263, %rd210;
$L__BB4_110:
	mov.u32 	%r242, %tid.x;
	shl.b32 	%r2898, %r1, 3;
	setp.lt.s32 	%p84, %r242, %r2898;
	selp.u32 	%r243, 1, 0, %p84;
	shr.u32 	%r2899, %r242, 3;
	xor.b32  	%r2900, %r242, %r2899;
	shl.b32 	%r2901, %r2900, 4;
	mov.u32 	%r2902, sh;
	add.s32 	%r244, %r2902, %r2901;
	shl.b32 	%r2903, %r242, 4;
	add.s32 	%r2904, %r2902, %r2903;
	add.s32 	%r245, %r2904, 16384;
	add.s64 	%rd272, %rd264, 2048;
	add.s64 	%rd271, %rd263, 2048;
	setp.lt.s32 	%p85, %r232, 1;
	mul.wide.s32 	%rd211, %r33, 16;
	add.s64 	%rd81, %rd273, %rd211;
	@%p85 bra 	$L__BB4_112;
	add.s32 	%r2908, %r245, 4096;
	// begin inline asm
	{
   .reg .pred p;
   setp.ne.b32 p, %r243, 0;
   @p cp.async.cg.shared.global [%r244], [%rd81], 16;
}

	// end inline asm
	// begin inline asm
	{
   .reg .b64 p;
   createpolicy.fractional.L2::evict_first.b64 p, 1.0;   cp.async.cg.shared.global.L2::cache_hint [%r245], [%rd272], 16, p;
}

	// end inline asm
	mul.wide.s32 	%rd215, %r30, 16;
	add.s64 	%rd272, %rd272, %rd215;
	// begin inline asm
	{
   .reg .b64 p;
   createpolicy.fractional.L2::evict_first.b64 p, 1.0;   cp.async.cg.shared.global.L2::cache_hint [%r2908], [%rd271], 16, p;
}

	// end inline asm
	add.s64 	%rd271, %rd271, %rd215;
$L__BB4_112:
	// begin inline asm
	cp.async.commit_group;

	// end inline asm
	setp.lt.s32 	%p86, %r232, 2;
	@%p86 bra 	$L__BB4_114;
	add.s32 	%r2912, %r245, 12288;
	add.s32 	%r2911, %r245, 8192;
	add.s32 	%r2910, %r244, 4096;
	add.s64 	%rd216, %rd81, 128;
	// begin inline asm
	{
   .reg .pred p;
   setp.ne.b32 p, %r243, 0;
   @p cp.async.cg.shared.global [%r2910], [%rd216], 16;
}

	// end inline asm
	// begin inline asm
	{
   .reg .b64 p;
   createpolicy.fractional.L2::evict_first.b64 p, 1.0;   cp.async.cg.shared.global.L2::cache_hint [%r2911], [%rd272], 16, p;
}

	// end inline asm
	mul.wide.s32 	%rd219, %r30, 16;
	add.s64 	%rd272, %rd272, %rd219;
	// begin inline asm
	{
   .reg .b64 p;
   createpolicy.fractional.L2::evict_first.b64 p, 1.0;   cp.async.cg.shared.global.L2::cache_hint [%r2912], [%rd271], 16, p;
}

	// end inline asm
	add.s64 	%rd271, %rd271, %rd219;
$L__BB4_114:
	// begin inline asm
	cp.async.commit_group;

	// end inline asm
	setp.lt.s32 	%p87, %r232, 3;
	@%p87 bra 	$L__BB4_116;
	add.s32 	%r2916, %r245, 20480;
	add.s32 	%r2915, %r245, 16384;
	add.s32 	%r2914, %r244, 8192;
	add.s64 	%rd220, %rd81, 256;
	// begin inline asm
	{
   .reg .pred p;
   setp.ne.b32 p, %r243, 0;
   @p cp.async.cg.shared.global [%r2914], [%rd220], 16;
}

	// end inline asm
	// begin inline asm
	{
   .reg .b64 p;
   createpolicy.fractional.L2::evict_first.b64 p, 1.0;   cp.async.cg.shared.global.L2::cache_hint [%r2915], [%rd272], 16, p;
}

	// end inline asm
	mul.wide.s32 	%rd223, %r30, 16;
	add.s64 	%rd272, %rd272, %rd223;
	// begin inline asm
	{
   .reg .b64 p;
   createpolicy.fractional.L2::evict_first.b64 p, 1.0;   cp.async.cg.shared.global.L2::cache_hint [%r2916], [%rd271], 16, p;
}

	// end inline asm
	add.s64 	%rd271, %rd271, %rd223;
$L__BB4_116:
	add.s32 	%r2989, %r33, 24;
	shl.b32 	%r2927, %r242, 3;
	and.b32  	%r2928, %r2927, 120;
	shr.u32 	%r2929, %r242, 4;
	and.b32  	%r2930, %r2929, 1;
	or.b32  	%r2931, %r2928, %r2930;
	shr.u32 	%r2932, %r242, 6;
	and.b32  	%r2933, %r2932, 14;
	add.s32 	%r2934, %r2931, %r2933;
	add.s32 	%r2935, %r2934, 128;
	and.b32  	%r2936, %r2935, 504;
	and.b32  	%r2937, %r2934, 7;
	or.b32  	%r2938, %r2936, %r2937;
	shr.u32 	%r2939, %r2935, 3;
	xor.b32  	%r2940, %r2938, %r2939;
	shl.b32 	%r2941, %r2940, 4;
	add.s32 	%r2926, %r2902, %r2941;
	shr.u32 	%r2943, %r2934, 3;
	xor.b32  	%r2944, %r2934, %r2943;
	shl.b32 	%r2945, %r2944, 4;
	add.s32 	%r2921, %r2902, %r2945;
	// begin inline asm
	cp.async.commit_group;

	// end inline asm
	// begin inline asm
	cp.async.wait_group 2;

	// end inline asm
	bar.sync 	0;
	// begin inline asm
	ldmatrix.sync.aligned.m8n8.x4.shared.b16 {%r3027,%r3026,%r3025,%r3024}, [%r2921];

	// end inline asm
	// begin inline asm
	ldmatrix.sync.aligned.m8n8.x4.shared.b16 {%r3023,%r3022,%r3021,%r3020}, [%r2926];

	// end inline asm
	ld.shared.v4.u32 	{%r3031, %r3030, %r3029, %r3028}, [%r245];
	shl.b32 	%r2946, %r3043, 5;
	add.s32 	%r2988, %r2946, %r242;
	mov.f32 	%f2803, 0f00000000;
	mov.f32 	%f2804, %f2803;
	mov.f32 	%f2805, %f2803;
	mov.f32 	%f2806, %f2803;
	mov.f32 	%f2807, %f2803;
	mov.f32 	%f2808, %f2803;
	mov.f32 	%f2809, %f2803;
	mov.f32 	%f2810, %f2803;
	mov.f32 	%f2811, %f2803;
	mov.f32 	%f2812, %f2803;
	mov.f32 	%f2813, %f2803;
	mov.f32 	%f2814, %f2803;
	mov.f32 	%f2815, %f2803;
	mov.f32 	%f2816, %f2803;
	mov.f32 	%f2817, %f2803;
	mov.f32 	%f2818, %f2803;
	mov.f32 	%f2819, %f2803;
	mov.f32 	%f2820, %f2803;
	mov.f32 	%f2821, %f2803;
	mov.f32 	%f2822, %f2803;
	mov.f32 	%f2823, %f2803;
	mov.f32 	%f2824, %f2803;
	mov.f32 	%f2825, %f2803;
	mov.f32 	%f2826, %f2803;
	mov.f32 	%f2827, %f2803;
	mov.f32 	%f2828, %f2803;
	mov.f32 	%f2829, %f2803;
	mov.f32 	%f2830, %f2803;
	mov.f32 	%f2831, %f2803;
	mov.f32 	%f2832, %f2803;
	mov.f32 	%f2833, %f2803;
	mov.f32 	%f2834, %f2803;
	mov.f32 	%f2835, %f2803;
	mov.f32 	%f2836, %f2803;
	mov.f32 	%f2837, %f2803;
	mov.f32 	%f2838, %f2803;
	mov.f32 	%f2839, %f2803;
	mov.f32 	%f2840, %f2803;
	mov.f32 	%f2841, %f2803;
	mov.f32 	%f2842, %f2803;
	mov.f32 	%f2843, %f2803;
	mov.f32 	%f2844, %f2803;
	mov.f32 	%f2845, %f2803;
	mov.f32 	%f2846, %f2803;
	mov.f32 	%f2847, %f2803;
	mov.f32 	%f2848, %f2803;
	mov.f32 	%f2849, %f2803;
	mov.f32 	%f2850, %f2803;
	mov.f32 	%f2851, %f2803;
	mov.f32 	%f2852, %f2803;
	mov.f32 	%f2853, %f2803;
	mov.f32 	%f2854, %f2803;
	mov.f32 	%f2855, %f2803;
	mov.f32 	%f2856, %f2803;
	mov.f32 	%f2857, %f2803;
	mov.f32 	%f2858, %f2803;
	mov.f32 	%f2859, %f2803;
	mov.f32 	%f2860, %f2803;
	mov.f32 	%f2861, %f2803;
	mov.f32 	%f2862, %f2803;
	mov.f32 	%f2863, %f2803;
	mov.f32 	%f2864, %f2803;
	mov.f32 	%f2865, %f2803;
	mov.f32 	%f2866, %f2803;
	mov.u32 	%r3042, %r230;
	mov.u32 	%r3046, %r232;
$L__BB4_117:
	setp.ne.s32 	%p88, %r3046, 0;
	@%p88 bra 	$L__BB4_17;
$L__BB4_118:
	ret;

}
	// .globl	_Z6MarlinILi256ELi2ELi16ELi4ELi4ELi8EEvPK4int4S2_PS0_S2_iiiPi
.visible .entry _Z6MarlinILi256ELi2ELi16ELi4ELi4ELi8EEvPK4int4S2_PS0_S2_iiiPi(
	.param .u64 .ptr .align 1 _Z6MarlinILi256ELi2ELi16ELi4ELi4ELi8EEvPK4int4S2_PS0_S2_iiiPi_param_0,
	.param .u64 .ptr .align 1 _Z6MarlinILi256ELi2ELi16ELi4ELi4ELi8EEvPK4int4S2_PS0_S2_iiiPi_param_1,
	.param .u64 .ptr .align 1 _Z6MarlinILi256ELi2ELi16ELi4ELi4ELi8EEvPK4int4S2_PS0_S2_iiiPi_param_2,
	.param .u64 .ptr .align 1 _Z6MarlinILi256ELi2ELi16ELi4ELi4ELi8EEvPK4int4S2_PS0_S2_iiiPi_param_3,
	.param .u32 _Z6MarlinILi256ELi2ELi16ELi4ELi4ELi8EEvPK4int4S2_PS0_S2_iiiPi_param_4,
	.param .u32 _Z6MarlinILi256ELi2ELi16ELi4ELi4ELi8EEvPK4int4S2_PS0_S2_iiiPi_param_5,
	.param .u32 _Z6MarlinILi256ELi2ELi16ELi4ELi4ELi8EEvPK4int4S2_PS0_S2_iiiPi_param_6,
	.param .u64 .ptr .align 1 _Z6MarlinILi256ELi2ELi16ELi4ELi4ELi8EEvPK4int4S2_PS0_S2_iiiPi_param_7
)
{
	.reg .pred 	%p<91>;
	.reg .b16 	%rs<321>;
	.reg .b32 	%r<3507>;
	.reg .b32 	%f<2867>;
	.reg .b64 	%rd<293>;

	ld.param.u64 	%rd288, [_Z6MarlinILi256ELi2ELi16ELi4ELi4ELi8EEvPK4int4S2_PS0_S2_iiiPi_param_0];
	ld.param.u64 	%rd102, [_Z6MarlinILi256ELi2ELi16ELi4ELi4ELi8EEvPK4int4S2_PS0_S2_iiiPi_param_1];
	ld.param.u64 	%rd290, [_Z6MarlinILi256ELi2ELi16ELi4ELi4ELi8EEvPK4int4S2_PS0_S2_iiiPi_param_2];
	ld.param.u32 	%r325, [_Z6MarlinILi256ELi2ELi16ELi4ELi4ELi8EEvPK4int4S2_PS0_S2_iiiPi_param_4];
	ld.param.u32 	%r323, [_Z6MarlinILi256ELi2ELi16ELi4ELi4ELi8EEvPK4int4S2_PS0_S2_iiiPi_param_5];
	ld.param.u32 	%r324, [_Z6MarlinILi256ELi2ELi16ELi4ELi4ELi8EEvPK4int4S2_PS0_S2_iiiPi_param_6];
	ld.param.u64 	%rd292, [_Z6MarlinILi256ELi2ELi16ELi4ELi4ELi8EEvPK4int4S2_PS0_S2_iiiPi_param_7];
	cvta.to.global.u64 	%rd289, %rd290;
	cvta.to.global.u64 	%rd291, %rd292;
	min.s32 	%r1, %r325, 32;
	max.s32 	%r326, %r325, 32;
	shr.u32 	%r327, %r326, 5;
	shr.s32 	%r328, %r324, 31;
	shr.u32 	%r329, %r328, 26;
	add.s32 	%r330, %r324, %r329;
	shr.s32 	%r2, %r330, 6;
	shr.s32 	%r331, %r323, 31;
	shr.u32 	%r332, %r331, 24;
	add.s32 	%r333, %r323, %r332;
	shr.s32 	%r3, %r333, 8;
	mul.lo.s32 	%r4, %r327, %r3;
	mov.u32 	%r334, %nctaid.x;
	mad.lo.s32 	%r335, %r4, %r2, %r334;
	add.s32 	%r336, %r335, -1;
	div.s32 	%r337, %r336, %r334;
	add.s32 	%r338, %r337, 1;
	shr.u32 	%r339, %r338, 31;
	add.s32 	%r340, %r338, %r339;
	and.b32  	%r5, %r340, -2;
	mov.u32 	%r6, %ctaid.x;
	mul.lo.s32 	%r7, %r5, %r6;
	div.u32 	%r3502, %r7, %r2;
	mul.lo.s32 	%r341, %r3502, %r2;
	sub.s32 	%r8, %r7, %r341;
	setp.lt.s32 	%p1, %r3502, %r3;
	mov.u32 	%r3503, %r3502;
	@%p1 bra 	$L__BB5_2;
	ld.param.u32 	%r3417, [_Z6MarlinILi256ELi2ELi16ELi4ELi4ELi8EEvPK4int4S2_PS0_S2_iiiPi_param_6];
	ld.param.u32 	%r3413, [_Z6MarlinILi256ELi2ELi16ELi4ELi4ELi8EEvPK4int4S2_PS0_S2_iiiPi_param_5];
	div.s32 	%r342, %r3502, %r3;
	shl.b32 	%r343, %r342, 5;
	mul.lo.s32 	%r344, %r343, %r3417;
	shr.s32 	%r345, %r344, 3;
	mul.wide.s32 	%rd106, %r345, 16;
	add.s64 	%rd288, %rd288, %rd106;
	mul.lo.s32 	%r346, %r343, %r3413;
	shr.s32 	%r347, %r346, 3;
	mul.wide.s32 	%rd107, %r347, 16;
	add.s64 	%rd289, %rd289, %rd107;
	add.s64 	%rd290, %rd290, %rd107;
	mul.lo.s32 	%r348, %r342, %r3;
	sub.s32 	%r3503, %r3502, %r348;
	mul.wide.s32 	%rd108, %r348, 4;
	add.s64 	%rd291, %rd291, %rd108;
	add.s64 	%rd292, %rd292, %rd108;
$L__BB5_2:
	add.s32 	%r351, %r7, %r5;
	add.s32 	%r352, %r341, %r8;
	sub.s32 	%r13, %r351, %r352;
	setp.ge.s32 	%p2, %r3502, %r4;
	setp.lt.s32 	%p3, %r13, 1;
	or.pred  	%p4, %p3, %p2;
	mov.b32 	%r3504, 0;
	mov.u32 	%r3506, %r3504;
	@%p4 bra 	$L__BB5_9;
	add.s32 	%r14, %r5, -1;
	add.s32 	%r355, %r14, %r341;
	div.s32 	%r15, %r355, %r5;
	mul.lo.s32 	%r16, %r15, %r5;
	add.s32 	%r356, %r341, %r2;
	setp.gt.s32 	%p5, %r16, %r356;
	mov.b32 	%r3505, 0;
	mov.b32 	%r3504, 1;
	@%p5 bra 	$L__BB5_7;
	sub.s32 	%r17, %r16, %r341;
	add.s32 	%r357, %r14, %r2;
	sub.s32 	%r358, %r357, %r17;
	div.s32 	%r359, %r358, %r5;
	setp.gt.s32 	%p6, %r17, 0;
	selp.u32 	%r360, 1, 0, %p6;
	add.s32 	%r3504, %r359, %r360;
	sub.s32 	%r361, %r6, %r15;
	mul.lo.s32 	%r19, %r361, %r5;
	setp.gt.s32 	%p7, %r19, -1;
	or.b32  	%r362, %r17, %r19;
	setp.ne.s32 	%p8, %r362, 0;
	and.pred  	%p9, %p7, %p8;
	@%p9 bra 	$L__BB5_6;
	add.s32 	%r3505, %r3504, -1;
	bra.uni 	$L__BB5_7;
$L__BB5_6:
	setp.gt.s32 	%p10, %r17, 0;
	div.s32 	%r364, %r19, %r5;
	not.b32 	%r365, %r364;
	selp.s32 	%r366, -1, 0, %p10;
	add.s32 	%r367, %r3504, %r366;
	add.s32 	%r3505, %r367, %r365;
$L__BB5_7:
	sub.s32 	%r368, %r2, %r8;
	add.s32 	%r369, %r13, %r8;
	setp.gt.s32 	%p11, %r369, %r2;
	selp.b32 	%r3506, %r368, %r13, %p11;
	setp.ne.s32 	%p12, %r3503, %r3;
	@%p12 bra 	$L__BB5_9;
	ld.param.u32 	%r3418, [_Z6MarlinILi256ELi2ELi16ELi4ELi4ELi8EEvPK4int4S2_PS0_S2_iiiPi_param_6];
	ld.param.u32 	%r3414, [_Z6MarlinILi256ELi2ELi16ELi4ELi4ELi8EEvPK4int4S2_PS0_S2_iiiPi_param_5];
	shl.b32 	%r371, %r3418, 2;
	mul.wide.s32 	%rd109, %r371, 16;
	add.s64 	%rd288, %rd288, %rd109;
	shl.b32 	%r372, %r3414, 2;
	mul.wide.s32 	%rd110, %r372, 16;
	add.s64 	%rd289, %rd289, %rd110;
	add.s64 	%rd290, %rd290, %rd110;
	mul.wide.s32 	%rd111, %r3, 4;
	add.s64 	%rd291, %rd291, %rd111;
	add.s64 	%rd292, %rd292, %rd111;
	mov.b32 	%r3503, 0;
$L__BB5_9:
	ld.param.u32 	%r3419, [_Z6MarlinILi256ELi2ELi16ELi4ELi4ELi8EEvPK4int4S2_PS0_S2_iiiPi_param_6];
	ld.param.u32 	%r3415, [_Z6MarlinILi256ELi2ELi16ELi4ELi4ELi8EEvPK4int4S2_PS0_S2_iiiPi_param_5];
	shr.s32 	%r373, %r3419, 31;
	shr.u32 	%r374, %r373, 29;
	add.s32 	%r375, %r3419, %r374;
	shr.s32 	%r376, %r375, 3;
	shr.u32 	%r377, %r3415, 31;
	add.s32 	%r378, %r3415, %r377;
	shr.s32 	%r29, %r378, 1;
	shl.b32 	%r30, %r29, 2;
	and.b32  	%r379, %r378, -2;
	shr.s32 	%r380, %r3415, 31;
	shr.u32 	%r381, %r380, 29;
	add.s32 	%r382, %r3415, %r381;
	shr.s32 	%r31, %r382, 3;
	mov.u32 	%r32, %tid.x;
	shr.u32 	%r383, %r32, 3;
	and.b32  	%r384, %r32, 7;
	mad.lo.s32 	%r33, %r376, %r383, %r384;
	shl.b32 	%r34, %r8, 3;
	shl.b32 	%r385, %r32, 3;
	and.b32  	%r386, %r385, 120;
	shr.u32 	%r387, %r32, 4;
	and.b32  	%r388, %r387, 1;
	shr.u32 	%r389, %r32, 6;
	and.b32  	%r390, %r389, 14;
	shr.u32 	%r391, %r32, 7;
	and.b32  	%r392, %r32, 127;
	mad.lo.s32 	%r393, %r29, %r391, %r392;
	shl.b32 	%r394, %r3503, 7;
	mad.lo.s32 	%r395, %r8, %r30, %r393;
	add.s32 	%r396, %r395, %r394;
	shr.u32 	%r397, %r8, 31;
	add.s32 	%r398, %r8, %r397;
	shr.s32 	%r399, %r398, 1;
	shl.b32 	%r400, %r3503, 5;
	mad.lo.s32 	%r401, %r399, %r31, %r32;
	add.s32 	%r3501, %r401, %r400;
	shr.u32 	%r36, %r32, 5;
	shr.u32 	%r402, %r32, 2;
	and.b32  	%r37, %r402, 7;
	shl.b32 	%r403, %r1, 3;
	setp.lt.s32 	%p13, %r32, %r403;
	xor.b32  	%r404, %r32, %r383;
	or.b32  	%r405, %r386, %r388;
	add.s32 	%r38, %r405, %r390;
	and.b32  	%r39, %r38, 7;
	mul.wide.s32 	%rd112, %r396, 16;
	add.s64 	%rd287, %rd102, %rd112;
	mul.wide.s32 	%rd113, %r379, 16;
	add.s64 	%rd286, %rd287, %rd113;
	selp.u32 	%r40, 1, 0, %p13;
	setp.lt.s32 	%p14, %r3506, 1;
	add.s32 	%r406, %r34, %r33;
	mul.wide.s32 	%rd114, %r406, 16;
	add.s64 	%rd25, %rd288, %rd114;
	shl.b32 	%r407, %r404, 4;
	mov.u32 	%r408, sh;
	add.s32 	%r41, %r408, %r407;
	shl.b32 	%r409, %r32, 4;
	add.s32 	%r410, %r408, %r409;
	add.s32 	%r42, %r410, 16384;
	@%p14 bra 	$L__BB5_13;
	setp.gt.u32 	%p15, %r32, 31;
	// begin inline asm
	{
   .reg .pred p;
   setp.ne.b32 p, %r40, 0;
   @p cp.async.cg.shared.global [%r41], [%rd25], 16;
}

	// end inline asm
	// begin inline asm
	{
   .reg .b64 p;
   createpolicy.fractional.L2::evict_first.b64 p, 1.0;   cp.async.cg.shared.global.L2::cache_hint [%r42], [%rd287], 16, p;
}

	// end inline asm
	mul.wide.s32 	%rd118, %r30, 16;
	add.s64 	%rd287, %rd287, %rd118;
	add.s32 	%r414, %r42, 4096;
	// begin inline asm
	{
   .reg .b64 p;
   createpolicy.fractional.L2::evict_first.b64 p, 1.0;   cp.async.cg.shared.global.L2::cache_hint [%r414], [%rd286], 16, p;
}

	// end inline asm
	add.s64 	%rd286, %rd286, %rd118;
	@%p15 bra 	$L__BB5_12;
	ld.param.u64 	%rd234, [_Z6MarlinILi256ELi2ELi16ELi4ELi4ELi8EEvPK4int4S2_PS0_S2_iiiPi_param_3];
	mul.wide.s32 	%rd120, %r3501, 16;
	add.s64 	%rd119, %rd234, %rd120;
	add.s32 	%r415, %r42, 32768;
	// begin inline asm
	{
   .reg .b64 p;
   createpolicy.fractional.L2::evict_first.b64 p, 1.0;   cp.async.cg.shared.global.L2::cache_hint [%r415], [%rd119], 16, p;
}

	// end inline asm
$L__BB5_12:
	add.s32 	%r3501, %r3501, %r31;
$L__BB5_13:
	// begin inline asm
	cp.async.commit_group;

	// end inline asm
	setp.lt.s32 	%p16, %r3506, 2;
	@%p16 bra 	$L__BB5_15;
	add.s64 	%rd121, %rd25, 128;
	add.s32 	%r417, %r41, 4096;
	// begin inline asm
	{
   .reg .pred p;
   setp.ne.b32 p, %r40, 0;
   @p cp.async.cg.shared.global [%r417], [%rd121], 16;
}

	// end inline asm
	add.s32 	%r418, %r42, 8192;
	// begin inline asm
	{
   .reg .b64 p;
   createpolicy.fractional.L2::evict_first.b64 p, 1.0;   cp.async.cg.shared.global.L2::cache_hint [%r418], [%rd287], 16, p;
}

	// end inline asm
	mul.wide.s32 	%rd124, %r30, 16;
	add.s64 	%rd287, %rd287, %rd124;
	add.s32 	%r419, %r42, 12288;
	// begin inline asm
	{
   .reg .b64 p;
   createpolicy.fractional.L2::evict_first.b64 p, 1.0;   cp.async.cg.shared.global.L2::cache_hint [%r419], [%rd286], 16, p;
}

	// end inline asm
	add.s64 	%rd286, %rd286, %rd124;
$L__BB5_15:
	// begin inline asm
	cp.async.commit_group;

	// end inline asm
	setp.lt.s32 	%p17, %r3506, 3;
	@%p17 bra 	$L__BB5_19;
	setp.gt.u32 	%p18, %r32, 31;
	add.s64 	%rd125, %rd25, 256;
	add.s32 	%r421, %r41, 8192;
	// begin inline asm
	{
   .reg .pred p;
   setp.ne.b32 p, %r40, 0;
   @p cp.async.cg.shared.global [%r421], [%rd125], 16;
}

	// end inline asm
	add.s32 	%r422, %r42, 16384;
	// begin inline asm
	{
   .reg .b64 p;
   createpolicy.fractional.L2::evict_first.b64 p, 1.0;   cp.async.cg.shared.global.L2::cache_hint [%r422], [%rd287], 16, p;
}

	// end inline asm
	add.s32 	%r423, %r42, 20480;
	// begin inline asm
	{
   .reg .b64 p;
   createpolicy.fractional.L2::evict_first.b64 p, 1.0;   cp.async.cg.shared.global.L2::cache_hint [%r423], [%rd286], 16, p;
}

	// end inline asm
	@%p18 bra 	$L__BB5_18;
	ld.param.u64 	%rd235, [_Z6MarlinILi256ELi2ELi16ELi4ELi4ELi8EEvPK4int4S2_PS0_S2_iiiPi_param_3];
	mul.wide.s32 	%rd129, %r3501, 16;
	add.s64 	%rd128, %rd235, %rd129;
	add.s32 	%r424, %r42, 33792;
	// begin inline asm
	{
   .reg .b64 p;
   createpolicy.fractional.L2::evict_first.b64 p, 1.0;   cp.async.cg.shared.global.L2::cache_hint [%r424], [%rd128], 16, p;
}

	// end inline asm
$L__BB5_18:
	add.s32 	%r3501, %r3501, %r31;
	mul.wide.s32 	%rd130, %r30, 16;
	add.s64 	%rd286, %rd286, %rd130;
	add.s64 	%rd287, %rd287, %rd130;
$L__BB5_19:
	add.s32 	%r435, %r38, 128;
	// begin inline asm
	cp.async.commit_group;

	// end inline asm
	// begin inline asm
	cp.async.wait_group 2;

	// end inline asm
	bar.sync 	0;
	shl.b32 	%r436, %r37, 4;
	shl.b32 	%r437, %r36, 7;
	and.b32  	%r438, %r437, 384;
	or.b32  	%r439, %r438, %r436;
	add.s32 	%r441, %r408, %r439;
	ld.shared.v4.u32 	{%r3499, %r3498, %r3497, %r3496}, [%r441+49152];
	and.b32  	%r442, %r38, 248;
	or.b32  	%r443, %r442, %r39;
	shr.u32 	%r444, %r38, 3;
	xor.b32  	%r445, %r443, %r444;
	shl.b32 	%r446, %r445, 4;
	add.s32 	%r429, %r408, %r446;
	// begin inline asm
	ldmatrix.sync.aligned.m8n8.x4.shared.b16 {%r3491,%r3490,%r3489,%r3488}, [%r429];

	// end inline asm
	and.b32  	%r447, %r435, 504;
	or.b32  	%r448, %r447, %r39;
	shr.u32 	%r449, %r435, 3;
	xor.b32  	%r450, %r448, %r449;
	shl.b32 	%r451, %r450, 4;
	add.s32 	%r434, %r408, %r451;
	// begin inline asm
	ldmatrix.sync.aligned.m8n8.x4.shared.b16 {%r3487,%r3486,%r3485,%r3484}, [%r434];

	// end inline asm
	setp.eq.s32 	%p19, %r3506, 0;
	@%p19 bra 	$L__BB5_123;
	ld.shared.v4.u32 	{%r3495, %r3494, %r3493, %r3492}, [%r42];
	neg.s32 	%r63, %r29;
	add.s32 	%r452, %r33, %r34;
	add.s32 	%r3452, %r452, 24;
	mov.f32 	%f2803, 0f00000000;
	mov.f32 	%f2804, %f2803;
	mov.f32 	%f2805, %f2803;
	mov.f32 	%f2806, %f2803;
	mov.f32 	%f2807, %f2803;
	mov.f32 	%f2808, %f2803;
	mov.f32 	%f2809, %f2803;
	mov.f32 	%f2810, %f2803;
	mov.f32 	%f2811, %f2803;
	mov.f32 	%f2812, %f2803;
	mov.f32 	%f2813, %f2803;
	mov.f32 	%f2814, %f2803;
	mov.f32 	%f2815, %f2803;
	mov.f32 	%f2816, %f2803;
	mov.f32 	%f2817, %f2803;
	mov.f32 	%f2818, %f2803;
	mov.f32 	%f2819, %f2803;
	mov.f32 	%f2820, %f2803;
	mov.f32 	%f2821, %f2803;
	mov.f32 	%f2822, %f2803;
	mov.f32 	%f2823, %f2803;
	mov.f32 	%f2824, %f2803;
	mov.f32 	%f2825, %f2803;
	mov.f32 	%f2826, %f2803;
	mov.f32 	%f2827, %f2803;
	mov.f32 	%f2828, %f2803;
	mov.f32 	%f2829, %f2803;
	mov.f32 	%f2830, %f2803;
	mov.f32 	%f2831, %f2803;
	mov.f32 	%f2832, %f2803;
	mov.f32 	%f2833, %f2803;
	mov.f32 	%f2834, %f2803;
	mov.f32 	%f2835, %f2803;
	mov.f32 	%f2836, %f2803;
	mov.f32 	%f2837, %f2803;
	mov.f32 	%f2838, %f2803;
	mov.f32 	%f2839, %f2803;
	mov.f32 	%f2840, %f2803;
	mov.f32 	%f2841, %f2803;
	mov.f32 	%f2842, %f2803;
	mov.f32 	%f2843, %f2803;
	mov.f32 	%f2844, %f2803;
	mov.f32 	%f2845, %f2803;
	mov.f32 	%f2846, %f2803;
	mov.f32 	%f2847, %f2803;
	mov.f32 	%f2848, %f2803;
	mov.f32 	%f2849, %f2803;
	mov.f32 	%f2850, %f2803;
	mov.f32 	%f2851, %f2803;
	mov.f32 	%f2852, %f2803;
	mov.f32 	%f2853, %f2803;
	mov.f32 	%f2854, %f2803;
	mov.f32 	%f2855, %f2803;
	mov.f32 	%f2856, %f2803;
	mov.f32 	%f2857, %f2803;
	mov.f32 	%f2858, %f2803;
	mov.f32 	%f2859, %f2803;
	mov.f32 	%f2860, %f2803;
	mov.f32 	%f2861, %f2803;
	mov.f32 	%f2862, %f2803;
	mov.f32 	%f2863, %f2803;
	mov.f32 	%f2864, %f2803;
	mov.f32 	%f2865, %f2803;
	mov.f32 	%f2866, %f2803;
$L__BB5_21:
	mov.u32 	%r81, %r3506;
	mov.u32 	%r463, %tid.x;
	shl.b32 	%r464, %r463, 3;
	and.b32  	%r465, %r464, 120;
	shr.u32 	%r466, %r463, 4;
	and.b32  	%r467, %r466, 1;
	or.b32  	%r468, %r465, %r467;
	shr.u32 	%r469, %r463, 6;
	and.b32  	%r470, %r469, 14;
	add.s32 	%r471, %r468, %r470;
	add.s32 	%r472, %r471, 132;
	and.b32  	%r473, %r472, 504;
	add.s32 	%r474, %r471, 4;
	and.b32  	%r475, %r474, 7;
	or.b32  	%r476, %r473, %r475;
	shr.u32 	%r477, %r472, 3;
	xor.b32  	%r478, %r476, %r477;
	shl.b32 	%r479, %r478, 4;
	mov.u32 	%r480, sh;
	add.s32 	%r462, %r480, %r479;
	shr.u32 	%r481, %r474, 3;
	xor.b32  	%r482, %r474, %r481;
	shl.b32 	%r483, %r482, 4;
	add.s32 	%r457, %r480, %r483;
	setp.lt.s32 	%p20, %r81, 4;
	shl.b32 	%r484, %r463, 2;
	and.b32  	%r485, %r484, 496;
	add.s32 	%r486, %r480, %r485;
	ld.shared.v4.u32 	{%r91, %r90, %r89, %r88}, [%r486+49152];
	// begin inline asm
	ldmatrix.sync.aligned.m8n8.x4.shared.b16 {%r453,%r454,%r455,%r456}, [%r457];

	// end inline asm
	// begin inline asm
	ldmatrix.sync.aligned.m8n8.x4.shared.b16 {%r458,%r459,%r460,%r461}, [%r462];

	// end inline asm
	shl.b32 	%r487, %r463, 4;
	add.s32 	%r488, %r480, %r487;
	ld.shared.v4.u32 	{%r103, %r102, %r101, %r100}, [%r488+20480];
	@%p20 bra 	$L__BB5_23;
	mov.u32 	%r493, %tid.x;
	shl.b32 	%r494, %r493, 4;
	mov.u32 	%r495, sh;
	add.s32 	%r496, %r495, %r494;
	add.s32 	%r492, %r496, 45056;
	add.s32 	%r491, %r496, 40960;
	shr.u32 	%r497, %r493, 3;
	xor.b32  	%r498, %r493, %r497;
	shl.b32 	%r499, %r498, 4;
	add.s32 	%r500, %r495, %r499;
	add.s32 	%r490, %r500, 12288;
	mul.wide.s32 	%rd134, %r3452, 16;
	add.s64 	%rd131, %rd288, %rd134;
	shl.b32 	%r501, %r1, 3;
	setp.lt.s32 	%p21, %r493, %r501;
	selp.u32 	%r489, 1, 0, %p21;
	// begin inline asm
	{
   .reg .pred p;
   setp.ne.b32 p, %r489, 0;
   @p cp.async.cg.shared.global [%r490], [%rd131], 16;
}

	// end inline asm
	// begin inline asm
	{
   .reg .b64 p;
   createpolicy.fractional.L2::evict_first.b64 p, 1.0;   cp.async.cg.shared.global.L2::cache_hint [%r491], [%rd287], 16, p;
}

	// end inline asm
	mul.wide.s32 	%rd135, %r30, 16;
	add.s64 	%rd287, %rd287, %rd135;
	// begin inline asm
	{
   .reg .b64 p;
   createpolicy.fractional.L2::evict_first.b64 p, 1.0;   cp.async.cg.shared.global.L2::cache_hint [%r492], [%rd286], 16, p;
}

	// end inline asm
	add.s64 	%rd286, %rd286, %rd135;
$L__BB5_23:
	mov.u32 	%r1057, %tid.x;
	shl.b32 	%r1058, %r1057, 3;
	and.b32  	%r1059, %r1058, 120;
	shr.u32 	%r1060, %r1057, 4;
	and.b32  	%r1061, %r1060, 1;
	or.b32  	%r1062, %r1059, %r1061;
	shr.u32 	%r1063, %r1057, 6;
	and.b32  	%r1064, %r1063, 14;
	add.s32 	%r1065, %r1062, %r1064;
	add.s32 	%r1066, %r1065, 128;
	and.b32  	%r1067, %r1066, 504;
	and.b32  	%r1068, %r1065, 7;
	or.b32  	%r1069, %r1067, %r1068;
	shr.u32 	%r1070, %r1066, 3;
	xor.b32  	%r1071, %r1069, %r1070;
	shl.b32 	%r1072, %r1071, 4;
	mov.u32 	%r1073, sh;
	add.s32 	%r1074, %r1073, %r1072;
	add.s32 	%r783, %r1074, 4096;
	shr.u32 	%r1075, %r1065, 3;
	xor.b32  	%r1076, %r1065, %r1075;
	shl.b32 	%r1077, %r1076, 4;
	add.s32 	%r1078, %r1073, %r1077;
	add.s32 	%r778, %r1078, 4096;
	// begin inline asm
	cp.async.commit_group;

	// end inline asm
	// begin inline asm
	cp.async.wait_group 2;

	// end inline asm
	bar.sync 	0;
	shr.s32 	%r529, %r3495, 8;
	mov.b32 	%r1012, 983055;
	mov.b32 	%r1017, 1677747200;
	// begin inline asm
	lop3.b32 %r502, %r3495, %r1012, %r1017, 234;

	// end inline asm
	mov.b32 	%r1016, 15728880;
	// begin inline asm
	lop3.b32 %r506, %r3495, %r1016, %r1017, 234;

	// end inline asm
	mov.b32 	%r1020, 1678271496;
	// begin inline asm
	{sub.f16x2 %r510,%r502,%r1020;
}
	// end inline asm
	mov.b32 	%r1023, 738208768;
	mov.b32 	%r1024, -729754496;
	// begin inline asm
	{fma.rn.f16x2 %r513,%r506,%r1023,%r1024;
}
	// end inline asm
	mov.b32 	{%rs1, %rs2}, %r3499;
	// begin inline asm
	{  mov.b32 %r517, {%rs1,%rs1};}

	// end inline asm
	// begin inline asm
	{mul.f16x2 %r518,%r510,%r517;
}
	// end inline asm
	// begin inline asm
	{mul.f16x2 %r521,%r513,%r517;
}
	// end inline asm
	// begin inline asm
	lop3.b32 %r524, %r529, %r1012, %r1017, 234;

	// end inline asm
	// begin inline asm
	lop3.b32 %r528, %r529, %r1016, %r1017, 234;

	// end inline asm
	// begin inline asm
	{sub.f16x2 %r532,%r524,%r1020;
}
	// end inline asm
	// begin inline asm
	{fma.rn.f16x2 %r535,%r528,%r1023,%r1024;
}
	// end inline asm
	// begin inline asm
	{  mov.b32 %r539, {%rs2,%rs2};}

	// end inline asm
	// begin inline asm
	{mul.f16x2 %r540,%r532,%r539;
}
	// end inline asm
	// begin inline asm
	{mul.f16x2 %r543,%r535,%r539;
}
	// end inline asm
	// begin inline asm
	mma.sync.aligned.m16n8k16.row.col.f32.f16.f16.f32 {%f986,%f987,%f988,%f989}, {%r3491,%r3490,%r3489,%r3488}, {%r518,%r521}, {%f2866,%f2865,%f2864,%f2863};

	// end inline asm
	// begin inline asm
	mma.sync.aligned.m16n8k16.row.col.f32.f16.f16.f32 {%f994,%f995,%f996,%f997}, {%r3491,%r3490,%r3489,%r3488}, {%r540,%r543}, {%f2862,%f2861,%f2860,%f2859};

	// end inline asm
	// begin inline asm
	mma.sync.aligned.m16n8k16.row.col.f32.f16.f16.f32 {%f1002,%f1003,%f1004,%f1005}, {%r3487,%r3486,%r3485,%r3484}, {%r518,%r521}, {%f2834,%f2833,%f2832,%f2831};

	// end inline asm
	// begin inline asm
	mma.sync.aligned.m16n8k16.row.col.f32.f16.f16.f32 {%f1010,%f1011,%f1012,%f1013}, {%r3487,%r3486,%r3485,%r3484}, {%r540,%r543}, {%f2830,%f2829,%f2828,%f2827};

	// end inline asm
	shr.s32 	%r597, %r3494, 8;
	// begin inline asm
	lop3.b32 %r570, %r3494, %r1012, %r1017, 234;

	// end inline asm
	// begin inline asm
	lop3.b32 %r574, %r3494, %r1016, %r1017, 234;

	// end inline asm
	// begin inline asm
	{sub.f16x2 %r578,%r570,%r1020;
}
	// end inline asm
	// begin inline asm
	{fma.rn.f16x2 %r581,%r574,%r1023,%r1024;
}
	// end inline asm
	mov.b32 	{%rs3, %rs4}, %r3498;
	// begin inline asm
	{  mov.b32 %r585, {%rs3,%rs3};}

	// end inline asm
	// begin inline asm
	{mul.f16x2 %r586,%r578,%r585;
}
	// end inline asm
	// begin inline asm
	{mul.f16x2 %r589,%r581,%r585;
}
	// end inline asm
	// begin inline asm
	lop3.b32 %r592, %r597, %r1012, %r1017, 234;

	// end inline asm
	// begin inline asm
	lop3.b32 %r596, %r597, %r1016, %r1017, 234;

	// end inline asm
	// begin inline asm
	{sub.f16x2 %r600,%r592,%r1020;
}
	// end inline asm
	// begin inline asm
	{fma.rn.f16x2 %r603,%r596,%r1023,%r1024;
}
	// end inline asm
	// begin inline asm
	{  mov.b32 %r607, {%rs4,%rs4};}

	// end inline asm
	// begin inline asm
	{mul.f16x2 %r608,%r600,%r607;
}
	// end inline asm
	// begin inline asm
	{mul.f16x2 %r611,%r603,%r607;
}
	// end inline asm
	// begin inline asm
	mma.sync.aligned.m16n8k16.row.col.f32.f16.f16.f32 {%f1018,%f1019,%f1020,%f1021}, {%r3491,%r3490,%r3489,%r3488}, {%r586,%r589}, {%f2858,%f2857,%f2856,%f2855};

	// end inline asm
	// begin inline asm
	mma.sync.aligned.m16n8k16.row.col.f32.f16.f16.f32 {%f1026,%f1027,%f1028,%f1029}, {%r3491,%r3490,%r3489,%r3488}, {%r608,%r611}, {%f2854,%f2853,%f2852,%f2851};

	// end inline asm
	// begin inline asm
	mma.sync.aligned.m16n8k16.row.col.f32.f16.f16.f32 {%f1034,%f1035,%f1036,%f1037}, {%r3487,%r3486,%r3485,%r3484}, {%r586,%r589}, {%f2826,%f2825,%f2824,%f2823};

	// end inline asm
	// begin inline asm
	mma.sync.aligned.m16n8k16.row.col.f32.f16.f16.f32 {%f1042,%f1043,%f1044,%f1045}, {%r3487,%r3486,%r3485,%r3484}, {%r608,%r611}, {%f2822,%f2821,%f2820,%f2819};

	// end inline asm
	shr.s32 	%r665, %r3493, 8;
	// begin inline asm
	lop3.b32 %r638, %r3493, %r1012, %r1017, 234;

	// end inline asm
	// begin inline asm
	lop3.b32 %r642, %r3493, %r1016, %r1017, 234;

	// end inline asm
	// begin inline asm
	{sub.f16x2 %r646,%r638,%r1020;
}
	// end inline asm
	// begin inline asm
	{fma.rn.f16x2 %r649,%r642,%r1023,%r1024;
}
	// end inline asm
	mov.b32 	{%rs5, %rs6}, %r3497;
	// begin inline asm
	{  mov.b32 %r653, {%rs5,%rs5};}

	// end inline asm
	// begin inline asm
	{mul.f16x2 %r654,%r646,%r653;
}
	// end inline asm
	// begin inline asm
	{mul.f16x2 %r657,%r649,%r653;
}
	// end inline asm
	// begin inline asm
	lop3.b32 %r660, %r665, %r1012, %r1017, 234;

	// end inline asm
	// begin inline asm
	lop3.b32 %r664, %r665, %r1016, %r1017, 234;

	// end inline asm
	// begin inline asm
	{sub.f16x2 %r668,%r660,%r1020;
}
	// end inline asm
	// begin inline asm
	{fma.rn.f16x2 %r671,%r664,%r1023,%r1024;
}
	// end inline asm
	// begin inline asm
	{  mov.b32 %r675, {%rs6,%rs6};}

	// end inline asm
	// begin inline asm
	{mul.f16x2 %r676,%r668,%r675;
}
	// end inline asm
	// begin inline asm
	{mul.f16x2 %r679,%r671,%r675;
}
	// end inline asm
	// begin inline asm
	mma.sync.aligned.m16n8k16.row.col.f32.f16.f16.f32 {%f1050,%f1051,%f1052,%f1053}, {%r3491,%r3490,%r3489,%r3488}, {%r654,%r657}, {%f2850,%f2849,%f2848,%f2847};

	// end inline asm
	// begin inline asm
	mma.sync.aligned.m16n8k16.row.col.f32.f16.f16.f32 {%f1058,%f1059,%f1060,%f1061}, {%r3491,%r3490,%r3489,%r3488}, {%r676,%r679}, {%f2846,%f2845,%f2844,%f2843};

	// end inline asm
	// begin inline asm
	mma.sync.aligned.m16n8k16.row.col.f32.f16.f16.f32 {%f1066,%f1067,%f1068,%f1069}, {%r3487,%r3486,%r3485,%r3484}, {%r654,%r657}, {%f2818,%f2817,%f2816,%f2815};

	// end inline asm
	// begin inline asm
	mma.sync.aligned.m16n8k16.row.col.f32.f16.f16.f32 {%f1074,%f1075,%f1076,%f1077}, {%r3487,%r3486,%r3485,%r3484}, {%r676,%r679}, {%f2814,%f2813,%f2812,%f2811};

	// end inline asm
	shr.s32 	%r733, %r3492, 8;
	// begin inline asm
	lop3.b32 %r706, %r3492, %r1012, %r1017, 234;

	// end inline asm
	// begin inline asm
	lop3.b32 %r710, %r3492, %r1016, %r1017, 234;

	// end inline asm
	// begin inline asm
	{sub.f16x2 %r714,%r706,%r1020;
}
	// end inline asm
	// begin inline asm
	{fma.rn.f16x2 %r717,%r710,%r1023,%r1024;
}
	// end inline asm
	mov.b32 	{%rs7, %rs8}, %r3496;
	// begin inline asm
	{  mov.b32 %r721, {%rs7,%rs7};}

	// end inline asm
	// begin inline asm
	{mul.f16x2 %r722,%r714,%r721;
}
	// end inline asm
	// begin inline asm
	{mul.f16x2 %r725,%r717,%r721;
}
	// end inline asm
	// begin inline asm
	lop3.b32 %r728, %r733, %r1012, %r1017, 234;

	// end inline asm
	// begin inline asm
	lop3.b32 %r732, %r733, %r1016, %r1017, 234;

	// end inline asm
	// begin inline asm
	{sub.f16x2 %r736,%r728,%r1020;
}
	// end inline asm
	// begin inline asm
	{fma.rn.f16x2 %r739,%r732,%r1023,%r1024;
}
	// end inline asm
	// begin inline asm
	{  mov.b32 %r743, {%rs8,%rs8};}

	// end inline asm
	// begin inline asm
	{mul.f16x2 %r744,%r736,%r743;
}
	// end inline asm
	// begin inline asm
	{mul.f16x2 %r747,%r739,%r743;
}
	// end inline asm
	// begin inline asm
	mma.sync.aligned.m16n8k16.row.col.f32.f16.f16.f32 {%f1082,%f1083,%f1084,%f1085}, {%r3491,%r3490,%r3489,%r3488}, {%r722,%r725}, {%f2842,%f2841,%f2840,%f2839};

	// end inline asm
	// begin inline asm
	mma.sync.aligned.m16n8k16.row.col.f32.f16.f16.f32 {%f1090,%f1091,%f1092,%f1093}, {%r3491,%r3490,%r3489,%r3488}, {%r744,%r747}, {%f2838,%f2837,%f2836,%f2835};

	// end inline asm
	// begin inline asm
	mma.sync.aligned.m16n8k16.row.col.f32.f16.f16.f32 {%f1098,%f1099,%f1100,%f1101}, {%r3487,%r3486,%r3485,%r3484}, {%r722,%r725}, {%f2810,%f2809,%f2808,%f2807};

	// end inline asm
	// begin inline asm
	mma.sync.aligned.m16n8k16.row.col.f32.f16.f16.f32 {%f1106,%f1107,%f1108,%f1109}, {%r3487,%r3486,%r3485,%r3484}, {%r744,%r747}, {%f2806,%f2805,%f2804,%f2803};

	// end inline asm
	shl.b32 	%r1079, %r1057, 2;
	and.b32  	%r1080, %r1079, 496;
	add.s32 	%r1081, %r1073, %r1080;
	ld.shared.v4.u32 	{%r3499, %r3498, %r3497, %r3496}, [%r1081+49152];
	// begin inline asm
	ldmatrix.sync.aligned.m8n8.x4.shared.b16 {%r3491,%r3490,%r3489,%r3488}, [%r778];

	// end inline asm
	// begin inline asm
	ldmatrix.sync.aligned.m8n8.x4.shared.b16 {%r3487,%r3486,%r3485,%r3484}, [%r783];

	// end inline asm
	shl.b32 	%r1082, %r1057, 4;
	add.s32 	%r1083, %r1073, %r1082;
	ld.shared.v4.u32 	{%r3495, %r3494, %r3493, %r3492}, [%r1083+24576];
	shr.s32 	%r811, %r103, 8;
	// begin inline asm
	lop3.b32 %r784, %r103, %r1012, %r1017, 234;

	// end inline asm
	// begin inline asm
	lop3.b32 %r788, %r103, %r1016, %r1017, 234;

	// end inline asm
	// begin inline asm
	{sub.f16x2 %r792,%r784,%r1020;
}
	// end inline asm
	// begin inline asm
	{fma.rn.f16x2 %r795,%r788,%r1023,%r1024;
}
	// end inline asm
	mov.b32 	{%rs9, %rs10}, %r91;
	// begin inline asm
	{  mov.b32 %r799, {%rs9,%rs9};}

	// end inline asm
	// begin inline asm
	{mul.f16x2 %r800,%r792,%r799;
}
	// end inline asm
	// begin inline asm
	{mul.f16x2 %r803,%r795,%r799;
}
	// end inline asm
	// begin inline asm
	lop3.b32 %r806, %r811, %r1012, %r1017, 234;

	// end inline asm
	// begin inline asm
	lop3.b32 %r810, %r811, %r1016, %r1017, 234;

	// end inline asm
	// begin inline asm
	{sub.f16x2 %r814,%r806,%r1020;
}
	// end inline asm
	// begin inline asm
	{fma.rn.f16x2 %r817,%r810,%r1023,%r1024;
}
	// end inline asm
	// begin inline asm
	{  mov.b32 %r821, {%rs10,%rs10};}

	// end inline asm
	// begin inline asm
	{mul.f16x2 %r822,%r814,%r821;
}
	// end inline asm
	// begin inline asm
	{mul.f16x2 %r825,%r817,%r821;
}
	// end inline asm
	// begin inline asm
	mma.sync.aligned.m16n8k16.row.col.f32.f16.f16.f32 {%f2866,%f2865,%f2864,%f2863}, {%r453,%r454,%r455,%r456}, {%r800,%r803}, {%f986,%f987,%f988,%f989};

	// end inline asm
	// begin inline asm
	mma.sync.aligned.m16n8k16.row.col.f32.f16.f16.f32 {%f2862,%f2861,%f2860,%f2859}, {%r453,%r454,%r455,%r456}, {%r822,%r825}, {%f994,%f995,%f996,%f997};

	// end inline asm
	// begin inline asm
	mma.sync.aligned.m16n8k16.row.col.f32.f16.f16.f32 {%f2834,%f2833,%f2832,%f2831}, {%r458,%r459,%r460,%r461}, {%r800,%r803}, {%f1002,%f1003,%f1004,%f1005};

	// end inline asm
	// begin inline asm
	mma.sync.aligned.m16n8k16.row.col.f32.f16.f16.f32 {%f2830,%f2829,%f2828,%f2827}, {%r458,%r459,%r460,%r461}, {%r822,%r825}, {%f1010,%f1011,%f1012,%f1013};

	// end inline asm
	shr.s32 	%r879, %r102, 8;
	// begin inline asm
	lop3.b32 %r852, %r102, %r1012, %r1017, 234;

	// end inline asm
	// begin inline asm
	lop3.b32 %r856, %r102, %r1016, %r1017, 234;

	// end inline asm
	// begin inline asm
	{sub.f16x2 %r860,%r852,%r1020;
}
	// end inline asm
	// begin inline asm
	{fma.rn.f16x2 %r863,%r856,%r1023,%r1024;
}
	// end inline asm
	mov.b32 	{%rs11, %rs12}, %r90;
	// begin inline asm
	{  mov.b32 %r867, {%rs11,%rs11};}

	// end inline asm
	// begin inline asm
	{mul.f16x2 %r868,%r860,%r867;
}
	// end inline asm
	// begin inline asm
	{mul.f16x2 %r871,%r863,%r867;
}
	// end inline asm
	// begin inline asm
	lop3.b32 %r874, %r879, %r1012, %r1017, 234;

	// end inline asm
	// begin inline asm
	lop3.b32 %r878, %r879, %r1016, %r1017, 234;

	// end inline asm
	// begin inline asm
	{sub.f16x2 %r882,%r874,%r1020;
}
	// end inline asm
	// begin inline asm
	{fma.rn.f16x2 %r885,%r878,%r1023,%r1024;
}
	// end inline asm
	// begin inline asm
	{  mov.b32 %r889, {%rs12,%rs12};}

	// end inline asm
	// begin inline asm
	{mul.f16x2 %r890,%r882,%r889;
}
	// end inline asm
	// begin inline asm
	{mul.f16x2 %r893,%r885,%r889;
}
	// end inline asm
	// begin inline asm
	mma.sync.aligned.m16n8k16.row.col.f32.f16.f16.f32 {%f2858,%f2857,%f2856,%f2855}, {%r453,%r454,%r455,%r456}, {%r868,%r871}, {%f1018,%f1019,%f1020,%f1021};

	// end inline asm
	// begin inline asm
	mma.sync.aligned.m16n8k16.row.col.f32.f16.f16.f32 {%f2854,%f2853,%f2852,%f2851}, {%r453,%r454,%r455,%r456}, {%r890,%r893}, {%f1026,%f1027,%f1028,%f1029};

	// end inline asm
	// begin inline asm
	mma.sync.aligned.m16n8k16.row.col.f32.f16.f16.f32 {%f2826,%f2825,%f2824,%f2823}, {%r458,%r459,%r460,%r461}, {%r868,%r871}, {%f1034,%f1035,%f1036,%f1037};

	// end inline asm
	// begin inline asm
	mma.sync.aligned.m16n8k16.row.col.f32.f16.f16.f32 {%f2822,%f2821,%f2820,%f2819}, {%r458,%r459,%r460,%r461}, {%r890,%r893}, {%f1042,%f1043,%f1044,%f1045};

	// end inline asm
	shr.s32 	%r947, %r101, 8;
	// begin inline asm
	lop3.b32 %r920, %r101, %r1012, %r1017, 234;

	// end inline asm
	// begin inline asm
	lop3.b32 %r924, %r101, %r1016, %r1017, 234;

	// end inline asm
	// begin inline asm
	{sub.f16x2 %r928,%r920,%r1020;
}
	// end inline asm
	// begin inline asm
	{fma.rn.f16x2 %r931,%r924,%r1023,%r1024;
}
	// end inline asm
	mov.b32 	{%rs13, %rs14}, %r89;
	// begin inline asm
	{  mov.b32 %r935, {%rs13,%rs13};}

	// end inline asm
	// begin inline asm
	{mul.f16x2 %r936,%r928,%r935;
}
	// end inline asm
	// begin inline asm
	{mul.f16x2 %r939,%r931,%r935;
}
	// end inline asm
	// begin inline asm
	lop3.b32 %r942, %r947, %r1012, %r1017, 234;

	// end inline asm
	// begin inline asm
	lop3.b32 %r946, %r947, %r1016, %r1017, 234;

	// end inline asm
	// begin inline asm
	{sub.f16x2 %r950,%r942,%r1020;
}
	// end inline asm
	// begin inline asm
	{fma.rn.f16x2 %r953,%r946,%r1023,%r1024;
}
	// end inline asm
	// begin inline asm
	{  mov.b32 %r957, {%rs14,%rs14};}

	// end inline asm
	// begin inline asm
	{mul.f16x2 %r958,%r950,%r957;
}
	// end inline asm
	// begin inline asm
	{mul.f16x2 %r961,%r953,%r957;
}
	// end inline asm
	// begin inline asm
	mma.sync.aligned.m16n8k16.row.col.f32.f16.f16.f32 {%f2850,%f2849,%f2848,%f2847}, {%r453,%r454,%r455,%r456}, {%r936,%r939}, {%f1050,%f1051,%f1052,%f1053};

	// end inline asm
	// begin inline asm
	mma.sync.aligned.m16n8k16.row.col.f32.f16.f16.f32 {%f2846,%f2845,%f2844,%f2843}, {%r453,%r454,%r455,%r456}, {%r958,%r961}, {%f1058,%f1059,%f1060,%f1061};

	// end inline asm
	// begin inline asm
	mma.sync.aligned.m16n8k16.row.col.f32.f16.f16.f32 {%f2818,%f2817,%f2816,%f2815}, {%r458,%r459,%r460,%r461}, {%r936,%r939}, {%f1066,%f1067,%f1068,%f1069};

	// end inline asm
	// begin inline asm
	mma.sync.aligned.m16n8k16.row.col.f32.f16.f16.f32 {%f2814,%f2813,%f2812,%f2811}, {%r458,%r459,%r460,%r461}, {%r958,%r961}, {%f1074,%f1075,%f1076,%f1077};

	// end inline asm
	shr.s32 	%r1015, %r100, 8;
	// begin inline asm
	lop3.b32 %r988, %r100, %r1012, %r1017, 234;

	// end inline asm
	// begin inline asm
	lop3.b32 %r992, %r100, %r1016, %r1017, 234;

	// end inline asm
	// begin inline asm
	{sub.f16x2 %r996,%r988,%r1020;
}
	// end inline asm
	// begin inline asm
	{fma.rn.f16x2 %r999,%r992,%r1023,%r1024;
}
	// end inline asm
	mov.b32 	{%rs15, %rs16}, %r88;
	// begin inline asm
	{  mov.b32 %r1003, {%rs15,%rs15};}

	// end inline asm
	// begin inline asm
	{mul.f16x2 %r1004,%r996,%r1003;
}
	// end inline asm
	// begin inline asm
	{mul.f16x2 %r1007,%r999,%r1003;
}
	// end inline asm
	// begin inline asm
	lop3.b32 %r1010, %r1015, %r1012, %r1017, 234;

	// end inline asm
	// begin inline asm
	lop3.b32 %r1014, %r1015, %r1016, %r1017, 234;

	// end inline asm
	// begin inline asm
	{sub.f16x2 %r1018,%r1010,%r1020;
}
	// end inline asm
	// begin inline asm
	{fma.rn.f16x2 %r1021,%r1014,%r1023,%r1024;
}
	// end inline asm
	// begin inline asm
	{  mov.b32 %r1025, {%rs16,%rs16};}

	// end inline asm
	// begin inline asm
	{mul.f16x2 %r1026,%r1018,%r1025;
}
	// end inline asm
	// begin inline asm
	{mul.f16x2 %r1029,%r1021,%r1025;
}
	// end inline asm
	// begin inline asm
	mma.sync.aligned.m16n8k16.row.col.f32.f16.f16.f32 {%f2842,%f2841,%f2840,%f2839}, {%r453,%r454,%r455,%r456}, {%r1004,%r1007}, {%f1082,%f1083,%f1084,%f1085};

	// end inline asm
	// begin inline asm
	mma.sync.aligned.m16n8k16.row.col.f32.f16.f16.f32 {%f2838,%f2837,%f2836,%f2835}, {%r453,%r454,%r455,%r456}, {%r1026,%r1029}, {%f1090,%f1091,%f1092,%f1093};

	// end inline asm
	// begin inline asm
	mma.sync.aligned.m16n8k16.row.col.f32.f16.f16.f32 {%f2810,%f2809,%f2808,%f2807}, {%r458,%r459,%r460,%r461}, {%r1004,%r1007}, {%f1098,%f1099,%f1100,%f1101};

	// end inline asm
	// begin inline asm
	mma.sync.aligned.m16n8k16.row.col.f32.f16.f16.f32 {%f2806,%f2805,%f2804,%f2803}, {%r458,%r459,%r460,%r461}, {%r1026,%r1029}, {%f1106,%f1107,%f1108,%f1109};

	// end inline asm
	setp.eq.s32 	%p22, %r81, 1;
	mov.b32 	%r3506, 0;
	@%p22 bra 	$L__BB5_37;
	add.s32 	%r1103, %r1065, 132;
	and.b32  	%r1104, %r1103, 504;
	add.s32 	%r1105, %r1065, 4;
	and.b32  	%r1106, %r1105, 7;
	or.b32  	%r1107, %r1104, %r1106;
	shr.u32 	%r1108, %r1103, 3;
	xor.b32  	%r1109, %r1107, %r1108;
	shl.b32 	%r1110, %r1109, 4;
	add.s32 	%r1112, %r1073, %r1110;
	add.s32 	%r1093, %r1112, 4096;
	shr.u32 	%r1113, %r1105, 3;
	xor.b32  	%r1114, %r1105, %r1113;
	shl.b32 	%r1115, %r1114, 4;
	add.s32 	%r1116, %r1073, %r1115;
	add.s32 	%r1088, %r1116, 4096;
	setp.lt.s32 	%p23, %r81, 5;
	ld.shared.v4.u32 	{%r123, %r122, %r121, %r120}, [%r1081+49152];
	// begin inline asm
	ldmatrix.sync.aligned.m8n8.x4.shared.b16 {%r1084,%r1085,%r1086,%r1087}, [%r1088];

	// end inline asm
	// begin inline asm
	ldmatrix.sync.aligned.m8n8.x4.shared.b16 {%r1089,%r1090,%r1091,%r1092}, [%r1093];

	// end inline asm
	ld.shared.v4.u32 	{%r135, %r134, %r133, %r132}, [%r1083+28672];
	@%p23 bra 	$L__BB5_28;
	mov.u32 	%r1126, %tid.x;
	shl.b32 	%r1127, %r1126, 4;
	mov.u32 	%r1128, sh;
	add.s32 	%r1129, %r1128, %r1127;
	add.s32 	%r1124, %r1129, 16384;
	add.s32 	%r1125, %r1129, 20480;
	shr.u32 	%r1130, %r1126, 3;
	xor.b32  	%r1131, %r1126, %r1130;
	shl.b32 	%r1132, %r1131, 4;
	add.s32 	%r1123, %r1128, %r1132;
	setp.gt.u32 	%p24, %r1126, 31;
	mul.wide.s32 	%rd139, %r3452, 16;
	add.s64 	%rd140, %rd288, %rd139;
	add.s64 	%rd136, %rd140, 128;
	shl.b32 	%r1133, %r1, 3;
	setp.lt.s32 	%p25, %r1126, %r1133;
	selp.u32 	%r1122, 1, 0, %p25;
	// begin inline asm
	{
   .reg .pred p;
   setp.ne.b32 p, %r1122, 0;
   @p cp.async.cg.shared.global [%r1123], [%rd136], 16;
}

	// end inline asm
	// begin inline asm
	{
   .reg .b64 p;
   createpolicy.fractional.L2::evict_first.b64 p, 1.0;   cp.async.cg.shared.global.L2::cache_hint [%r1124], [%rd287], 16, p;
}

	// end inline asm
	// begin inline asm
	{
   .reg .b64 p;
   createpolicy.fractional.L2::evict_first.b64 p, 1.0;   cp.async.cg.shared.global.L2::cache_hint [%r1125], [%rd286], 16, p;
}

	// end inline asm
	@%p24 bra 	$L__BB5_27;
	ld.param.u64 	%rd236, [_Z6MarlinILi256ELi2ELi16ELi4ELi4ELi8EEvPK4int4S2_PS0_S2_iiiPi_param_3];
	mov.u32 	%r1135, %tid.x;
	shl.b32 	%r1136, %r1135, 4;
	mov.u32 	%r1137, sh;
	add.s32 	%r1138, %r1137, %r1136;
	add.s32 	%r1134, %r1138, 49152;
	mul.wide.s32 	%rd142, %r3501, 16;
	add.s64 	%rd141, %rd236, %rd142;
	// begin inline asm
	{
   .reg .b64 p;
   createpolicy.fractional.L2::evict_first.b64 p, 1.0;   cp.async.cg.shared.global.L2::cache_hint [%r1134], [%rd141], 16, p;
}

	// end inline asm
$L__BB5_27:
	add.s32 	%r3501, %r3501, %r31;
	mul.wide.s32 	%rd143, %r30, 16;
	add.s64 	%rd286, %rd286, %rd143;
	add.s64 	%rd287, %rd287, %rd143;
$L__BB5_28:
	mov.u32 	%r1694, %tid.x;
	shl.b32 	%r1695, %r1694, 3;
	and.b32  	%r1696, %r1695, 120;
	shr.u32 	%r1697, %r1694, 4;
	and.b32  	%r1698, %r1697, 1;
	or.b32  	%r1699, %r1696, %r1698;
	shr.u32 	%r1700, %r1694, 6;
	and.b32  	%r1701, %r1700, 14;
	add.s32 	%r1702, %r1699, %r1701;
	add.s32 	%r1703, %r1702, 128;
	and.b32  	%r1704, %r1703, 504;
	and.b32  	%r1705, %r1702, 7;
	or.b32  	%r1706, %r1704, %r1705;
	shr.u32 	%r1707, %r1703, 3;
	xor.b32  	%r1708, %r1706, %r1707;
	shl.b32 	%r1709, %r1708, 4;
	mov.u32 	%r1710, sh;
	add.s32 	%r1711, %r1710, %r1709;
	add.s32 	%r1420, %r1711, 8192;
	shr.u32 	%r1712, %r1702, 3;
	xor.b32  	%r1713, %r1702, %r1712;
	shl.b32 	%r1714, %r1713, 4;
	add.s32 	%r1715, %r1710, %r1714;
	add.s32 	%r1415, %r1715, 8192;
	// begin inline asm
	cp.async.commit_group;

	// end inline asm
	// begin inline asm
	cp.async.wait_group 2;

	// end inline asm
	bar.sync 	0;
	shr.s32 	%r1166, %r3495, 8;
	mov.b32 	%r1649, 983055;
	mov.b32 	%r1654, 1677747200;
	// begin inline asm
	lop3.b32 %r1139, %r3495, %r1649, %r1654, 234;

	// end inline asm
	mov.b32 	%r1653, 15728880;
	// begin inline asm
	lop3.b32 %r1143, %r3495, %r1653, %r1654, 234;

	// end inline asm
	mov.b32 	%r1657, 1678271496;
	// begin inline asm
	{sub.f16x2 %r1147,%r1139,%r1657;
}
	// end inline asm
	mov.b32 	%r1660, 738208768;
	mov.b32 	%r1661, -729754496;
	// begin inline asm
	{fma.rn.f16x2 %r1150,%r1143,%r1660,%r1661;
}
	// end inline asm
	mov.b32 	{%rs17, %rs18}, %r3499;
	// begin inline asm
	{  mov.b32 %r1154, {%rs17,%rs17};}

	// end inline asm
	// begin inline asm
	{mul.f16x2 %r1155,%r1147,%r1154;
}
	// end inline asm
	// begin inline asm
	{mul.f16x2 %r1158,%r1150,%r1154;
}
	// end inline asm
	// begin inline asm
	lop3.b32 %r1161, %r1166, %r1649, %r1654, 234;

	// end inline asm
	// begin inline asm
	lop3.b32 %r1165, %r1166, %r1653, %r1654, 234;

	// end inline asm
	// begin inline asm
	{sub.f16x2 %r1169,%r1161,%r1657;
}
	// end inline asm
	// begin inline asm
	{fma.rn.f16x2 %r1172,%r1165,%r1660,%r1661;
}
	// end inline asm
	// begin inline asm
	{  mov.b32 %r1176, {%rs18,%rs18};}

	// end inline asm
	// begin inline asm
	{mul.f16x2 %r1177,%r1169,%r1176;
}
	// end inline asm
	// begin inline asm
	{mul.f16x2 %r1180,%r1172,%r1176;
}
	// end inline asm
	// begin inline asm
	mma.sync.aligned.m16n8k16.row.col.f32.f16.f16.f32 {%f1242,%f1243,%f1244,%f1245}, {%r3491,%r3490,%r3489,%r3488}, {%r1155,%r1158}, {%f2866,%f2865,%f2864,%f2863};

	// end inline asm
	// begin inline asm
	mma.sync.aligned.m16n8k16.row.col.f32.f16.f16.f32 {%f1250,%f1251,%f1252,%f1253}, {%r3491,%r3490,%r3489,%r3488}, {%r1177,%r1180}, {%f2862,%f2861,%f2860,%f2859};

	// end inline asm
	// begin inline asm
	mma.sync.aligned.m16n8k16.row.col.f32.f16.f16.f32 {%f1258,%f1259,%f1260,%f1261}, {%r3487,%r3486,%r3485,%r3484}, {%r1155,%r1158}, {%f2834,%f2833,%f2832,%f2831};

	// end inline asm
	// begin inline asm
	mma.sync.aligned.m16n8k16.row.col.f32.f16.f16.f32 {%f1266,%f1267,%f1268,%f1269}, {%r3487,%r3486,%r3485,%r3484}, {%r1177,%r1180}, {%f2830,%f2829,%f2828,%f2827};

	// end inline asm
	shr.s32 	%r1234, %r3494, 8;
	// begin inline asm
	lop3.b32 %r1207, %r3494, %r1649, %r1654, 234;

	// end inline asm
	// begin inline asm
	lop3.b32 %r1211, %r3494, %r1653, %r1654, 234;

	// end inline asm
	// begin inline asm
	{sub.f16x2 %r1215,%r1207,%r1657;
}
	// end inline asm
	// begin inline asm
	{fma.rn.f16x2 %r1218,%r1211,%r1660,%r1661;
}
	// end inline asm
	mov.b32 	{%rs19, %rs20}, %r3498;
	// begin inline asm
	{  mov.b32 %r1222, {%rs19,%rs19};}

	// end inline asm
	// begin inline asm
	{mul.f16x2 %r1223,%r1215,%r1222;
}
	// end inline asm
	// begin inline asm
	{mul.f16x2 %r1226,%r1218,%r1222;
}
	// end inline asm
	// begin inline asm
	lop3.b32 %r1229, %r1234, %r1649, %r1654, 234;

	// end inline asm
	// begin inline asm
	lop3.b32 %r1233, %r1234, %r1653, %r1654, 234;

	// end inline asm
	// begin inline asm
	{sub.f16x2 %r1237,%r1229,%r1657;
}
	// end inline asm
	// begin inline asm
	{fma.rn.f16x2 %r1240,%r1233,%r1660,%r1661;
}
	// end inline asm
	// begin inline asm
	{  mov.b32 %r1244, {%rs20,%rs20};}

	// end inline asm
	// begin inline asm
	{mul.f16x2 %r1245,%r1237,%r1244;
}
	// end inline asm
	// begin inline asm
	{mul.f16x2 %r1248,%r1240,%r1244;
}
	// end inline asm
	// begin inline asm
	mma.sync.aligned.m16n8k16.row.col.f32.f16.f16.f32 {%f1274,%f1275,%f1276,%f1277}, {%r3491,%r3490,%r3489,%r3488}, {%r1223,%r1226}, {%f2858,%f2857,%f2856,%f2855};

	// end inline asm
	// begin inline asm
	mma.sync.aligned.m16n8k16.row.col.f32.f16.f16.f32 {%f1282,%f1283,%f1284,%f1285}, {%r3491,%r3490,%r3489,%r3488}, {%r1245,%r1248}, {%f2854,%f2853,%f2852,%f2851};

	// end inline asm
	// begin inline asm
	mma.sync.aligned.m16n8k16.row.col.f32.f16.f16.f32 {%f1290,%f1291,%f1292,%f1293}, {%r3487,%r3486,%r3485,%r3484}, {%r1223,%r1226}, {%f2826,%f2825,%f2824,%f2823};

	// end inline asm
	// begin inline asm
	mma.sync.aligned.m16n8k16.row.col.f32.f16.f16.f32 {%f1298,%f1299,%f1300,%f1301}, {%r3487,%r3486,%r3485,%r3484}, {%r1245,%r1248}, {%f2822,%f2821,%f2820,%f2819};

	// end inline asm
	shr.s32 	%r1302, %r3493, 8;
	// begin inline asm
	lop3.b32 %r1275, %r3493, %r1649, %r1654, 234;

	// end inline asm
	// begin inline asm
	lop3.b32 %r1279, %r3493, %r1653, %r1654, 234;

	// end inline asm
	// begin inline asm
	{sub.f16x2 %r1283,%r1275,%r1657;
}
	// end inline asm
	// begin inline asm
	{fma.rn.f16x2 %r1286,%r1279,%r1660,%r1661;
}
	// end inline asm
	mov.b32 	{%rs21, %rs22}, %r3497;
	// begin inline asm
	{  mov.b32 %r1290, {%rs21,%rs21};}

	// end inline asm
	// begin inline asm
	{mul.f16x2 %r1291,%r1283,%r1290;
}
	// end inline asm
	// begin inline asm
	{mul.f16x2 %r1294,%r1286,%r1290;
}
	// end inline asm
	// begin inline asm
	lop3.b32 %r1297, %r1302, %r1649, %r1654, 234;

	// end inline asm
	// begin inline asm
	lop3.b32 %r1301, %r1302, %r1653, %r1654, 234;

	// end inline asm
	// begin inline asm
	{sub.f16x2 %r1305,%r1297,%r1657;
}
	// end inline asm
	// begin inline asm
	{fma.rn.f16x2 %r1308,%r1301,%r1660,%r1661;
}
	// end inline asm
	// begin inline asm
	{  mov.b32 %r1312, {%rs22,%rs22};}

	// end inline asm
	// begin inline asm
	{mul.f16x2 %r1313,%r1305,%r1312;
}
	// end inline asm
	// begin inline asm
	{mul.f16x2 %r1316,%r1308,%r1312;
}
	// end inline asm
	// begin inline asm
	mma.sync.aligned.m16n8k16.row.col.f32.f16.f16.f32 {%f1306,%f1307,%f1308,%f1309}, {%r3491,%r3490,%r3489,%r3488}, {%r1291,%r1294}, {%f2850,%f2849,%f2848,%f2847};

	// end inline asm
	// begin inline asm
	mma.sync.aligned.m16n8k16.row.col.f32.f16.f16.f32 {%f1314,%f1315,%f1316,%f1317}, {%r3491,%r3490,%r3489,%r3488}, {%r1313,%r1316}, {%f2846,%f2845,%f2844,%f2843};

	// end inline asm
	// begin inline asm
	mma.sync.aligned.m16n8k16.row.col.f32.f16.f16.f32 {%f1322,%f1323,%f1324,%f1325}, {%r3487,%r3486,%r3485,%r3484}, {%r1291,%r1294}, {%f2818,%f2817,%f2816,%f2815};

	// end inline asm
	// begin inline asm
	mma.sync.aligned.m16n8k16.row.col.f32.f16.f16.f32 {%f1330,%f1331,%f1332,%f1333}, {%r3487,%r3486,%r3485,%r3484}, {%r1313,%r1316}, {%f2814,%f2813,%f2812,%f2811};

	// end inline asm
	shr.s32 	%r1370, %r3492, 8;
	// begin inline asm
	lop3.b32 %r1343, %r3492, %r1649, %r1654, 234;

	// end inline asm
	// begin inline asm
	lop3.b32 %r1347, %r3492, %r1653, %r1654, 234;

	// end inline asm
	// begin inline asm
	{sub.f16x2 %r1351,%r1343,%r1657;
}
	// end inline asm
	// begin inline asm
	{fma.rn.f16x2 %r1354,%r1347,%r1660,%r1661;
}
	// end inline asm
	mov.b32 	{%rs23, %rs24}, %r3496;
	// begin inline asm
	{  mov.b32 %r1358, {%rs23,%rs23};}

	// end inline asm
	// begin inline asm
	{mul.f16x2 %r1359,%r1351,%r1358;
}
	// end inline asm
	// begin inline asm
	{mul.f16x2 %r1362,%r1354,%r1358;
}
	// end inline asm
	// begin inline asm
	lop3.b32 %r1365, %r1370, %r1649, %r1654, 234;

	// end inline asm
	// begin inline asm
	lop3.b32 %r1369, %r1370, %r1653, %r1654, 234;

	// end inline asm
	// begin inline asm
	{sub.f16x2 %r1373,%r1365,%r1657;
}
	// end inline asm
	// begin inline asm
	{fma.rn.f16x2 %r1376,%r1369,%r1660,%r1661;
}
	// end inline asm
	// begin inline asm
	{  mov.b32 %r1380, {%rs24,%rs24};}

	// end inline asm
	// begin inline asm
	{mul.f16x2 %r1381,%r1373,%r1380;
}
	// end inline asm
	// begin inline asm
	{mul.f16x2 %r1384,%r1376,%r1380;
}
	// end inline asm
	// begin inline asm
	mma.sync.aligned.m16n8k16.row.col.f32.f16.f16.f32 {%f1338,%f1339,%f1340,%f1341}, {%r3491,%r3490,%r3489,%r3488}, {%r1359,%r1362}, {%f2842,%f2841,%f2840,%f2839};

	// end inline asm
	// begin inline asm
	mma.sync.aligned.m16n8k16.row.col.f32.f16.f16.f32 {%f1346,%f1347,%f1348,%f1349}, {%r3491,%r3490,%r3489,%r3488}, {%r1381,%r1384}, {%f2838,%f2837,%f2836,%f2835};

	// end inline asm
	// begin inline asm
	mma.sync.aligned.m16n8k16.row.col.f32.f16.f16.f32 {%f1354,%f1355,%f1356,%f1357}, {%r3487,%r3486,%r3485,%r3484}, {%r1359,%r1362}, {%f2810,%f2809,%f2808,%f2807};

	// end inline asm
	// begin inline asm
	mma.sync.aligned.m16n8k16.row.col.f32.f16.f16.f32 {%f1362,%f1363,%f1364,%f1365}, {%r3487,%r3486,%r3485,%r3484}, {%r1381,%r1384}, {%f2806,%f2805,%f2804,%f2803};

	// end inline asm
	shl.b32 	%r1716, %r1694, 2;
	and.b32  	%r1717, %r1716, 496;
	add.s32 	%r1718, %r1710, %r1717;
	ld.shared.v4.u32 	{%r3499, %r3498, %r3497, %r3496}, [%r1718+50176];
	// begin inline asm
	ldmatrix.sync.aligned.m8n8.x4.shared.b16 {%r3491,%r3490,%r3489,%r3488}, [%r1415];

	// end inline asm
	// begin inline asm
	ldmatrix.sync.aligned.m8n8.x4.shared.b16 {%r3487,%r3486,%r3485,%r3484}, [%r1420];

	// end inline asm
	shl.b32 	%r1719, %r1694, 4;
	add.s32 	%r1720, %r1710, %r1719;
	ld.shared.v4.u32 	{%r3495, %r3494, %r3493, %r3492}, [%r1720+32768];
	shr.s32 	%r1448, %r135, 8;
	// begin inline asm
	lop3.b32 %r1421, %r135, %r1649, %r1654, 234;

	// end inline asm
	// begin inline asm
	lop3.b32 %r1425, %r135, %r1653, %r1654, 234;

	// end inline asm
	// begin inline asm
	{sub.f16x2 %r1429,%r1421,%r1657;
}
	// end inline asm
	// begin inline asm
	{fma.rn.f16x2 %r1432,%r1425,%r1660,%r1661;
}
	// end inline asm
	mov.b32 	{%rs25, %rs26}, %r123;
	// begin inline asm
	{  mov.b32 %r1436, {%rs25,%rs25};}

	// end inline asm
	// begin inline asm
	{mul.f16x2 %r1437,%r1429,%r1436;
}
	// end inline asm
	// begin inline asm
	{mul.f16x2 %r1440,%r1432,%r1436;
}
	// end inline asm
	// begin inline asm
	lop3.b32 %r1443, %r1448, %r1649, %r1654, 234;

	// end inline asm
	// begin inline asm
	lop3.b32 %r1447, %r1448, %r1653, %r1654, 234;

	// end inline asm
	// begin inline asm
	{sub.f16x2 %r1451,%r1443,%r1657;
}
	// end inline asm
	// begin inline asm
	{fma.rn.f16x2 %r1454,%r1447,%r1660,%r1661;
}
	// end inline asm
	// begin inline asm
	{  mov.b32 %r1458, {%rs26,%rs26};}

	// end inline asm
	// begin inline asm
	{mul.f16x2 %r1459,%r1451,%r1458;
}
	// end inline asm
	// begin inline asm
	{mul.f16x2 %r1462,%r1454,%r1458;
}
	// end inline asm
	// begin inline asm
	mma.sync.aligned.m16n8k16.row.col.f32.f16.f16.f32 {%f2866,%f2865,%f2864,%f2863}, {%r1084,%r1085,%r1086,%r1087}, {%r1437,%r1440}, {%f1242,%f1243,%f1244,%f1245};

	// end inline asm
	// begin inline asm
	mma.sync.aligned.m16n8k16.row.col.f32.f16.f16.f32 {%f2862,%f2861,%f2860,%f2859}, {%r1084,%r1085,%r1086,%r1087}, {%r1459,%r1462}, {%f1250,%f1251,%f1252,%f1253};

	// end inline asm
	// begin inline asm
	mma.sync.aligned.m16n8k16.row.col.f32.f16.f16.f32 {%f2834,%f2833,%f2832,%f2831}, {%r1089,%r1090,%r1091,%r1092}, {%r1437,%r1440}, {%f1258,%f1259,%f1260,%f1261};

	// end inline asm
	// begin inline asm
	mma.sync.aligned.m16n8k16.row.col.f32.f16.f16.f32 {%f2830,%f2829,%f2828,%f2827}, {%r1089,%r1090,%r1091,%r1092}, {%r1459,%r1462}, {%f1266,%f1267,%f1268,%f1269};

	// end inline asm
	shr.s32 	%r1516, %r134, 8;
	// begin inline asm
	lop3.b32 %r1489, %r134, %r1649, %r1654, 234;

	// end inline asm
	// begin inline asm
	lop3.b32 %r1493, %r134, %r1653, %r1654, 234;

	// end inline asm
	// begin inline asm
	{sub.f16x2 %r1497,%r1489,%r1657;
}
	// end inline asm
	// begin inline asm
	{fma.rn.f16x2 %r1500,%r1493,%r1660,%r1661;
}
	// end inline asm
	mov.b32 	{%rs27, %rs28}, %r122;
	// begin inline asm
	{  mov.b32 %r1504, {%rs27,%rs27};}

	// end inline asm
	// begin inline asm
	{mul.f16x2 %r1505,%r1497,%r1504;
}
	// end inline asm
	// begin inline asm
	{mul.f16x2 %r1508,%r1500,%r1504;
}
	// end inline asm
	// begin inline asm
	lop3.b32 %r1511, %r1516, %r1649, %r1654, 234;

	// end inline asm
	// begin inline asm
	lop3.b32 %r1515, %r1516, %r1653, %r1654, 234;

	// end inline asm
	// begin inline asm
	{sub.f16x2 %r1519,%r1511,%r1657;
}
	// end inline asm
	// begin inline asm
	{fma.rn.f16x2 %r1522,%r1515,%r1660,%r1661;
}
	// end inline asm
	// begin inline asm
	{  mov.b32 %r1526, {%rs28,%rs28};}

	// end inline asm
	// begin inline asm
	{mul.f16x2 %r1527,%r1519,%r1526;
}
	// end inline asm
	// begin inline asm
	{mul.f16x2 %r1530,%r1522,%r1526;
}
	// end inline asm
	// begin inline asm
	mma.sync.aligned.m16n8k16.row.col.f32.f16.f16.f32 {%f2858,%f2857,%f2856,%f2855}, {%r1084,%r1085,%r1086,%r1087}, {%r1505,%r1508}, {%f1274,%f1275,%f1276,%f1277};

	// end inline asm
	// begin inline asm
	mma.sync.aligned.m16n8k16.row.col.f32.f16.f16.f32 {%f2854,%f2853,%f2852,%f2851}, {%r1084,%r1085,%r1086,%r1087}, {%r1527,%r1530}, {%f1282,%f1283,%f1284,%f1285};

	// end inline asm
	// begin inline asm
	mma.sync.aligned.m16n8k16.row.col.f32.f16.f16.f32 {%f2826,%f2825,%f2824,%f2823}, {%r1089,%r1090,%r1091,%r1092}, {%r1505,%r1508}, {%f1290,%f1291,%f1292,%f1293};

	// end inline asm
	// begin inline asm
	mma.sync.aligned.m16n8k16.row.col.f32.f16.f16.f32 {%f2822,%f2821,%f2820,%f2819}, {%r1089,%r1090,%r1091,%r1092}, {%r1527,%r1530}, {%f1298,%f1299,%f1300,%f1301};

	// end inline asm
	shr.s32 	%r1584, %r133, 8;
	// begin inline asm
	lop3.b32 %r1557, %r133, %r1649, %r1654, 234;

	// end inline asm
	// begin inline asm
	lop3.b32 %r1561, %r133, %r1653, %r1654, 234;

	// end inline asm
	// begin inline asm
	{sub.f16x2 %r1565,%r1557,%r1657;
}
	// end inline asm
	// begin inline asm
	{fma.rn.f16x2 %r1568,%r1561,%r1660,%r1661;
}
	// end inline asm
	mov.b32 	{%rs29, %rs30}, %r121;
	// begin inline asm
	{  mov.b32 %r1572, {%rs29,%rs29};}

	// end inline asm
	// begin inline asm
	{mul.f16x2 %r1573,%r1565,%r1572;
}
	// end inline asm
	// begin inline asm
	{mul.f16x2 %r1576,%r1568,%r1572;
}
	// end inline asm
	// begin inline asm
	lop3.b32 %r1579, %r1584, %r1649, %r1654, 234;

	// end inline asm
	// begin inline asm
	lop3.b32 %r1583, %r1584, %r1653, %r1654, 234;

	// end inline asm
	// begin inline asm
	{sub.f16x2 %r1587,%r1579,%r1657;
}
	// end inline asm
	// begin inline asm
	{fma.rn.f16x2 %r1590,%r1583,%r1660,%r1661;
}
	// end inline asm
	// begin inline asm
	{  mov.b32 %r1594, {%rs30,%rs30};}

	// end inline asm
	// begin inline asm
	{mul.f16x2 %r1595,%r1587,%r1594;
}
	// end inline asm
	// begin inline asm
	{mul.f16x2 %r1598,%r1590,%r1594;
}
	// end inline asm
	// begin inline asm
	mma.sync.aligned.m16n8k16.row.col.f32.f16.f16.f32 {%f2850,%f2849,%f2848,%f2847}, {%r1084,%r1085,%r1086,%r1087}, {%r1573,%r1576}, {%f1306,%f1307,%f1308,%f1309};

	// end inline asm
	// begin inline asm
	mma.sync.aligned.m16n8k16.row.col.f32.f16.f16.f32 {%f2846,%f2845,%f2844,%f2843}, {%r1084,%r1085,%r1086,%r1087}, {%r1595,%r1598}, {%f1314,%f1315,%f1316,%f1317};

	// end inline asm
	// begin inline asm
	mma.sync.aligned.m16n8k16.row.col.f32.f16.f16.f32 {%f2818,%f2817,%f2816,%f2815}, {%r1089,%r1090,%r1091,%r1092}, {%r1573,%r1576}, {%f1322,%f1323,%f1324,%f1325};

	// end inline asm
	// begin inline asm
	mma.sync.aligned.m16n8k16.row.col.f32.f16.f16.f32 {%f2814,%f2813,%f2812,%f2811}, {%r1089,%r1090,%r1091,%r1092}, {%r1595,%r1598}, {%f1330,%f1331,%f1332,%f1333};

	// end inline asm
	shr.s32 	%r1652, %r132, 8;
	// begin inline asm
	lop3.b32 %r1625, %r132, %r1649, %r1654, 234;

	// end inline asm
	// begin inline asm
	lop3.b32 %r1629, %r132, %r1653, %r1654, 234;

	// end inline asm
	// begin inline asm
	{sub.f16x2 %r1633,%r1625,%r1657;
}
	// end inline asm
	// begin inline asm
	{fma.rn.f16x2 %r1636,%r1629,%r1660,%r1661;
}
	// end inline asm
	mov.b32 	{%rs31, %rs32}, %r120;
	// begin inline asm
	{  mov.b32 %r1640, {%rs31,%rs31};}

	// end inline asm
	// begin inline asm
	{mul.f16x2 %r1641,%r1633,%r1640;
}
	// end inline asm
	// begin inline asm
	{mul.f16x2 %r1644,%r1636,%r1640;
}
	// end inline asm
	// begin inline asm
	lop3.b32 %r1647, %r1652, %r1649, %r1654, 234;

	// end inline asm
	// begin inline asm
	lop3.b32 %r1651, %r1652, %r1653, %r1654, 234;

	// end inline asm
	// begin inline asm
	{sub.f16x2 %r1655,%r1647,%r1657;
}
	// end inline asm
	// begin inline asm
	{fma.rn.f16x2 %r1658,%r1651,%r1660,%r1661;
}
	// end inline asm
	// begin inline asm
	{  mov.b32 %r1662, {%rs32,%rs32};}

	// end inline asm
	// begin inline asm
	{mul.f16x2 %r1663,%r1655,%r1662;
}
	// end inline asm
	// begin inline asm
	{mul.f16x2 %r1666,%r1658,%r1662;
}
	// end inline asm
	// begin inline asm
	mma.sync.aligned.m16n8k16.row.col.f32.f16.f16.f32 {%f2842,%f2841,%f2840,%f2839}, {%r1084,%r1085,%r1086,%r1087}, {%r1641,%r1644}, {%f1338,%f1339,%f1340,%f1341};

	// end inline asm
	// begin inline asm
	mma.sync.aligned.m16n8k16.row.col.f32.f16.f16.f32 {%f2838,%f2837,%f2836,%f2835}, {%r1084,%r1085,%r1086,%r1087}, {%r1663,%r1666}, {%f1346,%f1347,%f1348,%f1349};

	// end inline asm
	// begin inline asm
	mma.sync.aligned.m16n8k16.row.col.f32.f16.f16.f32 {%f2810,%f2809,%f2808,%f2807}, {%r1089,%r1090,%r1091,%r1092}, {%r1641,%r1644}, {%f1354,%f1355,%f1356,%f1357};

	// end inline asm
	// begin inline asm
	mma.sync.aligned.m16n8k16.row.col.f32.f16.f16.f32 {%f2806,%f2805,%f2804,%f2803}, {%r1089,%r1090,%r1091,%r1092}, {%r1663,%r1666}, {%f1362,%f1363,%f1364,%f1365};

	// end inline asm
	setp.eq.s32 	%p26, %r81, 2;
	@%p26 bra 	$L__BB5_37;
	add.s32 	%r1740, %r1702, 132;
	and.b32  	%r1741, %r1740, 504;
	add.s32 	%r1742, %r1702, 4;
	and.b32  	%r1743, %r1742, 7;
	or.b32  	%r1744, %r1741, %r1743;
	shr.u32 	%r1745, %r1740, 3;
	xor.b32  	%r1746, %r1744, %r1745;
	shl.b32 	%r1747, %r1746, 4;
	add.s32 	%r1749, %r1710, %r1747;
	add.s32 	%r1730, %r1749, 8192;
	shr.u32 	%r1750, %r1742, 3;
	xor.b32  	%r1751, %r1742, %r1750;
	shl.b32 	%r1752, %r1751, 4;
	add.s32 	%r1753, %r1710, %r1752;
	add.s32 	%r1725, %r1753, 8192;
	setp.lt.s32 	%p27, %r81, 6;
	ld.shared.v4.u32 	{%r157, %r156, %r155, %r154}, [%r1718+50176];
	// begin inline asm
	ldmatrix.sync.aligned.m8n8.x4.shared.b16 {%r1721,%r1722,%r1723,%r1724}, [%r1725];

	// end inline asm
	// begin inline asm
	ldmatrix.sync.aligned.m8n8.x4.shared.b16 {%r1726,%r1727,%r1728,%r1729}, [%r1730];

	// end inline asm
	ld.shared.v4.u32 	{%r169, %r168, %r167, %r166}, [%r1720+36864];
	@%p27 bra 	$L__BB5_31;
	mov.u32 	%r1763, %tid.x;
	shl.b32 	%r1764, %r1763, 4;
	mov.u32 	%r1765, sh;
	add.s32 	%r1766, %r1765, %r1764;
	add.s32 	%r1762, %r1766, 28672;
	add.s32 	%r1761, %r1766, 24576;
	shr.u32 	%r1767, %r1763, 3;
	xor.b32  	%r1768, %r1763, %r1767;
	shl.b32 	%r1769, %r1768, 4;
	add.s32 	%r1770, %r1765, %r1769;
	add.s32 	%r1760, %r1770, 4096;
	mul.wide.s32 	%rd147, %r3452, 16;
	add.s64 	%rd148, %rd288, %rd147;
	add.s64 	%rd144, %rd148, 256;
	shl.b32 	%r1771, %r1, 3;
	setp.lt.s32 	%p28, %r1763, %r1771;
	selp.u32 	%r1759, 1, 0, %p28;
	// begin inline asm
	{
   .reg .pred p;
   setp.ne.b32 p, %r1759, 0;
   @p cp.async.cg.shared.global [%r1760], [%rd144], 16;
}

	// end inline asm
	// begin inline asm
	{
   .reg .b64 p;
   createpolicy.fractional.L2::evict_first.b64 p, 1.0;   cp.async.cg.shared.global.L2::cache_hint [%r1761], [%rd287], 16, p;
}

	// end inline asm
	mul.wide.s32 	%rd149, %r30, 16;
	add.s64 	%rd287, %rd287, %rd149;
	// begin inline asm
	{
   .reg .b64 p;
   createpolicy.fractional.L2::evict_first.b64 p, 1.0;   cp.async.cg.shared.global.L2::cache_hint [%r1762], [%rd286], 16, p;
}

	// end inline asm
	add.s64 	%rd286, %rd286, %rd149;
$L__BB5_31:
	mov.u32 	%r2327, %tid.x;
	shl.b32 	%r2328, %r2327, 3;
	and.b32  	%r2329, %r2328, 120;
	shr.u32 	%r2330, %r2327, 4;
	and.b32  	%r2331, %r2330, 1;
	or.b32  	%r2332, %r2329, %r2331;
	shr.u32 	%r2333, %r2327, 6;
	and.b32  	%r2334, %r2333, 14;
	add.s32 	%r2335, %r2332, %r2334;
	add.s32 	%r2336, %r2335, 128;
	and.b32  	%r2337, %r2336, 504;
	and.b32  	%r2338, %r2335, 7;
	or.b32  	%r2339, %r2337, %r2338;
	shr.u32 	%r2340, %r2336, 3;
	xor.b32  	%r2341, %r2339, %r2340;
	shl.b32 	%r2342, %r2341, 4;
	mov.u32 	%r2343, sh;
	add.s32 	%r2344, %r2343, %r2342;
	add.s32 	%r2053, %r2344, 12288;
	shr.u32 	%r2345, %r2335, 3;
	xor.b32  	%r2346, %r2335, %r2345;
	shl.b32 	%r2347, %r2346, 4;
	add.s32 	%r2348, %r2343, %r2347;
	add.s32 	%r2048, %r2348, 12288;
	// begin inline asm
	cp.async.commit_group;

	// end inline asm
	// begin inline asm
	cp.async.wait_group 2;

	// end inline asm
	bar.sync 	0;
	shr.s32 	%r1799, %r3495, 8;
	mov.b32 	%r2282, 983055;
	mov.b32 	%r2287, 1677747200;
	// begin inline asm
	lop3.b32 %r1772, %r3495, %r2282, %r2287, 234;

	// end inline asm
	mov.b32 	%r2286, 15728880;
	// begin inline asm
	lop3.b32 %r1776, %r3495, %r2286, %r2287, 234;

	// end inline asm
	mov.b32 	%r2290, 1678271496;
	// begin inline asm
	{sub.f16x2 %r1780,%r1772,%r2290;
}
	// end inline asm
	mov.b32 	%r2293, 738208768;
	mov.b32 	%r2294, -729754496;
	// begin inline asm
	{fma.rn.f16x2 %r1783,%r1776,%r2293,%r2294;
}
	// end inline asm
	mov.b32 	{%rs33, %rs34}, %r3499;
	// begin inline asm
	{  mov.b32 %r1787, {%rs33,%rs33};}

	// end inline asm
	// begin inline asm
	{mul.f16x2 %r1788,%r1780,%r1787;
}
	// end inline asm
	// begin inline asm
	{mul.f16x2 %r1791,%r1783,%r1787;
}
	// end inline asm
	// begin inline asm
	lop3.b32 %r1794, %r1799, %r2282, %r2287, 234;

	// end inline asm
	// begin inline asm
	lop3.b32 %r1798, %r1799, %r2286, %r2287, 234;

	// end inline asm
	// begin inline asm
	{sub.f16x2 %r1802,%r1794,%r2290;
}
	// end inline asm
	// begin inline asm
	{fma.rn.f16x2 %r1805,%r1798,%r2293,%r2294;
}
	// end inline asm
	// begin inline asm
	{  mov.b32 %r1809, {%rs34,%rs34};}

	// end inline asm
	// begin inline asm
	{mul.f16x2 %r1810,%r1802,%r1809;
}
	// end inline asm
	// begin inline asm
	{mul.f16x2 %r1813,%r1805,%r1809;
}
	// end inline asm
	// begin inline asm
	mma.sync.aligned.m16n8k16.row.col.f32.f16.f16.f32 {%f1498,%f1499,%f1500,%f1501}, {%r3491,%r3490,%r3489,%r3488}, {%r1788,%r1791}, {%f2866,%f2865,%f2864,%f2863};

	// end inline asm
	// begin inline asm
	mma.sync.aligned.m16n8k16.row.col.f32.f16.f16.f32 {%f1506,%f1507,%f1508,%f1509}, {%r3491,%r3490,%r3489,%r3488}, {%r1810,%r1813}, {%f2862,%f2861,%f2860,%f2859};

	// end inline asm
	// begin inline asm
	mma.sync.aligned.m16n8k16.row.col.f32.f16.f16.f32 {%f1514,%f1515,%f1516,%f1517}, {%r3487,%r3486,%r3485,%r3484}, {%r1788,%r1791}, {%f2834,%f2833,%f2832,%f2831};

	// end inline asm
	// begin inline asm
	mma.sync.aligned.m16n8k16.row.col.f32.f16.f16.f32 {%f1522,%f1523,%f1524,%f1525}, {%r3487,%r3486,%r3485,%r3484}, {%r1810,%r1813}, {%f2830,%f2829,%f2828,%f2827};

	// end inline asm
	shr.s32 	%r1867, %r3494, 8;
	// begin inline asm
	lop3.b32 %r1840, %r3494, %r2282, %r2287, 234;

	// end inline asm
	// begin inline asm
	lop3.b32 %r1844, %r3494, %r2286, %r2287, 234;

	// end inline asm
	// begin inline asm
	{sub.f16x2 %r1848,%r1840,%r2290;
}
	// end inline asm
	// begin inline asm
	{fma.rn.f16x2 %r1851,%r1844,%r2293,%r2294;
}
	// end inline asm
	mov.b32 	{%rs35, %rs36}, %r3498;
	// begin inline asm
	{  mov.b32 %r1855, {%rs35,%rs35};}

	// end inline asm
	// begin inline asm
	{mul.f16x2 %r1856,%r1848,%r1855;
}
	// end inline asm
	// begin inline asm
	{mul.f16x2 %r1859,%r1851,%r1855;
}
	// end inline asm
	// begin inline asm
	lop3.b32 %r1862, %r1867, %r2282, %r2287, 234;

	// end inline asm
	// begin inline asm
	lop3.b32 %r1866, %r1867, %r2286, %r2287, 234;

	// end inline asm
	// begin inline asm
	{sub.f16x2 %r1870,%r1862,%r2290;
}
	// end inline asm
	// begin inline asm
	{fma.rn.f16x2 %r1873,%r1866,%r2293,%r2294;
}
	// end inline asm
	// begin inline asm
	{  mov.b32 %r1877, {%rs36,%rs36};}

	// end inline asm
	// begin inline asm
	{mul.f16x2 %r1878,%r1870,%r1877;
}
	// end inline asm
	// begin inline asm
	{mul.f16x2 %r1881,%r1873,%r1877;
}
	// end inline asm
	// begin inline asm
	mma.sync.aligned.m16n8k16.row.col.f32.f16.f16.f32 {%f1530,%f1531,%f1532,%f1533}, {%r3491,%r3490,%r3489,%r3488}, {%r1856,%r1859}, {%f2858,%f2857,%f2856,%f2855};

	// end inline asm
	// begin inline asm
	mma.sync.aligned.m16n8k16.row.col.f32.f16.f16.f32 {%f1538,%f1539,%f1540,%f1541}, {%r3491,%r3490,%r3489,%r3488}, {%r1878,%r1881}, {%f2854,%f2853,%f2852,%f2851};

	// end inline asm
	// begin inline asm
	mma.sync.aligned.m16n8k16.row.col.f32.f16.f16.f32 {%f1546,%f1547,%f1548,%f1549}, {%r3487,%r3486,%r3485,%r3484}, {%r1856,%r1859}, {%f2826,%f2825,%f2824,%f2823};

	// end inline asm
	// begin inline asm
	mma.sync.aligned.m16n8k16.row.col.f32.f16.f16.f32 {%f1554,%f1555,%f1556,%f1557}, {%r3487,%r3486,%r3485,%r3484}, {%r1878,%r1881}, {%f2822,%f2821,%f2820,%f2819};

	// end inline asm
	shr.s32 	%r1935, %r3493, 8;
	// begin inline asm
	lop3.b32 %r1908, %r3493, %r2282, %r2287, 234;

	// end inline asm
	// begin inline asm
	lop3.b32 %r1912, %r3493, %r2286, %r2287, 234;

	// end inline asm
	// begin inline asm
	{sub.f16x2 %r1916,%r1908,%r2290;
}
	// end inline asm
	// begin inline asm
	{fma.rn.f16x2 %r1919,%r1912,%r2293,%r2294;
}
	// end inline asm
	mov.b32 	{%rs37, %rs38}, %r3497;
	// begin inline asm
	{  mov.b32 %r1923, {%rs37,%rs37};}

	// end inline asm
	// begin inline asm
	{mul.f16x2 %r1924,%r1916,%r1923;
}
	// end inline asm
	// begin inline asm
	{mul.f16x2 %r1927,%r1919,%r1923;
}
	// end inline asm
	// begin inline asm
	lop3.b32 %r1930, %r1935, %r2282, %r2287, 234;

	// end inline asm
	// begin inline asm
	lop3.b32 %r1934, %r1935, %r2286, %r2287, 234;

	// end inline asm
	// begin inline asm
	{sub.f16x2 %r1938,%r1930,%r2290;
}
	// end inline asm
	// begin inline asm
	{fma.rn.f16x2 %r1941,%r1934,%r2293,%r2294;
}
	// end inline asm
	// begin inline asm
	{  mov.b32 %r1945, {%rs38,%rs38};}

	// end inline asm
	// begin inline asm
	{mul.f16x2 %r1946,%r1938,%r1945;
}
	// end inline asm
	// begin inline asm
	{mul.f16x2 %r1949,%r1941,%r1945;
}
	// end inline asm
	// begin inline asm
	mma.sync.aligned.m16n8k16.row.col.f32.f16.f16.f32 {%f1562,%f1563,%f1564,%f1565}, {%r3491,%r3490,%r3489,%r3488}, {%r1924,%r1927}, {%f2850,%f2849,%f2848,%f2847};

	// end inline asm
	// begin inline asm
	mma.sync.aligned.m16n8k16.row.col.f32.f16.f16.f32 {%f1570,%f1571,%f1572,%f1573}, {%r3491,%r3490,%r3489,%r3488}, {%r1946,%r1949}, {%f2846,%f2845,%f2844,%f2843};

	// end inline asm
	// begin inline asm
	mma.sync.aligned.m16n8k16.row.col.f32.f16.f16.f32 {%f1578,%f1579,%f1580,%f1581}, {%r3487,%r3486,%r3485,%r3484}, {%r1924,%r1927}, {%f2818,%f2817,%f2816,%f2815};

	// end inline asm
	// begin inline asm
	mma.sync.aligned.m16n8k16.row.col.f32.f16.f16.f32 {%f1586,%f1587,%f1588,%f1589}, {%r3487,%r3486,%r3485,%r3484}, {%r1946,%r1949}, {%f2814,%f2813,%f2812,%f2811};

	// end inline asm
	shr.s32 	%r2003, %r3492, 8;
	// begin inline asm
	lop3.b32 %r1976, %r3492, %r2282, %r2287, 234;

	// end inline asm
	// begin inline asm
	lop3.b32 %r1980, %r3492, %r2286, %r2287, 234;

	// end inline asm
	// begin inline asm
	{sub.f16x2 %r1984,%r1976,%r2290;
}
	// end inline asm
	// begin inline asm
	{fma.rn.f16x2 %r1987,%r1980,%r2293,%r2294;
}
	// end inline asm
	mov.b32 	{%rs39, %rs40}, %r3496;
	// begin inline asm
	{  mov.b32 %r1991, {%rs39,%rs39};}

	// end inline asm
	// begin inline asm
	{mul.f16x2 %r1992,%r1984,%r1991;
}
	// end inline asm
	// begin inline asm
	{mul.f16x2 %r1995,%r1987,%r1991;
}
	// end inline asm
	// begin inline asm
	lop3.b32 %r1998, %r2003, %r2282, %r2287, 234;

	// end inline asm
	// begin inline asm
	lop3.b32 %r2002, %r2003, %r2286, %r2287, 234;

	// end inline asm
	// begin inline asm
	{sub.f16x2 %r2006,%r1998,%r2290;
}
	// end inline asm
	// begin inline asm
	{fma.rn.f16x2 %r2009,%r2002,%r2293,%r2294;
}
	// end inline asm
	// begin inline asm
	{  mov.b32 %r2013, {%rs40,%rs40};}

	// end inline asm
	// begin inline asm
	{mul.f16x2 %r2014,%r2006,%r2013;
}
	// end inline asm
	// begin inline asm
	{mul.f16x2 %r2017,%r2009,%r2013;
}
	// end inline asm
	// begin inline asm
	mma.sync.aligned.m16n8k16.row.col.f32.f16.f16.f32 {%f1594,%f1595,%f1596,%f1597}, {%r3491,%r3490,%r3489,%r3488}, {%r1992,%r1995}, {%f2842,%f2841,%f2840,%f2839};

	// end inline asm
	// begin inline asm
	mma.sync.aligned.m16n8k16.row.col.f32.f16.f16.f32 {%f1602,%f1603,%f1604,%f1605}, {%r3491,%r3490,%r3489,%r3488}, {%r2014,%r2017}, {%f2838,%f2837,%f2836,%f2835};

	// end inline asm
	// begin inline asm
	mma.sync.aligned.m16n8k16.row.col.f32.f16.f16.f32 {%f1610,%f1611,%f1612,%f1613}, {%r3487,%r3486,%r3485,%r3484}, {%r1992,%r1995}, {%f2810,%f2809,%f2808,%f2807};

	// end inline asm
	// begin inline asm
	mma.sync.aligned.m16n8k16.row.col.f32.f16.f16.f32 {%f1618,%f1619,%f1620,%f1621}, {%r3487,%r3486,%r3485,%r3484}, {%r2014,%r2017}, {%f2806,%f2805,%f2804,%f2803};

	// end inline asm
	shl.b32 	%r2349, %r2327, 2;
	and.b32  	%r2350, %r2349, 496;
	add.s32 	%r2351, %r2343, %r2350;
	ld.shared.v4.u32 	{%r3499, %r3498, %r3497, %r3496}, [%r2351+50176];
	// begin inline asm
	ldmatrix.sync.aligned.m8n8.x4.shared.b16 {%r3491,%r3490,%r3489,%r3488}, [%r2048];

	// end inline asm
	// begin inline asm
	ldmatrix.sync.aligned.m8n8.x4.shared.b16 {%r3487,%r3486,%r3485,%r3484}, [%r2053];

	// end inline asm
	shl.b32 	%r2352, %r2327, 4;
	add.s32 	%r2353, %r2343, %r2352;
	ld.shared.v4.u32 	{%r3495, %r3494, %r3493, %r3492}, [%r2353+40960];
	shr.s32 	%r2081, %r169, 8;
	// begin inline asm
	lop3.b32 %r2054, %r169, %r2282, %r2287, 234;

	// end inline asm
	// begin inline asm
	lop3.b32 %r2058, %r169, %r2286, %r2287, 234;

	// end inline asm
	// begin inline asm
	{sub.f16x2 %r2062,%r2054,%r2290;
}
	// end inline asm
	// begin inline asm
	{fma.rn.f16x2 %r2065,%r2058,%r2293,%r2294;
}
	// end inline asm
	mov.b32 	{%rs41, %rs42}, %r157;
	// begin inline asm
	{  mov.b32 %r2069, {%rs41,%rs41};}

	// end inline asm
	// begin inline asm
	{mul.f16x2 %r2070,%r2062,%r2069;
}
	// end inline asm
	// begin inline asm
	{mul.f16x2 %r2073,%r2065,%r2069;
}
	// end inline asm
	// begin inline asm
	lop3.b32 %r2076, %r2081, %r2282, %r2287, 234;

	// end inline asm
	// begin inline asm
	lop3.b32 %r2080, %r2081, %r2286, %r2287, 234;

	// end inline asm
	// begin inline asm
	{sub.f16x2 %r2084,%r2076,%r2290;
}
	// end inline asm
	// begin inline asm
	{fma.rn.f16x2 %r2087,%r2080,%r2293,%r2294;
}
	// end inline asm
	// begin inline asm
	{  mov.b32 %r2091, {%rs42,%rs42};}

	// end inline asm
	// begin inline asm
	{mul.f16x2 %r2092,%r2084,%r2091;
}
	// end inline asm
	// begin inline asm
	{mul.f16x2 %r2095,%r2087,%r2091;
}
	// end inline asm
	// begin inline asm
	mma.sync.aligned.m16n8k16.row.col.f32.f16.f16.f32 {%f2866,%f2865,%f2864,%f2863}, {%r1721,%r1722,%r1723,%r1724}, {%r2070,%r2073}, {%f1498,%f1499,%f1500,%f1501};

	// end inline asm
	// begin inline asm
	mma.sync.aligned.m16n8k16.row.col.f32.f16.f16.f32 {%f2862,%f2861,%f2860,%f2859}, {%r1721,%r1722,%r1723,%r1724}, {%r2092,%r2095}, {%f1506,%f1507,%f1508,%f1509};

	// end inline asm
	// begin inline asm
	mma.sync.aligned.m16n8k16.row.col.f32.f16.f16.f32 {%f2834,%f2833,%f2832,%f2831}, {%r1726,%r1727,%r1728,%r1729}, {%r2070,%r2073}, {%f1514,%f1515,%f1516,%f1517};

	// end inline asm
	// begin inline asm
	mma.sync.aligned.m16n8k16.row.col.f32.f16.f16.f32 {%f2830,%f2829,%f2828,%f2827}, {%r1726,%r1727,%r1728,%r1729}, {%r2092,%r2095}, {%f1522,%f1523,%f1524,%f1525};

	// end inline asm
	shr.s32 	%r2149, %r168, 8;
	// begin inline asm
	lop3.b32 %r2122, %r168, %r2282, %r2287, 234;

	// end inline asm
	// begin inline asm
	lop3.b32 %r2126, %r168, %r2286, %r2287, 234;

	// end inline asm
	// begin inline asm
	{sub.f16x2 %r2130,%r2122,%r2290;
}
	// end inline asm
	// begin inline asm
	{fma.rn.f16x2 %r2133,%r2126,%r2293,%r2294;
}
	// end inline asm
	mov.b32 	{%rs43, %rs44}, %r156;
	// begin inline asm
	{  mov.b32 %r2137, {%rs43,%rs43};}

	// end inline asm
	// begin inline asm
	{mul.f16x2 %r2138,%r2130,%r2137;
}
	// end inline asm
	// begin inline asm
	{mul.f16x2 %r2141,%r2133,%r2137;
}
	// end inline asm
	// begin inline asm
	lop3.b32 %r2144, %r2149, %r2282, %r2287, 234;

	// end inline asm
	// begin inline asm
	lop3.b32 %r2148, %r2149, %r2286, %r2287, 234;

	// end inline asm
	// begin inline asm
	{sub.f16x2 %r2152,%r2144,%r2290;
}
	// end inline asm
	// begin inline asm
	{fma.rn.f16x2 %r2155,%r2148,%r2293,%r2294;
}
	// end inline asm
	// begin inline asm
	{  mov.b32 %r2159, {%rs44,%rs44};}

	// end inline asm
	// begin inline asm
	{mul.f16x2 %r2160,%r2152,%r2159;
}
	// end inline asm
	// begin inline asm
	{mul.f16x2 %r2163,%r2155,%r2159;
}
	// end inline asm
	// begin inline asm
	mma.sync.aligned.m16n8k16.row.col.f32.f16.f16.f32 {%f2858,%f2857,%f2856,%f2855}, {%r1721,%r1722,%r1723,%r1724}, {%r2138,%r2141}, {%f1530,%f1531,%f1532,%f1533};

	// end inline asm
	// begin inline asm
	mma.sync.aligned.m16n8k16.row.col.f32.f16.f16.f32 {%f2854,%f2853,%f2852,%f2851}, {%r1721,%r1722,%r1723,%r1724}, {%r2160,%r2163}, {%f1538,%f1539,%f1540,%f1541};

	// end inline asm
	// begin inline asm
	mma.sync.aligned.m16n8k16.row.col.f32.f16.f16.f32 {%f2826,%f2825,%f2824,%f2823}, {%r1726,%r1727,%r1728,%r1729}, {%r2138,%r2141}, {%f1546,%f1547,%f1548,%f1549};

	// end inline asm
	// begin inline asm
	mma.sync.aligned.m16n8k16.row.col.f32.f16.f16.f32 {%f2822,%f2821,%f2820,%f2819}, {%r1726,%r1727,%r1728,%r1729}, {%r2160,%r2163}, {%f1554,%f1555,%f1556,%f1557};

	// end inline asm
	shr.s32 	%r2217, %r167, 8;
	// begin inline asm
	lop3.b32 %r2190, %r167, %r2282, %r2287, 234;

	// end inline asm
	// begin inline asm
	lop3.b32 %r2194, %r167, %r2286, %r2287, 234;

	// end inline asm
	// begin inline asm
	{sub.f16x2 %r2198,%r2190,%r2290;
}
	// end inline asm
	// begin inline asm
	{fma.rn.f16x2 %r2201,%r2194,%r2293,%r2294;
}
	// end inline asm
	mov.b32 	{%rs45, %rs46}, %r155;
	// begin inline asm
	{  mov.b32 %r2205, {%rs45,%rs45};}

	// end inline asm
	// begin inline asm
	{mul.f16x2 %r2206,%r2198,%r2205;
}
	// end inline asm
	// begin inline asm
	{mul.f16x2 %r2209,%r2201,%r2205;
}
	// end inline asm
	// begin inline asm
	lop3.b32 %r2212, %r2217, %r2282, %r2287, 234;

	// end inline asm
	// begin inline asm
	lop3.b32 %r2216, %r2217, %r2286, %r2287, 234;

	// end inline asm
	// begin inline asm
	{sub.f16x2 %r2220,%r2212,%r2290;
}
	// end inline asm
	// begin inline asm
	{fma.rn.f16x2 %r2223,%r2216,%r2293,%r2294;
}
	// end inline asm
	// begin inline asm
	{  mov.b32 %r2227, {%rs46,%rs46};}

	// end inline asm
	// begin inline asm
	{mul.f16x2 %r2228,%r2220,%r2227;
}
	// end inline asm
	// begin inline asm
	{mul.f16x2 %r2231,%r2223,%r2227;
}
	// end inline asm
	// begin inline asm
	mma.sync.aligned.m16n8k16.row.col.f32.f16.f16.f32 {%f2850,%f2849,%f2848,%f2847}, {%r1721,%r1722,%r1723,%r1724}, {%r2206,%r2209}, {%f1562,%f1563,%f1564,%f1565};

	// end inline asm
	// begin inline asm
	mma.sync.aligned.m16n8k16.row.col.f32.f16.f16.f32 {%f2846,%f2845,%f2844,%f2843}, {%r1721,%r1722,%r1723,%r1724}, {%r2228,%r2231}, {%f1570,%f1571,%f1572,%f1573};

	// end inline asm
	// begin inline asm
	mma.sync.aligned.m16n8k16.row.col.f32.f16.f16.f32 {%f2818,%f2817,%f2816,%f2815}, {%r1726,%r1727,%r1728,%r1729}, {%r2206,%r2209}, {%f1578,%f1579,%f1580,%f1581};

	// end inline asm
	// begin inline asm
	mma.sync.aligned.m16n8k16.row.col.f32.f16.f16.f32 {%f2814,%f2813,%f2812,%f2811}, {%r1726,%r1727,%r1728,%r1729}, {%r2228,%r2231}, {%f1586,%f1587,%f1588,%f1589};

	// end inline asm
	shr.s32 	%r2285, %r166, 8;
	// begin inline asm
	lop3.b32 %r2258, %r166, %r2282, %r2287, 234;

	// end inline asm
	// begin inline asm
	lop3.b32 %r2262, %r166, %r2286, %r2287, 234;

	// end inline asm
	// begin inline asm
	{sub.f16x2 %r2266,%r2258,%r2290;
}
	// end inline asm
	// begin inline asm
	{fma.rn.f16x2 %r2269,%r2262,%r2293,%r2294;
}
	// end inline asm
	mov.b32 	{%rs47, %rs48}, %r154;
	// begin inline asm
	{  mov.b32 %r2273, {%rs47,%rs47};}

	// end inline asm
	// begin inline asm
	{mul.f16x2 %r2274,%r2266,%r2273;
}
	// end inline asm
	// begin inline asm
	{mul.f16x2 %r2277,%r2269,%r2273;
}
	// end inline asm
	// begin inline asm
	lop3.b32 %r2280, %r2285, %r2282, %r2287, 234;

	// end inline asm
	// begin inline asm
	lop3.b32 %r2284, %r2285, %r2286, %r2287, 234;

	// end inline asm
	// begin inline asm
	{sub.f16x2 %r2288,%r2280,%r2290;
}
	// end inline asm
	// begin inline asm
	{fma.rn.f16x2 %r2291,%r2284,%r2293,%r2294;
}
	// end inline asm
	// begin inline asm
	{  mov.b32 %r2295, {%rs48,%rs48};}

	// end inline asm
	// begin inline asm
	{mul.f16x2 %r2296,%r2288,%r2295;
}
	// end inline asm
	// begin inline asm
	{mul.f16x2 %r2299,%r2291,%r2295;
}
	// end inline asm
	// begin inline asm
	mma.sync.aligned.m16n8k16.row.col.f32.f16.f16.f32 {%f2842,%f2841,%f2840,%f2839}, {%r1721,%r1722,%r1723,%r1724}, {%r2274,%r2277}, {%f1594,%f1595,%f1596,%f1597};

	// end inline asm
	// begin inline asm
	mma.sync.aligned.m16n8k16.row.col.f32.f16.f16.f32 {%f2838,%f2837,%f2836,%f2835}, {%r1721,%r1722,%r1723,%r1724}, {%r2296,%r2299}, {%f1602,%f1603,%f1604,%f1605};

	// end inline asm
	// begin inline asm
	mma.sync.aligned.m16n8k16.row.col.f32.f16.f16.f32 {%f2810,%f2809,%f2808,%f2807}, {%r1726,%r1727,%r1728,%r1729}, {%r2274,%r2277}, {%f1610,%f1611,%f1612,%f1613};

	// end inline asm
	// begin inline asm
	mma.sync.aligned.m16n8k16.row.col.f32.f16.f16.f32 {%f2806,%f2805,%f2804,%f2803}, {%r1726,%r1727,%r1728,%r1729}, {%r2296,%r2299}, {%f1618,%f1619,%f1620,%f1621};

	// end inline asm
	setp.eq.s32 	%p29, %r81, 3;
	@%p29 bra 	$L__BB5_37;
	add.s32 	%r2373, %r2335, 132;
	and.b32  	%r2374, %r2373, 504;
	add.s32 	%r2375, %r2335, 4;
	and.b32  	%r2376, %r2375, 7;
	or.b32  	%r2377, %r2374, %r2376;
	shr.u32 	%r2378, %r2373, 3;
	xor.b32  	%r2379, %r2377, %r2378;
	shl.b32 	%r2380, %r2379, 4;
	add.s32 	%r2382, %r2343, %r2380;
	add.s32 	%r2363, %r2382, 12288;
	shr.u32 	%r2383, %r2375, 3;
	xor.b32  	%r2384, %r2375, %r2383;
	shl.b32 	%r2385, %r2384, 4;
	add.s32 	%r2386, %r2343, %r2385;
	add.s32 	%r2358, %r2386, 12288;
	setp.lt.s32 	%p30, %r81, 7;
	ld.shared.v4.u32 	{%r189, %r188, %r187, %r186}, [%r2351+50176];
	// begin inline asm
	ldmatrix.sync.aligned.m8n8.x4.shared.b16 {%r2354,%r2355,%r2356,%r2357}, [%r2358];

	// end inline asm
	// begin inline asm
	ldmatrix.sync.aligned.m8n8.x4.shared.b16 {%r2359,%r2360,%r2361,%r2362}, [%r2363];

	// end inline asm
	ld.shared.v4.u32 	{%r201, %r200, %r199, %r198}, [%r2353+45056];
	@%p30 bra 	$L__BB5_36;
	mov.u32 	%r2396, %tid.x;
	shl.b32 	%r2397, %r2396, 4;
	mov.u32 	%r2398, sh;
	add.s32 	%r2399, %r2398, %r2397;
	add.s32 	%r2395, %r2399, 36864;
	add.s32 	%r2394, %r2399, 32768;
	shr.u32 	%r2400, %r2396, 3;
	xor.b32  	%r2401, %r2396, %r2400;
	shl.b32 	%r2402, %r2401, 4;
	add.s32 	%r2403, %r2398, %r2402;
	add.s32 	%r2393, %r2403, 8192;
	setp.gt.u32 	%p31, %r2396, 31;
	mul.wide.s32 	%rd153, %r3452, 16;
	add.s64 	%rd154, %rd288, %rd153;
	add.s64 	%rd150, %rd154, 384;
	shl.b32 	%r2404, %r1, 3;
	setp.lt.s32 	%p32, %r2396, %r2404;
	selp.u32 	%r2392, 1, 0, %p32;
	// begin inline asm
	{
   .reg .pred p;
   setp.ne.b32 p, %r2392, 0;
   @p cp.async.cg.shared.global [%r2393], [%rd150], 16;
}

	// end inline asm
	// begin inline asm
	{
   .reg .b64 p;
   createpolicy.fractional.L2::evict_first.b64 p, 1.0;   cp.async.cg.shared.global.L2::cache_hint [%r2394], [%rd287], 16, p;
}

	// end inline asm
	// begin inline asm
	{
   .reg .b64 p;
   createpolicy.fractional.L2::evict_first.b64 p, 1.0;   cp.async.cg.shared.global.L2::cache_hint [%r2395], [%rd286], 16, p;
}

	// end inline asm
	@%p31 bra 	$L__BB5_35;
	ld.param.u64 	%rd237, [_Z6MarlinILi256ELi2ELi16ELi4ELi4ELi8EEvPK4int4S2_PS0_S2_iiiPi_param_3];
	mov.u32 	%r2406, %tid.x;
	shl.b32 	%r2407, %r2406, 4;
	mov.u32 	%r2408, sh;
	add.s32 	%r2409, %r2408, %r2407;
	add.s32 	%r2405, %r2409, 50176;
	mul.wide.s32 	%rd156, %r3501, 16;
	add.s64 	%rd155, %rd237, %rd156;
	// begin inline asm
	{
   .reg .b64 p;
   createpolicy.fractional.L2::evict_first.b64 p, 1.0;   cp.async.cg.shared.global.L2::cache_hint [%r2405], [%rd155], 16, p;
}

	// end inline asm
$L__BB5_35:
	add.s32 	%r3501, %r3501, %r31;
	mul.wide.s32 	%rd157, %r30, 16;
	add.s64 	%rd286, %rd286, %rd157;
	add.s64 	%rd287, %rd287, %rd157;
$L__BB5_36:
	mov.u32 	%r2964, %tid.x;
	shl.b32 	%r2965, %r2964, 3;
	and.b32  	%r2966, %r2965, 120;
	shr.u32 	%r2967, %r2964, 4;
	and.b32  	%r2968, %r2967, 1;
	or.b32  	%r2969, %r2966, %r2968;
	shr.u32 	%r2970, %r2964, 6;
	and.b32  	%r2971, %r2970, 14;
	add.s32 	%r2972, %r2969, %r2971;
	add.s32 	%r2973, %r2972, 128;
	and.b32  	%r2974, %r2973, 504;
	and.b32  	%r2975, %r2972, 7;
	or.b32  	%r2976, %r2974, %r2975;
	shr.u32 	%r2977, %r2973, 3;
	xor.b32  	%r2978, %r2976, %r2977;
	shl.b32 	%r2979, %r2978, 4;
	mov.u32 	%r2980, sh;
	add.s32 	%r2691, %r2980, %r2979;
	shr.u32 	%r2981, %r2972, 3;
	xor.b32  	%r2982, %r2972, %r2981;
	shl.b32 	%r2983, %r2982, 4;
	add.s32 	%r2686, %r2980, %r2983;
	// begin inline asm
	cp.async.commit_group;

	// end inline asm
	// begin inline asm
	cp.async.wait_group 2;

	// end inline asm
	bar.sync 	0;
	shr.s32 	%r2437, %r3495, 8;
	mov.b32 	%r2920, 983055;
	mov.b32 	%r2925, 1677747200;
	// begin inline asm
	lop3.b32 %r2410, %r3495, %r2920, %r2925, 234;

	// end inline asm
	mov.b32 	%r2924, 15728880;
	// begin inline asm
	lop3.b32 %r2414, %r3495, %r2924, %r2925, 234;

	// end inline asm
	mov.b32 	%r2928, 1678271496;
	// begin inline asm
	{sub.f16x2 %r2418,%r2410,%r2928;
}
	// end inline asm
	mov.b32 	%r2931, 738208768;
	mov.b32 	%r2932, -729754496;
	// begin inline asm
	{fma.rn.f16x2 %r2421,%r2414,%r2931,%r2932;
}
	// end inline asm
	mov.b32 	{%rs49, %rs50}, %r3499;
	// begin inline asm
	{  mov.b32 %r2425, {%rs49,%rs49};}

	// end inline asm
	// begin inline asm
	{mul.f16x2 %r2426,%r2418,%r2425;
}
	// end inline asm
	// begin inline asm
	{mul.f16x2 %r2429,%r2421,%r2425;
}
	// end inline asm
	// begin inline asm
	lop3.b32 %r2432, %r2437, %r2920, %r2925, 234;

	// end inline asm
	// begin inline asm
	lop3.b32 %r2436, %r2437, %r2924, %r2925, 234;

	// end inline asm
	// begin inline asm
	{sub.f16x2 %r2440,%r2432,%r2928;
}
	// end inline asm
	// begin inline asm
	{fma.rn.f16x2 %r2443,%r2436,%r2931,%r2932;
}
	// end inline asm
	// begin inline asm
	{  mov.b32 %r2447, {%rs50,%rs50};}

	// end inline asm
	// begin inline asm
	{mul.f16x2 %r2448,%r2440,%r2447;
}
	// end inline asm
	// begin inline asm
	{mul.f16x2 %r2451,%r2443,%r2447;
}
	// end inline asm
	// begin inline asm
	mma.sync.aligned.m16n8k16.row.col.f32.f16.f16.f32 {%f1754,%f1755,%f1756,%f1757}, {%r3491,%r3490,%r3489,%r3488}, {%r2426,%r2429}, {%f2866,%f2865,%f2864,%f2863};

	// end inline asm
	// begin inline asm
	mma.sync.aligned.m16n8k16.row.col.f32.f16.f16.f32 {%f1762,%f1763,%f1764,%f1765}, {%r3491,%r3490,%r3489,%r3488}, {%r2448,%r2451}, {%f2862,%f2861,%f2860,%f2859};

	// end inline asm
	// begin inline asm
	mma.sync.aligned.m16n8k16.row.col.f32.f16.f16.f32 {%f1770,%f1771,%f1772,%f1773}, {%r3487,%r3486,%r3485,%r3484}, {%r2426,%r2429}, {%f2834,%f2833,%f2832,%f2831};

	// end inline asm
	// begin inline asm
	mma.sync.aligned.m16n8k16.row.col.f32.f16.f16.f32 {%f1778,%f1779,%f1780,%f1781}, {%r3487,%r3486,%r3485,%r3484}, {%r2448,%r2451}, {%f2830,%f2829,%f2828,%f2827};

	// end inline asm
	shr.s32 	%r2505, %r3494, 8;
	// begin inline asm
	lop3.b32 %r2478, %r3494, %r2920, %r2925, 234;

	// end inline asm
	// begin inline asm
	lop3.b32 %r2482, %r3494, %r2924, %r2925, 234;

	// end inline asm
	// begin inline asm
	{sub.f16x2 %r2486,%r2478,%r2928;
}
	// end inline asm
	// begin inline asm
	{fma.rn.f16x2 %r2489,%r2482,%r2931,%r2932;
}
	// end inline asm
	mov.b32 	{%rs51, %rs52}, %r3498;
	// begin inline asm
	{  mov.b32 %r2493, {%rs51,%rs51};}

	// end inline asm
	// begin inline asm
	{mul.f16x2 %r2494,%r2486,%r2493;
}
	// end inline asm
	// begin inline asm
	{mul.f16x2 %r2497,%r2489,%r2493;
}
	// end inline asm
	// begin inline asm
	lop3.b32 %r2500, %r2505, %r2920, %r2925, 234;

	// end inline asm
	// begin inline asm
	lop3.b32 %r2504, %r2505, %r2924, %r2925, 234;

	// end inline asm
	// begin inline asm
	{sub.f16x2 %r2508,%r2500,%r2928;
}
	// end inline asm
	// begin inline asm
	{fma.rn.f16x2 %r2511,%r2504,%r2931,%r2932;
}
	// end inline asm
	// begin inline asm
	{  mov.b32 %r2515, {%rs52,%rs52};}

	// end inline asm
	// begin inline asm
	{mul.f16x2 %r2516,%r2508,%r2515;
}
	// end inline asm
	// begin inline asm
	{mul.f16x2 %r2519,%r2511,%r2515;
}
	// end inline asm
	// begin inline asm
	mma.sync.aligned.m16n8k16.row.col.f32.f16.f16.f32 {%f1786,%f1787,%f1788,%f1789}, {%r3491,%r3490,%r3489,%r3488}, {%r2494,%r2497}, {%f2858,%f2857,%f2856,%f2855};

	// end inline asm
	// begin inline asm
	mma.sync.aligned.m16n8k16.row.col.f32.f16.f16.f32 {%f1794,%f1795,%f1796,%f1797}, {%r3491,%r3490,%r3489,%r3488}, {%r2516,%r2519}, {%f2854,%f2853,%f2852,%f2851};

	// end inline asm
	// begin inline asm
	mma.sync.aligned.m16n8k16.row.col.f32.f16.f16.f32 {%f1802,%f1803,%f1804,%f1805}, {%r3487,%r3486,%r3485,%r3484}, {%r2494,%r2497}, {%f2826,%f2825,%f2824,%f2823};

	// end inline asm
	// begin inline asm
	mma.sync.aligned.m16n8k16.row.col.f32.f16.f16.f32 {%f1810,%f1811,%f1812,%f1813}, {%r3487,%r3486,%r3485,%r3484}, {%r2516,%r2519}, {%f2822,%f2821,%f2820,%f2819};

	// end inline asm
	shr.s32 	%r2573, %r3493, 8;
	// begin inline asm
	lop3.b32 %r2546, %r3493, %r2920, %r2925, 234;

	// end inline asm
	// begin inline asm
	lop3.b32 %r2550, %r3493, %r2924, %r2925, 234;

	// end inline asm
	// begin inline asm
	{sub.f16x2 %r2554,%r2546,%r2928;
}
	// end inline asm
	// begin inline asm
	{fma.rn.f16x2 %r2557,%r2550,%r2931,%r2932;
}
	// end inline asm
	mov.b32 	{%rs53, %rs54}, %r3497;
	// begin inline asm
	{  mov.b32 %r2561, {%rs53,%rs53};}

	// end inline asm
	// begin inline asm
	{mul.f16x2 %r2562,%r2554,%r2561;
}
	// end inline asm
	// begin inline asm
	{mul.f16x2 %r2565,%r2557,%r2561;
}
	// end inline asm
	// begin inline asm
	lop3.b32 %r2568, %r2573, %r2920, %r2925, 234;

	// end inline asm
	// begin inline asm
	lop3.b32 %r2572, %r2573, %r2924, %r2925, 234;

	// end inline asm
	// begin inline asm
	{sub.f16x2 %r2576,%r2568,%r2928;
}
	// end inline asm
	// begin inline asm
	{fma.rn.f16x2 %r2579,%r2572,%r2931,%r2932;
}
	// end inline asm
	// begin inline asm
	{  mov.b32 %r2583, {%rs54,%rs54};}

	// end inline asm
	// begin inline asm
	{mul.f16x2 %r2584,%r2576,%r2583;
}
	// end inline asm
	// begin inline asm
	{mul.f16x2 %r2587,%r2579,%r2583;
}
	// end inline asm
	// begin inline asm
	mma.sync.aligned.m16n8k16.row.col.f32.f16.f16.f32 {%f1818,%f1819,%f1820,%f1821}, {%r3491,%r3490,%r3489,%r3488}, {%r2562,%r2565}, {%f2850,%f2849,%f2848,%f2847};

	// end inline asm
	// begin inline asm
	mma.sync.aligned.m16n8k16.row.col.f32.f16.f16.f32 {%f1826,%f1827,%f1828,%f1829}, {%r3491,%r3490,%r3489,%r3488}, {%r2584,%r2587}, {%f2846,%f2845,%f2844,%f2843};

	// end inline asm
	// begin inline asm
	mma.sync.aligned.m16n8k16.row.col.f32.f16.f16.f32 {%f1834,%f1835,%f1836,%f1837}, {%r3487,%r3486,%r3485,%r3484}, {%r2562,%r2565}, {%f2818,%f2817,%f2816,%f2815};

	// end inline asm
	// begin inline asm
	mma.sync.aligned.m16n8k16.row.col.f32.f16.f16.f32 {%f1842,%f1843,%f1844,%f1845}, {%r3487,%r3486,%r3485,%r3484}, {%r2584,%r2587}, {%f2814,%f2813,%f2812,%f2811};

	// end inline asm
	shr.s32 	%r2641, %r3492, 8;
	// begin inline asm
	lop3.b32 %r2614, %r3492, %r2920, %r2925, 234;

	// end inline asm
	// begin inline asm
	lop3.b32 %r2618, %r3492, %r2924, %r2925, 234;

	// end inline asm
	// begin inline asm
	{sub.f16x2 %r2622,%r2614,%r2928;
}
	// end inline asm
	// begin inline asm
	{fma.rn.f16x2 %r2625,%r2618,%r2931,%r2932;
}
	// end inline asm
	mov.b32 	{%rs55, %rs56}, %r3496;
	// begin inline asm
	{  mov.b32 %r2629, {%rs55,%rs55};}

	// end inline asm
	// begin inline asm
	{mul.f16x2 %r2630,%r2622,%r2629;
}
	// end inline asm
	// begin inline asm
	{mul.f16x2 %r2633,%r2625,%r2629;
}
	// end inline asm
	// begin inline asm
	lop3.b32 %r2636, %r2641, %r2920, %r2925, 234;

	// end inline asm
	// begin inline asm
	lop3.b32 %r2640, %r2641, %r2924, %r2925, 234;

	// end inline asm
	// begin inline asm
	{sub.f16x2 %r2644,%r2636,%r2928;
}
	// end inline asm
	// begin inline asm
	{fma.rn.f16x2 %r2647,%r2640,%r2931,%r2932;
}
	// end inline asm
	// begin inline asm
	{  mov.b32 %r2651, {%rs56,%rs56};}

	// end inline asm
	// begin inline asm
	{mul.f16x2 %r2652,%r2644,%r2651;
}
	// end inline asm
	// begin inline asm
	{mul.f16x2 %r2655,%r2647,%r2651;
}
	// end inline asm
	// begin inline asm
	mma.sync.aligned.m16n8k16.row.col.f32.f16.f16.f32 {%f1850,%f1851,%f1852,%f1853}, {%r3491,%r3490,%r3489,%r3488}, {%r2630,%r2633}, {%f2842,%f2841,%f2840,%f2839};

	// end inline asm
	// begin inline asm
	mma.sync.aligned.m16n8k16.row.col.f32.f16.f16.f32 {%f1858,%f1859,%f1860,%f1861}, {%r3491,%r3490,%r3489,%r3488}, {%r2652,%r2655}, {%f2838,%f2837,%f2836,%f2835};

	// end inline asm
	// begin inline asm
	mma.sync.aligned.m16n8k16.row.col.f32.f16.f16.f32 {%f1866,%f1867,%f1868,%f1869}, {%r3487,%r3486,%r3485,%r3484}, {%r2630,%r2633}, {%f2810,%f2809,%f2808,%f2807};

	// end inline asm
	// begin inline asm
	mma.sync.aligned.m16n8k16.row.col.f32.f16.f16.f32 {%f1874,%f1875,%f1876,%f1877}, {%r3487,%r3486,%r3485,%r3484}, {%r2652,%r2655}, {%f2806,%f2805,%f2804,%f2803};

	// end inline asm
	shl.b32 	%r2984, %r2964, 2;
	and.b32  	%r2985, %r2984, 496;
	add.s32 	%r2986, %r2980, %r2985;
	ld.shared.v4.u32 	{%r3499, %r3498, %r3497, %r3496}, [%r2986+49152];
	// begin inline asm
	ldmatrix.sync.aligned.m8n8.x4.shared.b16 {%r3491,%r3490,%r3489,%r3488}, [%r2686];

	// end inline asm
	// begin inline asm
	ldmatrix.sync.aligned.m8n8.x4.shared.b16 {%r3487,%r3486,%r3485,%r3484}, [%r2691];

	// end inline asm
	shl.b32 	%r2987, %r2964, 4;
	add.s32 	%r2988, %r2980, %r2987;
	ld.shared.v4.u32 	{%r3495, %r3494, %r3493, %r3492}, [%r2988+16384];
	shr.s32 	%r2719, %r201, 8;
	// begin inline asm
	lop3.b32 %r2692, %r201, %r2920, %r2925, 234;

	// end inline asm
	// begin inline asm
	lop3.b32 %r2696, %r201, %r2924, %r2925, 234;

	// end inline asm
	// begin inline asm
	{sub.f16x2 %r2700,%r2692,%r2928;
}
	// end inline asm
	// begin inline asm
	{fma.rn.f16x2 %r2703,%r2696,%r2931,%r2932;
}
	// end inline asm
	mov.b32 	{%rs57, %rs58}, %r189;
	// begin inline asm
	{  mov.b32 %r2707, {%rs57,%rs57};}

	// end inline asm
	// begin inline asm
	{mul.f16x2 %r2708,%r2700,%r2707;
}
	// end inline asm
	// begin inline asm
	{mul.f16x2 %r2711,%r2703,%r2707;
}
	// end inline asm
	// begin inline asm
	lop3.b32 %r2714, %r2719, %r2920, %r2925, 234;

	// end inline asm
	// begin inline asm
	lop3.b32 %r2718, %r2719, %r2924, %r2925, 234;

	// end inline asm
	// begin inline asm
	{sub.f16x2 %r2722,%r2714,%r2928;
}
	// end inline asm
	// begin inline asm
	{fma.rn.f16x2 %r2725,%r2718,%r2931,%r2932;
}
	// end inline asm
	// begin inline asm
	{  mov.b32 %r2729, {%rs58,%rs58};}

	// end inline asm
	// begin inline asm
	{mul.f16x2 %r2730,%r2722,%r2729;
}
	// end inline asm
	// begin inline asm
	{mul.f16x2 %r2733,%r2725,%r2729;
}
	// end inline asm
	// begin inline asm
	mma.sync.aligned.m16n8k16.row.col.f32.f16.f16.f32 {%f2866,%f2865,%f2864,%f2863}, {%r2354,%r2355,%r2356,%r2357}, {%r2708,%r2711}, {%f1754,%f1755,%f1756,%f1757};

	// end inline asm
	// begin inline asm
	mma.sync.aligned.m16n8k16.row.col.f32.f16.f16.f32 {%f2862,%f2861,%f2860,%f2859}, {%r2354,%r2355,%r2356,%r2357}, {%r2730,%r2733}, {%f1762,%f1763,%f1764,%f1765};

	// end inline asm
	// begin inline asm
	mma.sync.aligned.m16n8k16.row.col.f32.f16.f16.f32 {%f2834,%f2833,%f2832,%f2831}, {%r2359,%r2360,%r2361,%r2362}, {%r2708,%r2711}, {%f1770,%f1771,%f1772,%f1773};

	// end inline asm
	// begin inline asm
	mma.sync.aligned.m16n8k16.row.col.f32.f16.f16.f32 {%f2830,%f2829,%f2828,%f2827}, {%r2359,%r2360,%r2361,%r2362}, {%r2730,%r2733}, {%f1778,%f1779,%f1780,%f1781};

	// end inline asm
	shr.s32 	%r2787, %r200, 8;
	// begin inline asm
	lop3.b32 %r2760, %r200, %r2920, %r2925, 234;

	// end inline asm
	// begin inline asm
	lop3.b32 %r2764, %r200, %r2924, %r2925, 234;

	// end inline asm
	// begin inline asm
	{sub.f16x2 %r2768,%r2760,%r2928;
}
	// end inline asm
	// begin inline asm
	{fma.rn.f16x2 %r2771,%r2764,%r2931,%r2932;
}
	// end inline asm
	mov.b32 	{%rs59, %rs60}, %r188;
	// begin inline asm
	{  mov.b32 %r2775, {%rs59,%rs59};}

	// end inline asm
	// begin inline asm
	{mul.f16x2 %r2776,%r2768,%r2775;
}
	// end inline asm
	// begin inline asm
	{mul.f16x2 %r2779,%r2771,%r2775;
}
	// end inline asm
	// begin inline asm
	lop3.b32 %r2782, %r2787, %r2920, %r2925, 234;

	// end inline asm
	// begin inline asm
	lop3.b32 %r2786, %r2787, %r2924, %r2925, 234;

	// end inline asm
	// begin inline asm
	{sub.f16x2 %r2790,%r2782,%r2928;
}
	// end inline asm
	// begin inline asm
	{fma.rn.f16x2 %r2793,%r2786,%r2931,%r2932;
}
	// end inline asm
	// begin inline asm
	{  mov.b32 %r2797, {%rs60,%rs60};}

	// end inline asm
	// begin inline asm
	{mul.f16x2 %r2798,%r2790,%r2797;
}
	// end inline asm
	// begin inline asm
	{mul.f16x2 %r2801,%r2793,%r2797;
}
	// end inline asm
	// begin inline asm
	mma.sync.aligned.m16n8k16.row.col.f32.f16.f16.f32 {%f2858,%f2857,%f2856,%f2855}, {%r2354,%r2355,%r2356,%r2357}, {%r2776,%r2779}, {%f1786,%f1787,%f1788,%f1789};

	// end inline asm
	// begin inline asm
	mma.sync.aligned.m16n8k16.row.col.f32.f16.f16.f32 {%f2854,%f2853,%f2852,%f2851}, {%r2354,%r2355,%r2356,%r2357}, {%r2798,%r2801}, {%f1794,%f1795,%f1796,%f1797};

	// end inline asm
	// begin inline asm
	mma.sync.aligned.m16n8k16.row.col.f32.f16.f16.f32 {%f2826,%f2825,%f2824,%f2823}, {%r2359,%r2360,%r2361,%r2362}, {%r2776,%r2779}, {%f1802,%f1803,%f1804,%f1805};

	// end inline asm
	// begin inline asm
	mma.sync.aligned.m16n8k16.row.col.f32.f16.f16.f32 {%f2822,%f2821,%f2820,%f2819}, {%r2359,%r2360,%r2361,%r2362}, {%r2798,%r2801}, {%f1810,%f1811,%f1812,%f1813};

	// end inline asm
	shr.s32 	%r2855, %r199, 8;
	// begin inline asm
	lop3.b32 %r2828, %r199, %r2920, %r2925, 234;

	// end inline asm
	// begin inline asm
	lop3.b32 %r2832, %r199, %r2924, %r2925, 234;

	// end inline asm
	// begin inline asm
	{sub.f16x2 %r2836,%r2828,%r2928;
}
	// end inline asm
	// begin inline asm
	{fma.rn.f16x2 %r2839,%r2832,%r2931,%r2932;
}
	// end inline asm
	mov.b32 	{%rs61, %rs62}, %r187;
	// begin inline asm
	{  mov.b32 %r2843, {%rs61,%rs61};}

	// end inline asm
	// begin inline asm
	{mul.f16x2 %r2844,%r2836,%r2843;
}
	// end inline asm
	// begin inline asm
	{mul.f16x2 %r2847,%r2839,%r2843;
}
	// end inline asm
	// begin inline asm
	lop3.b32 %r2850, %r2855, %r2920, %r2925, 234;

	// end inline asm
	// begin inline asm
	lop3.b32 %r2854, %r2855, %r2924, %r2925, 234;

	// end inline asm
	// begin inline asm
	{sub.f16x2 %r2858,%r2850,%r2928;
}
	// end inline asm
	// begin inline asm
	{fma.rn.f16x2 %r2861,%r2854,%r2931,%r2932;
}
	// end inline asm
	// begin inline asm
	{  mov.b32 %r2865, {%rs62,%rs62};}

	// end inline asm
	// begin inline asm
	{mul.f16x2 %r2866,%r2858,%r2865;
}
	// end inline asm
	// begin inline asm
	{mul.f16x2 %r2869,%r2861,%r2865;
}
	// end inline asm
	// begin inline asm
	mma.sync.aligned.m16n8k16.row.col.f32.f16.f16.f32 {%f2850,%f2849,%f2848,%f2847}, {%r2354,%r2355,%r2356,%r2357}, {%r2844,%r2847}, {%f1818,%f1819,%f1820,%f1821};

	// end inline asm
	// begin inline asm
	mma.sync.aligned.m16n8k16.row.col.f32.f16.f16.f32 {%f2846,%f2845,%f2844,%f2843}, {%r2354,%r2355,%r2356,%r2357}, {%r2866,%r2869}, {%f1826,%f1827,%f1828,%f1829};

	// end inline asm
	// begin inline asm
	mma.sync.aligned.m16n8k16.row.col.f32.f16.f16.f32 {%f2818,%f2817,%f2816,%f2815}, {%r2359,%r2360,%r2361,%r2362}, {%r2844,%r2847}, {%f1834,%f1835,%f1836,%f1837};

	// end inline asm
	// begin inline asm
	mma.sync.aligned.m16n8k16.row.col.f32.f16.f16.f32 {%f2814,%f2813,%f2812,%f2811}, {%r2359,%r2360,%r2361,%r2362}, {%r2866,%r2869}, {%f1842,%f1843,%f1844,%f1845};

	// end inline asm
	shr.s32 	%r2923, %r198, 8;
	// begin inline asm
	lop3.b32 %r2896, %r198, %r2920, %r2925, 234;

	// end inline asm
	// begin inline asm
	lop3.b32 %r2900, %r198, %r2924, %r2925, 234;

	// end inline asm
	// begin inline asm
	{sub.f16x2 %r2904,%r2896,%r2928;
}
	// end inline asm
	// begin inline asm
	{fma.rn.f16x2 %r2907,%r2900,%r2931,%r2932;
}
	// end inline asm
	mov.b32 	{%rs63, %rs64}, %r186;
	// begin inline asm
	{  mov.b32 %r2911, {%rs63,%rs63};}

	// end inline asm
	// begin inline asm
	{mul.f16x2 %r2912,%r2904,%r2911;
}
	// end inline asm
	// begin inline asm
	{mul.f16x2 %r2915,%r2907,%r2911;
}
	// end inline asm
	// begin inline asm
	lop3.b32 %r2918, %r2923, %r2920, %r2925, 234;

	// end inline asm
	// begin inline asm
	lop3.b32 %r2922, %r2923, %r2924, %r2925, 234;

	// end inline asm
	// begin inline asm
	{sub.f16x2 %r2926,%r2918,%r2928;
}
	// end inline asm
	// begin inline asm
	{fma.rn.f16x2 %r2929,%r2922,%r2931,%r2932;
}
	// end inline asm
	// begin inline asm
	{  mov.b32 %r2933, {%rs64,%rs64};}

	// end inline asm
	// begin inline asm
	{mul.f16x2 %r2934,%r2926,%r2933;
}
	// end inline asm
	// begin inline asm
	{mul.f16x2 %r2937,%r2929,%r2933;
}
	// end inline asm
	// begin inline asm
	mma.sync.aligned.m16n8k16.row.col.f32.f16.f16.f32 {%f2842,%f2841,%f2840,%f2839}, {%r2354,%r2355,%r2356,%r2357}, {%r2912,%r2915}, {%f1850,%f1851,%f1852,%f1853};

	// end inline asm
	// begin inline asm
	mma.sync.aligned.m16n8k16.row.col.f32.f16.f16.f32 {%f2838,%f2837,%f2836,%f2835}, {%r2354,%r2355,%r2356,%r2357}, {%r2934,%r2937}, {%f1858,%f1859,%f1860,%f1861};

	// end inline asm
	// begin inline asm
	mma.sync.aligned.m16n8k16.row.col.f32.f16.f16.f32 {%f2810,%f2809,%f2808,%f2807}, {%r2359,%r2360,%r2361,%r2362}, {%r2912,%r2915}, {%f1866,%f1867,%f1868,%f1869};

	// end inline asm
	// begin inline asm
	mma.sync.aligned.m16n8k16.row.col.f32.f16.f16.f32 {%f2806,%f2805,%f2804,%f2803}, {%r2359,%r2360,%r2361,%r2362}, {%r2934,%r2937}, {%f1874,%f1875,%f1876,%f1877};

	// end inline asm
	add.s32 	%r3506, %r81, -4;
$L__BB5_37:
	add.s32 	%r3452, %r3452, 32;
	setp.ne.s32 	%p33, %r3506, 0;
	@%p33 bra 	$L__BB5_122;
	mov.u32 	%r240, %tid.x;
	and.b32  	%r2989, %r240, 896;
	setp.ne.s32 	%p34, %r2989, 128;
	// begin inline asm
	cp.async.wait_group 0;

	// end inline asm
	@%p34 bra 	$L__BB5_40;
	shl.b32 	%r2990, %r240, 3;
	and.b32  	%r2991, %r2990, 7168;
	and.b32  	%r2992, %r240, 127;
	or.b32  	%r2993, %r2991, %r2992;
	shl.b32 	%r2994, %r2993, 4;
	mov.u32 	%r2995, sh;
	add.s32 	%r2996, %r2995, %r2994;
	st.shared.v4.f32 	[%r2996+-16384], {%f2866, %f2865, %f2864, %f2863};
	st.shared.v4.f32 	[%r2996+-14336], {%f2862, %f2861, %f2860, %f2859};
	st.shared.v4.f32 	[%r2996+-12288], {%f2858, %f2857, %f2856, %f2855};
	st.shared.v4.f32 	[%r2996+-10240], {%f2854, %f2853, %f2852, %f2851};
	st.shared.v4.f32 	[%r2996+-8192], {%f2850, %f2849, %f2848, %f2847};
	st.shared.v4.f32 	[%r2996+-6144], {%f2846, %f2845, %f2844, %f2843};
	st.shared.v4.f32 	[%r2996+-4096], {%f2842, %f2841, %f2840, %f2839};
	st.shared.v4.f32 	[%r2996+-2048], {%f2838, %f2837, %f2836, %f2835};
$L__BB5_40:
	setp.gt.u32 	%p35, %r240, 127;
	bar.sync 	0;
	@%p35 bra 	$L__BB5_42;
	shl.b32 	%r2997, %r240, 3;
	and.b32  	%r2998, %r2997, 7168;
	and.b32  	%r2999, %r240, 127;
	or.b32  	%r3000, %r2998, %r2999;
	shl.b32 	%r3001, %r3000, 4;
	mov.u32 	%r3002, sh;
	add.s32 	%r3003, %r3002, %r3001;
	ld.shared.v4.f32 	{%f2010, %f2011, %f2012, %f2013}, [%r3003];
	add.f32 	%f2866, %f2010, %f2866;
	add.f32 	%f2865, %f2011, %f2865;
	add.f32 	%f2864, %f2012, %f2864;
	add.f32 	%f2863, %f2013, %f2863;
	ld.shared.v4.f32 	{%f2014, %f2015, %f2016, %f2017}, [%r3003+2048];
	add.f32 	%f2862, %f2014, %f2862;
	add.f32 	%f2861, %f2015, %f2861;
	add.f32 	%f2860, %f2016, %f2860;
	add.f32 	%f2859, %f2017, %f2859;
	ld.shared.v4.f32 	{%f2018, %f2019, %f2020, %f2021}, [%r3003+4096];
	add.f32 	%f2858, %f2018, %f2858;
	add.f32 	%f2857, %f2019, %f2857;
	add.f32 	%f2856, %f2020, %f2856;
	add.f32 	%f2855, %f2021, %f2855;
	ld.shared.v4.f32 	{%f2022, %f2023, %f2024, %f2025}, [%r3003+6144];
	add.f32 	%f2854, %f2022, %f2854;
	add.f32 	%f2853, %f2023, %f2853;
	add.f32 	%f2852, %f2024, %f2852;
	add.f32 	%f2851, %f2025, %f2851;
	ld.shared.v4.f32 	{%f2026, %f2027, %f2028, %f2029}, [%r3003+8192];
	add.f32 	%f2850, %f2026, %f2850;
	add.f32 	%f2849, %f2027, %f2849;
	add.f32 	%f2848, %f2028, %f2848;
	add.f32 	%f2847, %f2029, %f2847;
	ld.shared.v4.f32 	{%f2030, %f2031, %f2032, %f2033}, [%r3003+10240];
	add.f32 	%f2846, %f2030, %f2846;
	add.f32 	%f2845, %f2031, %f2845;
	add.f32 	%f2844, %f2032, %f2844;
	add.f32 	%f2843, %f2033, %f2843;
	ld.shared.v4.f32 	{%f2034, %f2035, %f2036, %f2037}, [%r3003+12288];
	add.f32 	%f2842, %f2034, %f2842;
	add.f32 	%f2841, %f2035, %f2841;
	add.f32 	%f2840, %f2036, %f2840;
	add.f32 	%f2839, %f2037, %f2839;
	ld.shared.v4.f32 	{%f2038, %f2039, %f2040, %f2041}, [%r3003+14336];
	add.f32 	%f2838, %f2038, %f2838;
	add.f32 	%f2837, %f2039, %f2837;
	add.f32 	%f2836, %f2040, %f2836;
	add.f32 	%f2835, %f2041, %f2835;
$L__BB5_42:
	bar.sync 	0;
	@%p34 bra 	$L__BB5_44;
	shl.b32 	%r3005, %r240, 3;
	and.b32  	%r3006, %r3005, 7168;
	and.b32  	%r3007, %r240, 127;
	or.b32  	%r3008, %r3006, %r3007;
	shl.b32 	%r3009, %r3008, 4;
	mov.u32 	%r3010, sh;
	add.s32 	%r3011, %r3010, %r3009;
	st.shared.v4.f32 	[%r3011+-16384], {%f2834, %f2833, %f2832, %f2831};
	st.shared.v4.f32 	[%r3011+-14336], {%f2830, %f2829, %f2828, %f2827};
	st.shared.v4.f32 	[%r3011+-12288], {%f2826, %f2825, %f2824, %f2823};
	st.shared.v4.f32 	[%r3011+-10240], {%f2822, %f2821, %f2820, %f2819};
	st.shared.v4.f32 	[%r3011+-8192], {%f2818, %f2817, %f2816, %f2815};
	st.shared.v4.f32 	[%r3011+-6144], {%f2814, %f2813, %f2812, %f2811};
	st.shared.v4.f32 	[%r3011+-4096], {%f2810, %f2809, %f2808, %f2807};
	st.shared.v4.f32 	[%r3011+-2048], {%f2806, %f2805, %f2804, %f2803};
$L__BB5_44:
	bar.sync 	0;
	@%p35 bra 	$L__BB5_46;
	shl.b32 	%r3012, %r240, 3;
	and.b32  	%r3013, %r3012, 7168;
	and.b32  	%r3014, %r240, 127;
	or.b32  	%r3015, %r3013, %r3014;
	shl.b32 	%r3016, %r3015, 4;
	mov.u32 	%r3017, sh;
	add.s32 	%r3018, %r3017, %r3016;
	ld.shared.v4.f32 	{%f2042, %f2043, %f2044, %f2045}, [%r3018];
	add.f32 	%f2834, %f2042, %f2834;
	add.f32 	%f2833, %f2043, %f2833;
	add.f32 	%f2832, %f2044, %f2832;
	add.f32 	%f2831, %f2045, %f2831;
	ld.shared.v4.f32 	{%f2046, %f2047, %f2048, %f2049}, [%r3018+2048];
	add.f32 	%f2830, %f2046, %f2830;
	add.f32 	%f2829, %f2047, %f2829;
	add.f32 	%f2828, %f2048, %f2828;
	add.f32 	%f2827, %f2049, %f2827;
	ld.shared.v4.f32 	{%f2050, %f2051, %f2052, %f2053}, [%r3018+4096];
	add.f32 	%f2826, %f2050, %f2826;
	add.f32 	%f2825, %f2051, %f2825;
	add.f32 	%f2824, %f2052, %f2824;
	add.f32 	%f2823, %f2053, %f2823;
	ld.shared.v4.f32 	{%f2054, %f2055, %f2056, %f2057}, [%r3018+6144];
	add.f32 	%f2822, %f2054, %f2822;
	add.f32 	%f2821, %f2055, %f2821;
	add.f32 	%f2820, %f2056, %f2820;
	add.f32 	%f2819, %f2057, %f2819;
	ld.shared.v4.f32 	{%f2058, %f2059, %f2060, %f2061}, [%r3018+8192];
	add.f32 	%f2818, %f2058, %f2818;
	add.f32 	%f2817, %f2059, %f2817;
	add.f32 	%f2816, %f2060, %f2816;
	add.f32 	%f2815, %f2061, %f2815;
	ld.shared.v4.f32 	{%f2062, %f2063, %f2064, %f2065}, [%r3018+10240];
	add.f32 	%f2814, %f2062, %f2814;
	add.f32 	%f2813, %f2063, %f2813;
	add.f32 	%f2812, %f2064, %f2812;
	add.f32 	%f2811, %f2065, %f2811;
	ld.shared.v4.f32 	{%f2066, %f2067, %f2068, %f2069}, [%r3018+12288];
	add.f32 	%f2810, %f2066, %f2810;
	add.f32 	%f2809, %f2067, %f2809;
	add.f32 	%f2808, %f2068, %f2808;
	add.f32 	%f2807, %f2069, %f2807;
	ld.shared.v4.f32 	{%f2070, %f2071, %f2072, %f2073}, [%r3018+14336];
	add.f32 	%f2806, %f2070, %f2806;
	add.f32 	%f2805, %f2071, %f2805;
	add.f32 	%f2804, %f2072, %f2804;
	add.f32 	%f2803, %f2073, %f2803;
$L__BB5_46:
	bar.sync 	0;
	setp.lt.s32 	%p38, %r3504, 2;
	@%p38 bra 	$L__BB5_90;
	setp.ne.s32 	%p39, %r240, 0;
	@%p39 bra 	$L__BB5_49;
$L__BB5_48:
	mul.wide.s32 	%rd159, %r3503, 4;
	add.s64 	%rd158, %rd292, %rd159;
	// begin inline asm
	ld.global.acquire.gpu.b32 %r3019, [%rd158];

	// end inline asm
	setp.ne.s32 	%p40, %r3019, %r3505;
	@%p40 bra 	$L__BB5_48;
$L__BB5_49:
	bar.sync 	0;
	@%p35 bra 	$L__BB5_86;
	setp.eq.s32 	%p42, %r3505, 0;
	@%p42 bra 	$L__BB5_52;
	shl.b32 	%r3037, %r240, 4;
	mov.u32 	%r3038, sh;
	add.s32 	%r3021, %r3038, %r3037;
	add.s32 	%r3035, %r3021, 14336;
	add.s32 	%r3033, %r3021, 12288;
	add.s32 	%r3031, %r3021, 10240;
	add.s32 	%r3029, %r3021, 8192;
	add.s32 	%r3027, %r3021, 6144;
	add.s32 	%r3025, %r3021, 4096;
	add.s32 	%r3023, %r3021, 2048;
	shr.u32 	%r3039, %r240, 3;
	and.b32  	%r3040, %r3039, 12;
	and.b32  	%r3041, %r240, 3;
	or.b32  	%r3042, %r3040, %r3041;
	shr.u32 	%r3043, %r240, 2;
	and.b32  	%r3044, %r3043, 7;
	mad.lo.s32 	%r3045, %r31, %r3044, %r3042;
	shl.b32 	%r3046, %r3503, 5;
	add.s32 	%r3047, %r3045, %r3046;
	mul.wide.s32 	%rd168, %r3047, 16;
	add.s64 	%rd160, %rd290, %rd168;
	mov.b32 	%r3026, 1;
	// begin inline asm
	{
   .reg .pred p;
   setp.ne.b32 p, %r3026, 0;
   @p cp.async.cg.shared.global [%r3021], [%rd160], 16;
}

	// end inline asm
	add.s64 	%rd161, %rd160, 256;
	// begin inline asm
	{
   .reg .pred p;
   setp.ne.b32 p, %r3026, 0;
   @p cp.async.cg.shared.global [%r3023], [%rd161], 16;
}

	// end inline asm
	shl.b32 	%r3048, %r31, 3;
	add.s32 	%r3049, %r3048, %r3047;
	mul.wide.s32 	%rd169, %r3048, 16;
	add.s64 	%rd162, %rd160, %rd169;
	// begin inline asm
	{
   .reg .pred p;
   setp.ne.b32 p, %r3026, 0;
   @p cp.async.cg.shared.global [%r3025], [%rd162], 16;
}

	// end inline asm
	add.s64 	%rd163, %rd162, 256;
	// begin inline asm
	{
   .reg .pred p;
   setp.ne.b32 p, %r3026, 0;
   @p cp.async.cg.shared.global [%r3027], [%rd163], 16;
}

	// end inline asm
	add.s32 	%r3050, %r3049, %r3048;
	mul.wide.s32 	%rd170, %r3050, 16;
	add.s64 	%rd164, %rd290, %rd170;
	or.b32  	%r3051, %r3044, 16;
	setp.lt.s32 	%p43, %r3051, %r1;
	selp.u32 	%r3030, 1, 0, %p43;
	// begin inline asm
	{
   .reg .pred p;
   setp.ne.b32 p, %r3030, 0;
   @p cp.async.cg.shared.global [%r3029], [%rd164], 16;
}

	// end inline asm
	add.s64 	%rd165, %rd164, 256;
	// begin inline asm
	{
   .reg .pred p;
   setp.ne.b32 p, %r3030, 0;
   @p cp.async.cg.shared.global [%r3031], [%rd165], 16;
}

	// end inline asm
	shl.b32 	%r3052, %r31, 4;
	add.s32 	%r3053, %r3052, %r3049;
	mul.wide.s32 	%rd171, %r3053, 16;
	add.s64 	%rd166, %rd290, %rd171;
	or.b32  	%r3054, %r3044, 24;
	setp.lt.s32 	%p44, %r3054, %r1;
	selp.u32 	%r3034, 1, 0, %p44;
	// begin inline asm
	{
   .reg .pred p;
   setp.ne.b32 p, %r3034, 0;
   @p cp.async.cg.shared.global [%r3033], [%rd166], 16;
}

	// end inline asm
	add.s64 	%rd167, %rd166, 256;
	// begin inline asm
	{
   .reg .pred p;
   setp.ne.b32 p, %r3034, 0;
   @p cp.async.cg.shared.global [%r3035], [%rd167], 16;
}

	// end inline asm
	// begin inline asm
	cp.async.commit_group;

	// end inline asm
	// begin inline asm
	cp.async.wait_group 0;

	// end inline asm
	ld.shared.v4.u32 	{%r3055, %r3056, %r3057, %r3058}, [%r3021];
	mov.b32 	{%rs65, %rs66}, %r3055;
	// begin inline asm
	{  cvt.f32.f16 %f2074, %rs65;}

	// end inline asm
	add.f32 	%f2866, %f2074, %f2866;
	// begin inline asm
	{  cvt.f32.f16 %f2075, %rs66;}

	// end inline asm
	add.f32 	%f2862, %f2075, %f2862;
	mov.b32 	{%rs67, %rs68}, %r3056;
	// begin inline asm
	{  cvt.f32.f16 %f2076, %rs67;}

	// end inline asm
	add.f32 	%f2858, %f2076, %f2858;
	// begin inline asm
	{  cvt.f32.f16 %f2077, %rs68;}

	// end inline asm
	add.f32 	%f2854, %f2077, %f2854;
	mov.b32 	{%rs69, %rs70}, %r3057;
	// begin inline asm
	{  cvt.f32.f16 %f2078, %rs69;}

	// end inline asm
	add.f32 	%f2850, %f2078, %f2850;
	// begin inline asm
	{  cvt.f32.f16 %f2079, %rs70;}

	// end inline asm
	add.f32 	%f2846, %f2079, %f2846;
	mov.b32 	{%rs71, %rs72}, %r3058;
	// begin inline asm
	{  cvt.f32.f16 %f2080, %rs71;}

	// end inline asm
	add.f32 	%f2842, %f2080, %f2842;
	// begin inline asm
	{  cvt.f32.f16 %f2081, %rs72;}

	// end inline asm
	add.f32 	%f2838, %f2081, %f2838;
$L__BB5_52:
	add.s32 	%r3059, %r3504, -1;
	setp.eq.s32 	%p45, %r3505, %r3059;
	@%p45 bra 	$L__BB5_54;
	// begin inline asm
	{  cvt.rn.f16.f32 %rs73, %f2866;}

	// end inline asm
	// begin inline asm
	{  cvt.rn.f16.f32 %rs74, %f2862;}

	// end inline asm
	// begin inline asm
	{  cvt.rn.f16.f32 %rs75, %f2858;}

	// end inline asm
	// begin inline asm
	{  cvt.rn.f16.f32 %rs76, %f2854;}

	// end inline asm
	// begin inline asm
	{  cvt.rn.f16.f32 %rs77, %f2850;}

	// end inline asm
	// begin inline asm
	{  cvt.rn.f16.f32 %rs78, %f2846;}

	// end inline asm
	// begin inline asm
	{  cvt.rn.f16.f32 %rs79, %f2842;}

	// end inline asm
	// begin inline asm
	{  cvt.rn.f16.f32 %rs80, %f2838;}

	// end inline asm
	mov.b32 	%r3060, {%rs79, %rs80};
	mov.b32 	%r3061, {%rs77, %rs78};
	mov.b32 	%r3062, {%rs75, %rs76};
	mov.b32 	%r3063, {%rs73, %rs74};
	shr.u32 	%r3064, %r240, 3;
	and.b32  	%r3065, %r3064, 12;
	and.b32  	%r3066, %r240, 3;
	or.b32  	%r3067, %r3065, %r3066;
	shr.u32 	%r3068, %r240, 2;
	and.b32  	%r3069, %r3068, 7;
	mad.lo.s32 	%r3070, %r31, %r3069, %r3067;
	shl.b32 	%r3071, %r3503, 5;
	add.s32 	%r3072, %r3070, %r3071;
	mul.wide.s32 	%rd172, %r3072, 16;
	add.s64 	%rd173, %rd289, %rd172;
	st.global.v4.u32 	[%rd173], {%r3063, %r3062, %r3061, %r3060};
$L__BB5_54:
	@%p42 bra 	$L__BB5_56;
	shl.b32 	%r3073, %r240, 4;
	mov.u32 	%r3074, sh;
	add.s32 	%r3075, %r3074, %r3073;
	ld.shared.v4.u32 	{%r3076, %r3077, %r3078, %r3079}, [%r3075+2048];
	mov.b32 	{%rs81, %rs82}, %r3076;
	// begin inline asm
	{  cvt.f32.f16 %f2090, %rs81;}

	// end inline asm
	add.f32 	%f2865, %f2090, %f2865;
	// begin inline asm
	{  cvt.f32.f16 %f2091, %rs82;}

	// end inline asm
	add.f32 	%f2861, %f2091, %f2861;
	mov.b32 	{%rs83, %rs84}, %r3077;
	// begin inline asm
	{  cvt.f32.f16 %f2092, %rs83;}

	// end inline asm
	add.f32 	%f2857, %f2092, %f2857;
	// begin inline asm
	{  cvt.f32.f16 %f2093, %rs84;}

	// end inline asm
	add.f32 	%f2853, %f2093, %f2853;
	mov.b32 	{%rs85, %rs86}, %r3078;
	// begin inline asm
	{  cvt.f32.f16 %f2094, %rs85;}

	// end inline asm
	add.f32 	%f2849, %f2094, %f2849;
	// begin inline asm
	{  cvt.f32.f16 %f2095, %rs86;}

	// end inline asm
	add.f32 	%f2845, %f2095, %f2845;
	mov.b32 	{%rs87, %rs88}, %r3079;
	// begin inline asm
	{  cvt.f32.f16 %f2096, %rs87;}

	// end inline asm
	add.f32 	%f2841, %f2096, %f2841;
	// begin inline asm
	{  cvt.f32.f16 %f2097, %rs88;}

	// end inline asm
	add.f32 	%f2837, %f2097, %f2837;
$L__BB5_56:
	@%p45 bra 	$L__BB5_58;
	// begin inline asm
	{  cvt.rn.f16.f32 %rs89, %f2865;}

	// end inline asm
	// begin inline asm
	{  cvt.rn.f16.f32 %rs90, %f2861;}

	// end inline asm
	// begin inline asm
	{  cvt.rn.f16.f32 %rs91, %f2857;}

	// end inline asm
	// begin inline asm
	{  cvt.rn.f16.f32 %rs92, %f2853;}

	// end inline asm
	// begin inline asm
	{  cvt.rn.f16.f32 %rs93, %f2849;}

	// end inline asm
	// begin inline asm
	{  cvt.rn.f16.f32 %rs94, %f2845;}

	// end inline asm
	// begin inline asm
	{  cvt.rn.f16.f32 %rs95, %f2841;}

	// end inline asm
	// begin inline asm
	{  cvt.rn.f16.f32 %rs96, %f2837;}

	// end inline asm
	shr.u32 	%r3082, %r240, 3;
	and.b32  	%r3083, %r3082, 12;
	and.b32  	%r3084, %r240, 3;
	or.b32  	%r3085, %r3083, %r3084;
	shr.u32 	%r3086, %r240, 2;
	and.b32  	%r3087, %r3086, 7;
	mad.lo.s32 	%r3088, %r31, %r3087, %r3085;
	shl.b32 	%r3089, %r3503, 5;
	add.s32 	%r3090, %r3088, %r3089;
	mul.wide.s32 	%rd174, %r3090, 16;
	add.s64 	%rd175, %rd289, %rd174;
	mov.b32 	%r3091, {%rs95, %rs96};
	mov.b32 	%r3092, {%rs93, %rs94};
	mov.b32 	%r3093, {%rs91, %rs92};
	mov.b32 	%r3094, {%rs89, %rs90};
	st.global.v4.u32 	[%rd175+256], {%r3094, %r3093, %r3092, %r3091};
$L__BB5_58:
	@%p42 bra 	$L__BB5_60;
	shl.b32 	%r3095, %r240, 4;
	mov.u32 	%r3096, sh;
	add.s32 	%r3097, %r3096, %r3095;
	ld.shared.v4.u32 	{%r3098, %r3099, %r3100, %r3101}, [%r3097+4096];
	mov.b32 	{%rs97, %rs98}, %r3098;
	// begin inline asm
	{  cvt.f32.f16 %f2106, %rs97;}

	// end inline asm
	add.f32 	%f2864, %f2106, %f2864;
	// begin inline asm
	{  cvt.f32.f16 %f2107, %rs98;}

	// end inline asm
	add.f32 	%f2860, %f2107, %f2860;
	mov.b32 	{%rs99, %rs100}, %r3099;
	// begin inline asm
	{  cvt.f32.f16 %f2108, %rs99;}

	// end inline asm
	add.f32 	%f2856, %f2108, %f2856;
	// begin inline asm
	{  cvt.f32.f16 %f2109, %rs100;}

	// end inline asm
	add.f32 	%f2852, %f2109, %f2852;
	mov.b32 	{%rs101, %rs102}, %r3100;
	// begin inline asm
	{  cvt.f32.f16 %f2110, %rs101;}

	// end inline asm
	add.f32 	%f2848, %f2110, %f2848;
	// begin inline asm
	{  cvt.f32.f16 %f2111, %rs102;}

	// end inline asm
	add.f32 	%f2844, %f2111, %f2844;
	mov.b32 	{%rs103, %rs104}, %r3101;
	// begin inline asm
	{  cvt.f32.f16 %f2112, %rs103;}

	// end inline asm
	add.f32 	%f2840, %f2112, %f2840;
	// begin inline asm
	{  cvt.f32.f16 %f2113, %rs104;}

	// end inline asm
	add.f32 	%f2836, %f2113, %f2836;
$L__BB5_60:
	@%p45 bra 	$L__BB5_62;
	// begin inline asm
	{  cvt.rn.f16.f32 %rs105, %f2864;}

	// end inline asm
	// begin inline asm
	{  cvt.rn.f16.f32 %rs106, %f2860;}

	// end inline asm
	// begin inline asm
	{  cvt.rn.f16.f32 %rs107, %f2856;}

	// end inline asm
	// begin inline asm
	{  cvt.rn.f16.f32 %rs108, %f2852;}

	// end inline asm
	// begin inline asm
	{  cvt.rn.f16.f32 %rs109, %f2848;}

	// end inline asm
	// begin inline asm
	{  cvt.rn.f16.f32 %rs110, %f2844;}

	// end inline asm
	// begin inline asm
	{  cvt.rn.f16.f32 %rs111, %f2840;}

	// end inline asm
	// begin inline asm
	{  cvt.rn.f16.f32 %rs112, %f2836;}

	// end inline asm
	mov.b32 	%r3103, {%rs111, %rs112};
	mov.b32 	%r3104, {%rs109, %rs110};
	mov.b32 	%r3105, {%rs107, %rs108};
	mov.b32 	%r3106, {%rs105, %rs106};
	shl.b32 	%r3107, %r31, 3;
	shr.u32 	%r3108, %r240, 3;
	and.b32  	%r3109, %r3108, 12;
	and.b32  	%r3110, %r240, 3;
	or.b32  	%r3111, %r3109, %r3110;
	shr.u32 	%r3112, %r240, 2;
	and.b32  	%r3113, %r3112, 7;
	mad.lo.s32 	%r3114, %r31, %r3113, %r3111;
	shl.b32 	%r3115, %r3503, 5;
	add.s32 	%r3116, %r3114, %r3115;
	mul.wide.s32 	%rd176, %r3116, 16;
	add.s64 	%rd177, %rd289, %rd176;
	mul.wide.s32 	%rd178, %r3107, 16;
	add.s64 	%rd179, %rd177, %rd178;
	st.global.v4.u32 	[%rd179], {%r3106, %r3105, %r3104, %r3103};
$L__BB5_62:
	@%p42 bra 	$L__BB5_64;
	shl.b32 	%r3117, %r240, 4;
	mov.u32 	%r3118, sh;
	add.s32 	%r3119, %r3118, %r3117;
	ld.shared.v4.u32 	{%r3120, %r3121, %r3122, %r3123}, [%r3119+6144];
	mov.b32 	{%rs113, %rs114}, %r3120;
	// begin inline asm
	{  cvt.f32.f16 %f2122, %rs113;}

	// end inline asm
	add.f32 	%f2863, %f2122, %f2863;
	// begin inline asm
	{  cvt.f32.f16 %f2123, %rs114;}

	// end inline asm
	add.f32 	%f2859, %f2123, %f2859;
	mov.b32 	{%rs115, %rs116}, %r3121;
	// begin inline asm
	{  cvt.f32.f16 %f2124, %rs115;}

	// end inline asm
	add.f32 	%f2855, %f2124, %f2855;
	// begin inline asm
	{  cvt.f32.f16 %f2125, %rs116;}

	// end inline asm
	add.f32 	%f2851, %f2125, %f2851;
	mov.b32 	{%rs117, %rs118}, %r3122;
	// begin inline asm
	{  cvt.f32.f16 %f2126, %rs117;}

	// end inline asm
	add.f32 	%f2847, %f2126, %f2847;
	// begin inline asm
	{  cvt.f32.f16 %f2127, %rs118;}

	// end inline asm
	add.f32 	%f2843, %f2127, %f2843;
	mov.b32 	{%rs119, %rs120}, %r3123;
	// begin inline asm
	{  cvt.f32.f16 %f2128, %rs119;}

	// end inline asm
	add.f32 	%f2839, %f2128, %f2839;
	// begin inline asm
	{  cvt.f32.f16 %f2129, %rs120;}

	// end inline asm
	add.f32 	%f2835, %f2129, %f2835;
$L__BB5_64:
	@%p45 bra 	$L__BB5_66;
	// begin inline asm
	{  cvt.rn.f16.f32 %rs121, %f2863;}

	// end inline asm
	// begin inline asm
	{  cvt.rn.f16.f32 %rs122, %f2859;}

	// end inline asm
	// begin inline asm
	{  cvt.rn.f16.f32 %rs123, %f2855;}

	// end inline asm
	// begin inline asm
	{  cvt.rn.f16.f32 %rs124, %f2851;}

	// end inline asm
	// begin inline asm
	{  cvt.rn.f16.f32 %rs125, %f2847;}

	// end inline asm
	// begin inline asm
	{  cvt.rn.f16.f32 %rs126, %f2843;}

	// end inline asm
	// begin inline asm
	{  cvt.rn.f16.f32 %rs127, %f2839;}

	// end inline asm
	// begin inline asm
	{  cvt.rn.f16.f32 %rs128, %f2835;}

	// end inline asm
	shl.b32 	%r3125, %r31, 3;
	shr.u32 	%r3127, %r240, 3;
	and.b32  	%r3128, %r3127, 12;
	and.b32  	%r3129, %r240, 3;
	or.b32  	%r3130, %r3128, %r3129;
	shr.u32 	%r3131, %r240, 2;
	and.b32  	%r3132, %r3131, 7;
	mad.lo.s32 	%r3133, %r31, %r3132, %r3130;
	shl.b32 	%r3134, %r3503, 5;
	add.s32 	%r3135, %r3133, %r3134;
	mul.wide.s32 	%rd180, %r3135, 16;
	add.s64 	%rd181, %rd289, %rd180;
	mul.wide.s32 	%rd182, %r3125, 16;
	add.s64 	%rd183, %rd181, %rd182;
	mov.b32 	%r3136, {%rs127, %rs128};
	mov.b32 	%r3137, {%rs125, %rs126};
	mov.b32 	%r3138, {%rs123, %rs124};
	mov.b32 	%r3139, {%rs121, %rs122};
	st.global.v4.u32 	[%rd183+256], {%r3139, %r3138, %r3137, %r3136};
$L__BB5_66:
	shr.u32 	%r3140, %r240, 2;
	and.b32  	%r3141, %r3140, 7;
	or.b32  	%r3142, %r3141, 16;
	setp.ge.s32 	%p52, %r3142, %r1;
	@%p52 bra 	$L__BB5_71;
	@%p42 bra 	$L__BB5_69;
	shl.b32 	%r3143, %r240, 4;
	mov.u32 	%r3144, sh;
	add.s32 	%r3145, %r3144, %r3143;
	ld.shared.v4.u32 	{%r3146, %r3147, %r3148, %r3149}, [%r3145+8192];
	mov.b32 	{%rs129, %rs130}, %r3146;
	// begin inline asm
	{  cvt.f32.f16 %f2138, %rs129;}

	// end inline asm
	add.f32 	%f2834, %f2138, %f2834;
	// begin inline asm
	{  cvt.f32.f16 %f2139, %rs130;}

	// end inline asm
	add.f32 	%f2830, %f2139, %f2830;
	mov.b32 	{%rs131, %rs132}, %r3147;
	// begin inline asm
	{  cvt.f32.f16 %f2140, %rs131;}

	// end inline asm
	add.f32 	%f2826, %f2140, %f2826;
	// begin inline asm
	{  cvt.f32.f16 %f2141, %rs132;}

	// end inline asm
	add.f32 	%f2822, %f2141, %f2822;
	mov.b32 	{%rs133, %rs134}, %r3148;
	// begin inline asm
	{  cvt.f32.f16 %f2142, %rs133;}

	// end inline asm
	add.f32 	%f2818, %f2142, %f2818;
	// begin inline asm
	{  cvt.f32.f16 %f2143, %rs134;}

	// end inline asm
	add.f32 	%f2814, %f2143, %f2814;
	mov.b32 	{%rs135, %rs136}, %r3149;
	// begin inline asm
	{  cvt.f32.f16 %f2144, %rs135;}

	// end inline asm
	add.f32 	%f2810, %f2144, %f2810;
	// begin inline asm
	{  cvt.f32.f16 %f2145, %rs136;}

	// end inline asm
	add.f32 	%f2806, %f2145, %f2806;
$L__BB5_69:
	@%p45 bra 	$L__BB5_71;
	// begin inline asm
	{  cvt.rn.f16.f32 %rs137, %f2834;}

	// end inline asm
	// begin inline asm
	{  cvt.rn.f16.f32 %rs138, %f2830;}

	// end inline asm
	// begin inline asm
	{  cvt.rn.f16.f32 %rs139, %f2826;}

	// end inline asm
	// begin inline asm
	{  cvt.rn.f16.f32 %rs140, %f2822;}

	// end inline asm
	// begin inline asm
	{  cvt.rn.f16.f32 %rs141, %f2818;}

	// end inline asm
	// begin inline asm
	{  cvt.rn.f16.f32 %rs142, %f2814;}

	// end inline asm
	// begin inline asm
	{  cvt.rn.f16.f32 %rs143, %f2810;}

	// end inline asm
	// begin inline asm
	{  cvt.rn.f16.f32 %rs144, %f2806;}

	// end inline asm
	mov.b32 	%r3151, {%rs143, %rs144};
	mov.b32 	%r3152, {%rs141, %rs142};
	mov.b32 	%r3153, {%rs139, %rs140};
	mov.b32 	%r3154, {%rs137, %rs138};
	shl.b32 	%r3155, %r31, 4;
	shr.u32 	%r3156, %r240, 3;
	and.b32  	%r3157, %r3156, 12;
	and.b32  	%r3158, %r240, 3;
	or.b32  	%r3159, %r3157, %r3158;
	mad.lo.s32 	%r3162, %r31, %r3141, %r3159;
	shl.b32 	%r3163, %r3503, 5;
	add.s32 	%r3164, %r3162, %r3163;
	mul.wide.s32 	%rd184, %r3164, 16;
	add.s64 	%rd185, %rd289, %rd184;
	mul.wide.s32 	%rd186, %r3155, 16;
	add.s64 	%rd187, %rd185, %rd186;
	st.global.v4.u32 	[%rd187], {%r3154, %r3153, %r3152, %r3151};
$L__BB5_71:
	@%p52 bra 	$L__BB5_76;
	@%p42 bra 	$L__BB5_74;
	shl.b32 	%r3168, %r240, 4;
	mov.u32 	%r3169, sh;
	add.s32 	%r3170, %r3169, %r3168;
	ld.shared.v4.u32 	{%r3171, %r3172, %r3173, %r3174}, [%r3170+10240];
	mov.b32 	{%rs145, %rs146}, %r3171;
	// begin inline asm
	{  cvt.f32.f16 %f2154, %rs145;}

	// end inline asm
	add.f32 	%f2833, %f2154, %f2833;
	// begin inline asm
	{  cvt.f32.f16 %f2155, %rs146;}

	// end inline asm
	add.f32 	%f2829, %f2155, %f2829;
	mov.b32 	{%rs147, %rs148}, %r3172;
	// begin inline asm
	{  cvt.f32.f16 %f2156, %rs147;}

	// end inline asm
	add.f32 	%f2825, %f2156, %f2825;
	// begin inline asm
	{  cvt.f32.f16 %f2157, %rs148;}

	// end inline asm
	add.f32 	%f2821, %f2157, %f2821;
	mov.b32 	{%rs149, %rs150}, %r3173;
	// begin inline asm
	{  cvt.f32.f16 %f2158, %rs149;}

	// end inline asm
	add.f32 	%f2817, %f2158, %f2817;
	// begin inline asm
	{  cvt.f32.f16 %f2159, %rs150;}

	// end inline asm
	add.f32 	%f2813, %f2159, %f2813;
	mov.b32 	{%rs151, %rs152}, %r3174;
	// begin inline asm
	{  cvt.f32.f16 %f2160, %rs151;}

	// end inline asm
	add.f32 	%f2809, %f2160, %f2809;
	// begin inline asm
	{  cvt.f32.f16 %f2161, %rs152;}

	// end inline asm
	add.f32 	%f2805, %f2161, %f2805;
$L__BB5_74:
	@%p45 bra 	$L__BB5_76;
	// begin inline asm
	{  cvt.rn.f16.f32 %rs153, %f2833;}

	// end inline asm
	// begin inline asm
	{  cvt.rn.f16.f32 %rs154, %f2829;}

	// end inline asm
	// begin inline asm
	{  cvt.rn.f16.f32 %rs155, %f2825;}

	// end inline asm
	// begin inline asm
	{  cvt.rn.f16.f32 %rs156, %f2821;}

	// end inline asm
	// begin inline asm
	{  cvt.rn.f16.f32 %rs157, %f2817;}

	// end inline asm
	// begin inline asm
	{  cvt.rn.f16.f32 %rs158, %f2813;}

	// end inline asm
	// begin inline asm
	{  cvt.rn.f16.f32 %rs159, %f2809;}

	// end inline asm
	// begin inline asm
	{  cvt.rn.f16.f32 %rs160, %f2805;}

	// end inline asm
	shl.b32 	%r3176, %r31, 4;
	shr.u32 	%r3178, %r240, 3;
	and.b32  	%r3179, %r3178, 12;
	and.b32  	%r3180, %r240, 3;
	or.b32  	%r3181, %r3179, %r3180;
	mad.lo.s32 	%r3184, %r31, %r3141, %r3181;
	shl.b32 	%r3185, %r3503, 5;
	add.s32 	%r3186, %r3184, %r3185;
	mul.wide.s32 	%rd188, %r3186, 16;
	add.s64 	%rd189, %rd289, %rd188;
	mul.wide.s32 	%rd190, %r3176, 16;
	add.s64 	%rd191, %rd189, %rd190;
	mov.b32 	%r3187, {%rs159, %rs160};
	mov.b32 	%r3188, {%rs157, %rs158};
	mov.b32 	%r3189, {%rs155, %rs156};
	mov.b32 	%r3190, {%rs153, %rs154};
	st.global.v4.u32 	[%rd191+256], {%r3190, %r3189, %r3188, %r3187};
$L__BB5_76:
	or.b32  	%r3193, %r3141, 24;
	setp.ge.s32 	%p58, %r3193, %r1;
	@%p58 bra 	$L__BB5_81;
	@%p42 bra 	$L__BB5_79;
	shl.b32 	%r3194, %r240, 4;
	mov.u32 	%r3195, sh;
	add.s32 	%r3196, %r3195, %r3194;
	ld.shared.v4.u32 	{%r3197, %r3198, %r3199, %r3200}, [%r3196+12288];
	mov.b32 	{%rs161, %rs162}, %r3197;
	// begin inline asm
	{  cvt.f32.f16 %f2170, %rs161;}

	// end inline asm
	add.f32 	%f2832, %f2170, %f2832;
	// begin inline asm
	{  cvt.f32.f16 %f2171, %rs162;}

	// end inline asm
	add.f32 	%f2828, %f2171, %f2828;
	mov.b32 	{%rs163, %rs164}, %r3198;
	// begin inline asm
	{  cvt.f32.f16 %f2172, %rs163;}

	// end inline asm
	add.f32 	%f2824, %f2172, %f2824;
	// begin inline asm
	{  cvt.f32.f16 %f2173, %rs164;}

	// end inline asm
	add.f32 	%f2820, %f2173, %f2820;
	mov.b32 	{%rs165, %rs166}, %r3199;
	// begin inline asm
	{  cvt.f32.f16 %f2174, %rs165;}

	// end inline asm
	add.f32 	%f2816, %f2174, %f2816;
	// begin inline asm
	{  cvt.f32.f16 %f2175, %rs166;}

	// end inline asm
	add.f32 	%f2812, %f2175, %f2812;
	mov.b32 	{%rs167, %rs168}, %r3200;
	// begin inline asm
	{  cvt.f32.f16 %f2176, %rs167;}

	// end inline asm
	add.f32 	%f2808, %f2176, %f2808;
	// begin inline asm
	{  cvt.f32.f16 %f2177, %rs168;}

	// end inline asm
	add.f32 	%f2804, %f2177, %f2804;
$L__BB5_79:
	@%p45 bra 	$L__BB5_81;
	// begin inline asm
	{  cvt.rn.f16.f32 %rs169, %f2832;}

	// end inline asm
	// begin inline asm
	{  cvt.rn.f16.f32 %rs170, %f2828;}

	// end inline asm
	// begin inline asm
	{  cvt.rn.f16.f32 %rs171, %f2824;}

	// end inline asm
	// begin inline asm
	{  cvt.rn.f16.f32 %rs172, %f2820;}

	// end inline asm
	// begin inline asm
	{  cvt.rn.f16.f32 %rs173, %f2816;}

	// end inline asm
	// begin inline asm
	{  cvt.rn.f16.f32 %rs174, %f2812;}

	// end inline asm
	// begin inline asm
	{  cvt.rn.f16.f32 %rs175, %f2808;}

	// end inline asm
	// begin inline asm
	{  cvt.rn.f16.f32 %rs176, %f2804;}

	// end inline asm
	mov.b32 	%r3202, {%rs175, %rs176};
	mov.b32 	%r3203, {%rs173, %rs174};
	mov.b32 	%r3204, {%rs171, %rs172};
	mov.b32 	%r3205, {%rs169, %rs170};
	shr.u32 	%r3206, %r240, 3;
	and.b32  	%r3207, %r3206, 12;
	and.b32  	%r3208, %r240, 3;
	or.b32  	%r3209, %r3207, %r3208;
	mad.lo.s32 	%r3212, %r31, %r3141, %r3209;
	shl.b32 	%r3213, %r3503, 5;
	add.s32 	%r3214, %r3212, %r3213;
	mul.wide.s32 	%rd192, %r3214, 16;
	add.s64 	%rd193, %rd289, %rd192;
	mul.lo.s32 	%r3215, %r31, 24;
	mul.wide.s32 	%rd194, %r3215, 16;
	add.s64 	%rd195, %rd193, %rd194;
	st.global.v4.u32 	[%rd195], {%r3205, %r3204, %r3203, %r3202};
$L__BB5_81:
	@%p58 bra 	$L__BB5_86;
	@%p42 bra 	$L__BB5_84;
	shl.b32 	%r3219, %r240, 4;
	mov.u32 	%r3220, sh;
	add.s32 	%r3221, %r3220, %r3219;
	ld.shared.v4.u32 	{%r3222, %r3223, %r3224, %r3225}, [%r3221+14336];
	mov.b32 	{%rs177, %rs178}, %r3222;
	// begin inline asm
	{  cvt.f32.f16 %f2186, %rs177;}

	// end inline asm
	add.f32 	%f2831, %f2186, %f2831;
	// begin inline asm
	{  cvt.f32.f16 %f2187, %rs178;}

	// end inline asm
	add.f32 	%f2827, %f2187, %f2827;
	mov.b32 	{%rs179, %rs180}, %r3223;
	// begin inline asm
	{  cvt.f32.f16 %f2188, %rs179;}

	// end inline asm
	add.f32 	%f2823, %f2188, %f2823;
	// begin inline asm
	{  cvt.f32.f16 %f2189, %rs180;}

	// end inline asm
	add.f32 	%f2819, %f2189, %f2819;
	mov.b32 	{%rs181, %rs182}, %r3224;
	// begin inline asm
	{  cvt.f32.f16 %f2190, %rs181;}

	// end inline asm
	add.f32 	%f2815, %f2190, %f2815;
	// begin inline asm
	{  cvt.f32.f16 %f2191, %rs182;}

	// end inline asm
	add.f32 	%f2811, %f2191, %f2811;
	mov.b32 	{%rs183, %rs184}, %r3225;
	// begin inline asm
	{  cvt.f32.f16 %f2192, %rs183;}

	// end inline asm
	add.f32 	%f2807, %f2192, %f2807;
	// begin inline asm
	{  cvt.f32.f16 %f2193, %rs184;}

	// end inline asm
	add.f32 	%f2803, %f2193, %f2803;
$L__BB5_84:
	@%p45 bra 	$L__BB5_86;
	// begin inline asm
	{  cvt.rn.f16.f32 %rs185, %f2831;}

	// end inline asm
	// begin inline asm
	{  cvt.rn.f16.f32 %rs186, %f2827;}

	// end inline asm
	// begin inline asm
	{  cvt.rn.f16.f32 %rs187, %f2823;}

	// end inline asm
	// begin inline asm
	{  cvt.rn.f16.f32 %rs188, %f2819;}

	// end inline asm
	// begin inline asm
	{  cvt.rn.f16.f32 %rs189, %f2815;}

	// end inline asm
	// begin inline asm
	{  cvt.rn.f16.f32 %rs190, %f2811;}

	// end inline asm
	// begin inline asm
	{  cvt.rn.f16.f32 %rs191, %f2807;}

	// end inline asm
	// begin inline asm
	{  cvt.rn.f16.f32 %rs192, %f2803;}

	// end inline asm
	shr.u32 	%r3228, %r240, 3;
	and.b32  	%r3229, %r3228, 12;
	and.b32  	%r3230, %r240, 3;
	or.b32  	%r3231, %r3229, %r3230;
	mad.lo.s32 	%r3234, %r31, %r3141, %r3231;
	shl.b32 	%r3235, %r3503, 5;
	add.s32 	%r3236, %r3234, %r3235;
	mul.wide.s32 	%rd196, %r3236, 16;
	add.s64 	%rd197, %rd289, %rd196;
	mul.lo.s32 	%r3237, %r31, 24;
	mul.wide.s32 	%rd198, %r3237, 16;
	add.s64 	%rd199, %rd197, %rd198;
	mov.b32 	%r3238, {%rs191, %rs192};
	mov.b32 	%r3239, {%rs189, %rs190};
	mov.b32 	%r3240, {%rs187, %rs188};
	mov.b32 	%r3241, {%rs185, %rs186};
	st.global.v4.u32 	[%rd199+256], {%r3241, %r3240, %r3239, %r3238};
$L__BB5_86:
	bar.sync 	0;
	@%p39 bra 	$L__BB5_90;
	add.s32 	%r3244, %r3504, -1;
	setp.ne.s32 	%p66, %r3505, %r3244;
	@%p66 bra 	$L__BB5_89;
	mul.wide.s32 	%rd202, %r3503, 4;
	add.s64 	%rd203, %rd291, %rd202;
	mov.b32 	%r3246, 0;
	st.global.u32 	[%rd203], %r3246;
	bra.uni 	$L__BB5_91;
$L__BB5_89:
	// begin inline asm
	fence.acq_rel.gpu;

	// end inline asm
	mul.wide.s32 	%rd201, %r3503, 4;
	add.s64 	%rd200, %rd292, %rd201;
	mov.b32 	%r3245, 1;
	// begin inline asm
	red.relaxed.gpu.global.add.s32 [%rd200], %r3245;

	// end inline asm
	bra.uni 	$L__BB5_101;
$L__BB5_90:
	add.s32 	%r3243, %r3504, -1;
	setp.ne.s32 	%p65, %r3505, %r3243;
	@%p65 bra 	$L__BB5_101;
$L__BB5_91:
	@%p35 bra 	$L__BB5_93;
	// begin inline asm
	{  cvt.rn.f16.f32 %rs193, %f2866;}

	// end inline asm
	// begin inline asm
	{  cvt.rn.f16.f32 %rs194, %f2865;}

	// end inline asm
	// begin inline asm
	{  mov.b32 %r3247, {%rs193,%rs194};}

	// end inline asm
	and.b32  	%r3279, %r240, 995;
	shr.u32 	%r3280, %r240, 2;
	and.b32  	%r3281, %r3280, 7;
	mad.lo.s32 	%r3282, %r3281, 132, %r3279;
	shl.b32 	%r3283, %r3282, 2;
	mov.u32 	%r3284, sh;
	add.s32 	%r3285, %r3284, %r3283;
	st.shared.u32 	[%r3285], %r3247;
	// begin inline asm
	{  cvt.rn.f16.f32 %rs197, %f2864;}

	// end inline asm
	// begin inline asm
	{  cvt.rn.f16.f32 %rs198, %f2863;}

	// end inline asm
	// begin inline asm
	{  mov.b32 %r3248, {%rs197,%rs198};}

	// end inline asm
	st.shared.u32 	[%r3285+4224], %r3248;
	// begin inline asm
	{  cvt.rn.f16.f32 %rs201, %f2862;}

	// end inline asm
	// begin inline asm
	{  cvt.rn.f16.f32 %rs202, %f2861;}

	// end inline asm
	// begin inline asm
	{  mov.b32 %r3249, {%rs201,%rs202};}

	// end inline asm
	st.shared.u32 	[%r3285+16], %r3249;
	// begin inline asm
	{  cvt.rn.f16.f32 %rs205, %f2860;}

	// end inline asm
	// begin inline asm
	{  cvt.rn.f16.f32 %rs206, %f2859;}

	// end inline asm
	// begin inline asm
	{  mov.b32 %r3250, {%rs205,%rs206};}

	// end inline asm
	st.shared.u32 	[%r3285+4240], %r3250;
	// begin inline asm
	{  cvt.rn.f16.f32 %rs209, %f2858;}

	// end inline asm
	// begin inline asm
	{  cvt.rn.f16.f32 %rs210, %f2857;}

	// end inline asm
	// begin inline asm
	{  mov.b32 %r3251, {%rs209,%rs210};}

	// end inline asm
	st.shared.u32 	[%r3285+32], %r3251;
	// begin inline asm
	{  cvt.rn.f16.f32 %rs213, %f2856;}

	// end inline asm
	// begin inline asm
	{  cvt.rn.f16.f32 %rs214, %f2855;}

	// end inline asm
	// begin inline asm
	{  mov.b32 %r3252, {%rs213,%rs214};}

	// end inline asm
	st.shared.u32 	[%r3285+4256], %r3252;
	// begin inline asm
	{  cvt.rn.f16.f32 %rs217, %f2854;}

	// end inline asm
	// begin inline asm
	{  cvt.rn.f16.f32 %rs218, %f2853;}

	// end inline asm
	// begin inline asm
	{  mov.b32 %r3253, {%rs217,%rs218};}

	// end inline asm
	st.shared.u32 	[%r3285+48], %r3253;
	// begin inline asm
	{  cvt.rn.f16.f32 %rs221, %f2852;}

	// end inline asm
	// begin inline asm
	{  cvt.rn.f16.f32 %rs222, %f2851;}

	// end inline asm
	// begin inline asm
	{  mov.b32 %r3254, {%rs221,%rs222};}

	// end inline asm
	st.shared.u32 	[%r3285+4272], %r3254;
	// begin inline asm
	{  cvt.rn.f16.f32 %rs225, %f2850;}

	// end inline asm
	// begin inline asm
	{  cvt.rn.f16.f32 %rs226, %f2849;}

	// end inline asm
	// begin inline asm
	{  mov.b32 %r3255, {%rs225,%rs226};}

	// end inline asm
	st.shared.u32 	[%r3285+64], %r3255;
	// begin inline asm
	{  cvt.rn.f16.f32 %rs229, %f2848;}

	// end inline asm
	// begin inline asm
	{  cvt.rn.f16.f32 %rs230, %f2847;}

	// end inline asm
	// begin inline asm
	{  mov.b32 %r3256, {%rs229,%rs230};}

	// end inline asm
	st.shared.u32 	[%r3285+4288], %r3256;
	// begin inline asm
	{  cvt.rn.f16.f32 %rs233, %f2846;}

	// end inline asm
	// begin inline asm
	{  cvt.rn.f16.f32 %rs234, %f2845;}

	// end inline asm
	// begin inline asm
	{  mov.b32 %r3257, {%rs233,%rs234};}

	// end inline asm
	st.shared.u32 	[%r3285+80], %r3257;
	// begin inline asm
	{  cvt.rn.f16.f32 %rs237, %f2844;}

	// end inline asm
	// begin inline asm
	{  cvt.rn.f16.f32 %rs238, %f2843;}

	// end inline asm
	// begin inline asm
	{  mov.b32 %r3258, {%rs237,%rs238};}

	// end inline asm
	st.shared.u32 	[%r3285+4304], %r3258;
	// begin inline asm
	{  cvt.rn.f16.f32 %rs241, %f2842;}

	// end inline asm
	// begin inline asm
	{  cvt.rn.f16.f32 %rs242, %f2841;}

	// end inline asm
	// begin inline asm
	{  mov.b32 %r3259, {%rs241,%rs242};}

	// end inline asm
	st.shared.u32 	[%r3285+96], %r3259;
	// begin inline asm
	{  cvt.rn.f16.f32 %rs245, %f2840;}

	// end inline asm
	// begin inline asm
	{  cvt.rn.f16.f32 %rs246, %f2839;}

	// end inline asm
	// begin inline asm
	{  mov.b32 %r3260, {%rs245,%rs246};}

	// end inline asm
	st.shared.u32 	[%r3285+4320], %r3260;
	// begin inline asm
	{  cvt.rn.f16.f32 %rs249, %f2838;}

	// end inline asm
	// begin inline asm
	{  cvt.rn.f16.f32 %rs250, %f2837;}

	// end inline asm
	// begin inline asm
	{  mov.b32 %r3261, {%rs249,%rs250};}

	// end inline asm
	st.shared.u32 	[%r3285+112], %r3261;
	// begin inline asm
	{  cvt.rn.f16.f32 %rs253, %f2836;}

	// end inline asm
	// begin inline asm
	{  cvt.rn.f16.f32 %rs254, %f2835;}

	// end inline asm
	// begin inline asm
	{  mov.b32 %r3262, {%rs253,%rs254};}

	// end inline asm
	st.shared.u32 	[%r3285+4336], %r3262;
	// begin inline asm
	{  cvt.rn.f16.f32 %rs257, %f2834;}

	// end inline asm
	// begin inline asm
	{  cvt.rn.f16.f32 %rs258, %f2833;}

	// end inline asm
	// begin inline asm
	{  mov.b32 %r3263, {%rs257,%rs258};}

	// end inline asm
	st.shared.u32 	[%r3285+8448], %r3263;
	// begin inline asm
	{  cvt.rn.f16.f32 %rs261, %f2832;}

	// end inline asm
	// begin inline asm
	{  cvt.rn.f16.f32 %rs262, %f2831;}

	// end inline asm
	// begin inline asm
	{  mov.b32 %r3264, {%rs261,%rs262};}

	// end inline asm
	st.shared.u32 	[%r3285+12672], %r3264;
	// begin inline asm
	{  cvt.rn.f16.f32 %rs265, %f2830;}

	// end inline asm
	// begin inline asm
	{  cvt.rn.f16.f32 %rs266, %f2829;}

	// end inline asm
	// begin inline asm
	{  mov.b32 %r3265, {%rs265,%rs266};}

	// end inline asm
	st.shared.u32 	[%r3285+8464], %r3265;
	// begin inline asm
	{  cvt.rn.f16.f32 %rs269, %f2828;}

	// end inline asm
	// begin inline asm
	{  cvt.rn.f16.f32 %rs270, %f2827;}

	// end inline asm
	// begin inline asm
	{  mov.b32 %r3266, {%rs269,%rs270};}

	// end inline asm
	st.shared.u32 	[%r3285+12688], %r3266;
	// begin inline asm
	{  cvt.rn.f16.f32 %rs273, %f2826;}

	// end inline asm
	// begin inline asm
	{  cvt.rn.f16.f32 %rs274, %f2825;}

	// end inline asm
	// begin inline asm
	{  mov.b32 %r3267, {%rs273,%rs274};}

	// end inline asm
	st.shared.u32 	[%r3285+8480], %r3267;
	// begin inline asm
	{  cvt.rn.f16.f32 %rs277, %f2824;}

	// end inline asm
	// begin inline asm
	{  cvt.rn.f16.f32 %rs278, %f2823;}

	// end inline asm
	// begin inline asm
	{  mov.b32 %r3268, {%rs277,%rs278};}

	// end inline asm
	st.shared.u32 	[%r3285+12704], %r3268;
	// begin inline asm
	{  cvt.rn.f16.f32 %rs281, %f2822;}

	// end inline asm
	// begin inline asm
	{  cvt.rn.f16.f32 %rs282, %f2821;}

	// end inline asm
	// begin inline asm
	{  mov.b32 %r3269, {%rs281,%rs282};}

	// end inline asm
	st.shared.u32 	[%r3285+8496], %r3269;
	// begin inline asm
	{  cvt.rn.f16.f32 %rs285, %f2820;}

	// end inline asm
	// begin inline asm
	{  cvt.rn.f16.f32 %rs286, %f2819;}

	// end inline asm
	// begin inline asm
	{  mov.b32 %r3270, {%rs285,%rs286};}

	// end inline asm
	st.shared.u32 	[%r3285+12720], %r3270;
	// begin inline asm
	{  cvt.rn.f16.f32 %rs289, %f2818;}

	// end inline asm
	// begin inline asm
	{  cvt.rn.f16.f32 %rs290, %f2817;}

	// end inline asm
	// begin inline asm
	{  mov.b32 %r3271, {%rs289,%rs290};}

	// end inline asm
	st.shared.u32 	[%r3285+8512], %r3271;
	// begin inline asm
	{  cvt.rn.f16.f32 %rs293, %f2816;}

	// end inline asm
	// begin inline asm
	{  cvt.rn.f16.f32 %rs294, %f2815;}

	// end inline asm
	// begin inline asm
	{  mov.b32 %r3272, {%rs293,%rs294};}

	// end inline asm
	st.shared.u32 	[%r3285+12736], %r3272;
	// begin inline asm
	{  cvt.rn.f16.f32 %rs297, %f2814;}

	// end inline asm
	// begin inline asm
	{  cvt.rn.f16.f32 %rs298, %f2813;}

	// end inline asm
	// begin inline asm
	{  mov.b32 %r3273, {%rs297,%rs298};}

	// end inline asm
	st.shared.u32 	[%r3285+8528], %r3273;
	// begin inline asm
	{  cvt.rn.f16.f32 %rs301, %f2812;}

	// end inline asm
	// begin inline asm
	{  cvt.rn.f16.f32 %rs302, %f2811;}

	// end inline asm
	// begin inline asm
	{  mov.b32 %r3274, {%rs301,%rs302};}

	// end inline asm
	st.shared.u32 	[%r3285+12752], %r3274;
	// begin inline asm
	{  cvt.rn.f16.f32 %rs305, %f2810;}

	// end inline asm
	// begin inline asm
	{  cvt.rn.f16.f32 %rs306, %f2809;}

	// end inline asm
	// begin inline asm
	{  mov.b32 %r3275, {%rs305,%rs306};}

	// end inline asm
	st.shared.u32 	[%r3285+8544], %r3275;
	// begin inline asm
	{  cvt.rn.f16.f32 %rs309, %f2808;}

	// end inline asm
	// begin inline asm
	{  cvt.rn.f16.f32 %rs310, %f2807;}

	// end inline asm
	// begin inline asm
	{  mov.b32 %r3276, {%rs309,%rs310};}

	// end inline asm
	st.shared.u32 	[%r3285+12768], %r3276;
	// begin inline asm
	{  cvt.rn.f16.f32 %rs313, %f2806;}

	// end inline asm
	// begin inline asm
	{  cvt.rn.f16.f32 %rs314, %f2805;}

	// end inline asm
	// begin inline asm
	{  mov.b32 %r3277, {%rs313,%rs314};}

	// end inline asm
	st.shared.u32 	[%r3285+8560], %r3277;
	// begin inline asm
	{  cvt.rn.f16.f32 %rs317, %f2804;}

	// end inline asm
	// begin inline asm
	{  cvt.rn.f16.f32 %rs318, %f2803;}

	// end inline asm
	// begin inline asm
	{  mov.b32 %r3278, {%rs317,%rs318};}

	// end inline asm
	st.shared.u32 	[%r3285+12784], %r3278;
$L__BB5_93:
	shr.u32 	%r3286, %r240, 5;
	and.b32  	%r3287, %r240, 31;
	mad.lo.s32 	%r3476, %r3286, 33, %r3287;
	bar.sync 	0;
	mul.lo.s32 	%r3288, %r31, %r1;
	mad.lo.s32 	%r3289, %r31, %r3286, %r3287;
	shl.b32 	%r3290, %r3503, 5;
	add.s32 	%r3475, %r3289, %r3290;
	setp.ge.s32 	%p68, %r3475, %r3288;
	@%p68 bra 	$L__BB5_95;
	mad.lo.s32 	%r3293, %r3286, 33, %r3287;
	add.s32 	%r3476, %r3293, 264;
	add.s32 	%r3296, %r3289, %r3290;
	mul.wide.s32 	%rd204, %r3296, 16;
	add.s64 	%rd205, %rd289, %rd204;
	shl.b32 	%r3297, %r3293, 4;
	mov.u32 	%r3298, sh;
	add.s32 	%r3299, %r3298, %r3297;
	ld.shared.v4.u32 	{%r3300, %r3301, %r3302, %r3303}, [%r3299];
	st.global.v4.u32 	[%rd205], {%r3300, %r3301, %r3302, %r3303};
	shl.b32 	%r3304, %r31, 3;
	add.s32 	%r3475, %r3296, %r3304;
$L__BB5_95:
	setp.ge.s32 	%p69, %r3475, %r3288;
	@%p69 bra 	$L__BB5_97;
	mul.wide.s32 	%rd206, %r3475, 16;
	add.s64 	%rd207, %rd289, %rd206;
	shl.b32 	%r3306, %r3476, 4;
	mov.u32 	%r3307, sh;
	add.s32 	%r3308, %r3307, %r3306;
	ld.shared.v4.u32 	{%r3309, %r3310, %r3311, %r3312}, [%r3308];
	st.global.v4.u32 	[%rd207], {%r3309, %r3310, %r3311, %r3312};
	shl.b32 	%r3313, %r31, 3;
	add.s32 	%r3475, %r3475, %r3313;
	add.s32 	%r3476, %r3476, 264;
$L__BB5_97:
	setp.ge.s32 	%p70, %r3475, %r3288;
	@%p70 bra 	$L__BB5_99;
	mul.wide.s32 	%rd208, %r3475, 16;
	add.s64 	%rd209, %rd289, %rd208;
	shl.b32 	%r3315, %r3476, 4;
	mov.u32 	%r3316, sh;
	add.s32 	%r3317, %r3316, %r3315;
	ld.shared.v4.u32 	{%r3318, %r3319, %r3320, %r3321}, [%r3317];
	st.global.v4.u32 	[%rd209], {%r3318, %r3319, %r3320, %r3321};
	shl.b32 	%r3322, %r31, 3;
	add.s32 	%r3475, %r3475, %r3322;
	add.s32 	%r3476, %r3476, 264;
$L__BB5_99:
	setp.ge.s32 	%p71, %r3475, %r3288;
	@%p71 bra 	$L__BB5_101;
	mul.wide.s32 	%rd210, %r3475, 16;
	add.s64 	%rd211, %rd289, %rd210;
	shl.b32 	%r3324, %r3476, 4;
	mov.u32 	%r3325, sh;
	add.s32 	%r3326, %r3325, %r3324;
	ld.shared.v4.u32 	{%r3327, %r3328, %r3329, %r3330}, [%r3326];
	st.global.v4.u32 	[%rd211], {%r3327, %r3328, %r3329, %r3330};
$L__BB5_101:
	add.s32 	%r260, %r3502, 1;
	add.s32 	%r3503, %r3503, 1;
	mad.lo.s32 	%r262, %r2, %r3502, %r2;
	mov.u32 	%r3332, %ctaid.x;
	mad.lo.s32 	%r3333, %r5, %r3332, %r5;
	sub.s32 	%r263, %r3333, %r262;
	setp.ge.s32 	%p72, %r260, %r4;
	setp.lt.s32 	%p73, %r263, 1;
	or.pred  	%p74, %p73, %p72;
	mov.b32 	%r3506, 0;
	mov.u32 	%r3502, %r260;
	@%p74 bra 	$L__BB5_122;
	min.s32 	%r264, %r263, %r2;
	add.s32 	%r3336, %r5, %r262;
	add.s32 	%r3337, %r3336, -1;
	div.s32 	%r265, %r3337, %r5;
	mul.lo.s32 	%r3338, %r265, %r5;
	add.s32 	%r3339, %r262, %r2;
	setp.gt.s32 	%p75, %r3338, %r3339;
	mov.b32 	%r3505, 0;
	mov.b32 	%r3504, 1;
	@%p75 bra 	$L__BB5_106;
	sub.s32 	%r266, %r3338, %r262;
	add.s32 	%r3341, %r5, %r2;
	not.b32 	%r3342, %r266;
	add.s32 	%r3343, %r3342, %r3341;
	div.s32 	%r3344, %r3343, %r5;
	setp.gt.s32 	%p76, %r266, 0;
	selp.u32 	%r3345, 1, 0, %p76;
	add.s32 	%r3504, %r3344, %r3345;
	sub.s32 	%r3347, %r3332, %r265;
	mul.lo.s32 	%r268, %r3347, %r5;
	setp.gt.s32 	%p77, %r268, -1;
	or.b32  	%r3348, %r266, %r268;
	setp.ne.s32 	%p78, %r3348, 0;
	and.pred  	%p79, %p77, %p78;
	@%p79 bra 	$L__BB5_105;
	add.s32 	%r3505, %r3504, -1;
	bra.uni 	$L__BB5_106;
$L__BB5_105:
	div.s32 	%r3350, %r268, %r5;
	not.b32 	%r3351, %r3350;
	selp.s32 	%r3352, -1, 0, %p76;
	add.s32 	%r3353, %r3504, %r3352;
	add.s32 	%r3505, %r3353, %r3351;
$L__BB5_106:
	setp.ne.s32 	%p81, %r3503, %r3;
	@%p81 bra 	$L__BB5_108;
	ld.param.u32 	%r3420, [_Z6MarlinILi256ELi2ELi16ELi4ELi4ELi8EEvPK4int4S2_PS0_S2_iiiPi_param_6];
	ld.param.u32 	%r3416, [_Z6MarlinILi256ELi2ELi16ELi4ELi4ELi8EEvPK4int4S2_PS0_S2_iiiPi_param_5];
	shl.b32 	%r3355, %r3416, 2;
	shl.b32 	%r3356, %r3420, 2;
	mul.wide.s32 	%rd212, %r3356, 16;
	add.s64 	%rd288, %rd288, %rd212;
	mul.wide.s32 	%rd213, %r3355, 16;
	add.s64 	%rd289, %rd289, %rd213;
	add.s64 	%rd290, %rd290, %rd213;
	mul.wide.s32 	%rd214, %r3, 4;
	add.s64 	%rd291, %rd291, %rd214;
	add.s64 	%rd292, %rd292, %rd214;
	mov.b32 	%r3503, 0;
$L__BB5_108:
	setp.eq.s32 	%p82, %r264, 0;
	mov.b32 	%r3506, 0;
	mov.u32 	%r3502, %r260;
	@%p82 bra 	$L__BB5_122;
	mul.lo.s32 	%r3358, %r30, %r2;
	mul.wide.s32 	%rd215, %r3358, 16;
	sub.s64 	%rd279, %rd287, %rd215;
	sub.s64 	%rd278, %rd286, %rd215;
	setp.ne.s32 	%p83, %r3503, 0;
	@%p83 bra 	$L__BB5_111;
	mul.wide.s32 	%rd216, %r63, 16;
	add.s64 	%rd279, %rd279, %rd216;
	add.s64 	%rd278, %rd278, %rd216;
$L__BB5_111:
	shl.b32 	%r3359, %r1, 3;
	setp.lt.s32 	%p84, %r240, %r3359;
	selp.u32 	%r275, 1, 0, %p84;
	shr.u32 	%r3360, %r240, 3;
	xor.b32  	%r3361, %r240, %r3360;
	shl.b32 	%r3362, %r3361, 4;
	mov.u32 	%r3363, sh;
	add.s32 	%r276, %r3363, %r3362;
	shl.b32 	%r3364, %r240, 4;
	add.s32 	%r3365, %r3363, %r3364;
	add.s32 	%r277, %r3365, 16384;
	add.s64 	%rd287, %rd279, 2048;
	add.s64 	%rd286, %rd278, 2048;
	shl.b32 	%r3366, %r3503, 5;
	add.s32 	%r3501, %r3366, %r240;
	setp.lt.s32 	%p85, %r264, 1;
	mul.wide.s32 	%rd217, %r33, 16;
	add.s64 	%rd81, %rd288, %rd217;
	@%p85 bra 	$L__BB5_115;
	add.s32 	%r3370, %r277, 4096;
	setp.gt.u32 	%p86, %r240, 31;
	// begin inline asm
	{
   .reg .pred p;
   setp.ne.b32 p, %r275, 0;
   @p cp.async.cg.shared.global [%r276], [%rd81], 16;
}

	// end inline asm
	// begin inline asm
	{
   .reg .b64 p;
   createpolicy.fractional.L2::evict_first.b64 p, 1.0;   cp.async.cg.shared.global.L2::cache_hint [%r277], [%rd287], 16, p;
}

	// end inline asm
	mul.wide.s32 	%rd221, %r30, 16;
	add.s64 	%rd287, %rd287, %rd221;
	// begin inline asm
	{
   .reg .b64 p;
   createpolicy.fractional.L2::evict_first.b64 p, 1.0;   cp.async.cg.shared.global.L2::cache_hint [%r3370], [%rd286], 16, p;
}

	// end inline asm
	add.s64 	%rd286, %rd286, %rd221;
	@%p86 bra 	$L__BB5_114;
	ld.param.u64 	%rd238, [_Z6MarlinILi256ELi2ELi16ELi4ELi4ELi8EEvPK4int4S2_PS0_S2_iiiPi_param_3];
	add.s32 	%r3371, %r277, 32768;
	mul.wide.s32 	%rd223, %r3501, 16;
	add.s64 	%rd222, %rd238, %rd223;
	// begin inline asm
	{
   .reg .b64 p;
   createpolicy.fractional.L2::evict_first.b64 p, 1.0;   cp.async.cg.shared.global.L2::cache_hint [%r3371], [%rd222], 16, p;
}

	// end inline asm
$L__BB5_114:
	add.s32 	%r3501, %r3501, %r31;
$L__BB5_115:
	// begin inline asm
	cp.async.commit_group;

	// end inline asm
	setp.lt.s32 	%p87, %r264, 2;
	@%p87 bra 	$L__BB5_117;
	add.s32 	%r3375, %r277, 12288;
	add.s32 	%r3374, %r277, 8192;
	add.s32 	%r3373, %r276, 4096;
	add.s64 	%rd224, %rd81, 128;
	// begin inline asm
	{
   .reg .pred p;
   setp.ne.b32 p, %r275, 0;
   @p cp.async.cg.shared.global [%r3373], [%rd224], 16;
}

	// end inline asm
	// begin inline asm
	{
   .reg .b64 p;
   createpolicy.fractional.L2::evict_first.b64 p, 1.0;   cp.async.cg.shared.global.L2::cache_hint [%r3374], [%rd287], 16, p;
}

	// end inline asm
	mul.wide.s32 	%rd227, %r30, 16;
	add.s64 	%rd287, %rd287, %rd227;
	// begin inline asm
	{
   .reg .b64 p;
   createpolicy.fractional.L2::evict_first.b64 p, 1.0;   cp.async.cg.shared.global.L2::cache_hint [%r3375], [%rd286], 16, p;
}

	// end inline asm
	add.s64 	%rd286, %rd286, %rd227;
$L__BB5_117:
	// begin inline asm
	cp.async.commit_group;

	// end inline asm
	setp.lt.s32 	%p88, %r264, 3;
	@%p88 bra 	$L__BB5_121;
	add.s32 	%r3379, %r277, 20480;
	add.s32 	%r3378, %r277, 16384;
	add.s32 	%r3377, %r276, 8192;
	setp.gt.u32 	%p89, %r240, 31;
	add.s64 	%rd228, %rd81, 256;
	// begin inline asm
	{
   .reg .pred p;
   setp.ne.b32 p, %r275, 0;
   @p cp.async.cg.shared.global [%r3377], [%rd228], 16;
}

	// end inline asm
	// begin inline asm
	{
   .reg .b64 p;
   createpolicy.fractional.L2::evict_first.b64 p, 1.0;   cp.async.cg.shared.global.L2::cache_hint [%r3378], [%rd287], 16, p;
}

	// end inline asm
	// begin inline asm
	{
   .reg .b64 p;
   createpolicy.fractional.L2::evict_first.b64 p, 1.0;   cp.async.cg.shared.global.L2::cache_hint [%r3379], [%rd286], 16, p;
}

	// end inline asm
	@%p89 bra 	$L__BB5_120;
	ld.param.u64 	%rd239, [_Z6MarlinILi256ELi2ELi16ELi4ELi4ELi8EEvPK4int4S2_PS0_S2_iiiPi_param_3];
	add.s32 	%r3380, %r277, 33792;
	mul.wide.s32 	%rd232, %r3501, 16;
	add.s64 	%rd231, %rd239, %rd232;
	// begin inline asm
	{
   .reg .b64 p;
   createpolicy.fractional.L2::evict_first.b64 p, 1.0;   cp.async.cg.shared.global.L2::cache_hint [%r3380], [%rd231], 16, p;
}

	// end inline asm
$L__BB5_120:
	add.s32 	%r3501, %r3501, %r31;
	mul.wide.s32 	%rd233, %r30, 16;
	add.s64 	%rd286, %rd286, %rd233;
	add.s64 	%rd287, %rd287, %rd233;
$L__BB5_121:
	add.s32 	%r3452, %r33, 24;
	shl.b32 	%r3391, %r240, 3;
	and.b32  	%r3392, %r3391, 120;
	shr.u32 	%r3393, %r240, 4;
	and.b32  	%r3394, %r3393, 1;
	or.b32  	%r3395, %r3392, %r3394;
	shr.u32 	%r3396, %r240, 6;
	and.b32  	%r3397, %r3396, 14;
	add.s32 	%r3398, %r3395, %r3397;
	add.s32 	%r3399, %r3398, 128;
	and.b32  	%r3400, %r3399, 504;
	and.b32  	%r3401, %r3398, 7;
	or.b32  	%r3402, %r3400, %r3401;
	shr.u32 	%r3403, %r3399, 3;
	xor.b32  	%r3404, %r3402, %r3403;
	shl.b32 	%r3405, %r3404, 4;
	add.s32 	%r3390, %r3363, %r3405;
	shr.u32 	%r3407, %r3398, 3;
	xor.b32  	%r3408, %r3398, %r3407;
	shl.b32 	%r3409, %r3408, 4;
	add.s32 	%r3385, %r3363, %r3409;
	// begin inline asm
	cp.async.commit_group;

	// end inline asm
	// begin inline asm
	cp.async.wait_group 2;

	// end inline asm
	bar.sync 	0;
	shl.b32 	%r3410, %r240, 2;
	and.b32  	%r3411, %r3410, 496;
	add.s32 	%r3412, %r3363, %r3411;
	ld.shared.v4.u32 	{%r3499, %r3498, %r3497, %r3496}, [%r3412+49152];
	// begin inline asm
	ldmatrix.sync.aligned.m8n8.x4.shared.b16 {%r3491,%r3490,%r3489,%r3488}, [%r3385];

	// end inline asm
	// begin inline asm
	ldmatrix.sync.aligned.m8n8.x4.shared.b16 {%r3487,%r3486,%r3485,%r3484}, [%r3390];

	// end inline asm
	ld.shared.v4.u32 	{%r3495, %r3494, %r3493, %r3492}, [%r277];
	mov.f32 	%f2803, 0f00000000;
	mov.f32 	%f2804, %f2803;
	mov.f32 	%f2805, %f2803;
	mov.f32 	%f2806, %f2803;
	mov.f32 	%f2807, %f2803;
	mov.f32 	%f2808, %f2803;
	mov.f32 	%f2809, %f2803;
	mov.f32 	%f2810, %f2803;
	mov.f32 	%f2811, %f2803;
	mov.f32 	%f2812, %f2803;
	mov.f32 	%f2813, %f2803;
	mov.f32 	%f2814, %f2803;
	mov.f32 	%f2815, %f2803;
	mov.f32 	%f2816, %f2803;
	mov.f32 	%f2817, %f2803;
	mov.f32 	%f2818, %f2803;
	mov.f32 	%f2819, %f2803;
	mov.f32 	%f2820, %f2803;
	mov.f32 	%f2821, %f2803;
	mov.f32 	%f2822, %f2803;
	mov.f32 	%f2823, %f2803;
	mov.f32 	%f2824, %f2803;
	mov.f32 	%f2825, %f2803;
	mov.f32 	%f2826, %f2803;
	mov.f32 	%f2827, %f2803;
	mov.f32 	%f2828, %f2803;
	mov.f32 	%f2829, %f2803;
	mov.f32 	%f2830, %f2803;
	mov.f32 	%f2831, %f2803;
	mov.f32 	%f2832, %f2803;
	mov.f32 	%f2833, %f2803;
	mov.f32 	%f2834, %f2803;
	mov.f32 	%f2835, %f2803;
	mov.f32 	%f2836, %f2803;
	mov.f32 	%f2837, %f2803;
	mov.f32 	%f2838, %f2803;
	mov.f32 	%f2839, %f2803;
	mov.f32 	%f2840, %f2803;
	mov.f32 	%f2841, %f2803;
	mov.f32 	%f2842, %f2803;
	mov.f32 	%f2843, %f2803;
	mov.f32 	%f2844, %f2803;
	mov.f32 	%f2845, %f2803;
	mov.f32 	%f2846, %f2803;
	mov.f32 	%f2847, %f2803;
	mov.f32 	%f2848, %f2803;
	mov.f32 	%f2849, %f2803;
	mov.f32 	%f2850, %f2803;
	mov.f32 	%f2851, %f2803;
	mov.f32 	%f2852, %f2803;
	mov.f32 	%f2853, %f2803;
	mov.f32 	%f2854, %f2803;
	mov.f32 	%f2855, %f2803;
	mov.f32 	%f2856, %f2803;
	mov.f32 	%f2857, %f2803;
	mov.f32 	%f2858, %f2803;
	mov.f32 	%f2859, %f2803;
	mov.f32 	%f2860, %f2803;
	mov.f32 	%f2861, %f2803;
	mov.f32 	%f2862, %f2803;
	mov.f32 	%f2863, %f2803;
	mov.f32 	%f2864, %f2803;
	mov.f32 	%f2865, %f2803;
	mov.f32 	%f2866, %f2803;
	mov.u32 	%r3502, %r260;
	mov.u32 	%r3506, %r264;
$L__BB5_122:
	setp.ne.s32 	%p90, %r3506, 0;
	@%p90 bra 	$L__BB5_21;
$L__BB5_123:
	ret;

}
	// .globl	_Z6MarlinILi256ELi3ELi16ELi4ELi4ELin1EEvPK4int4S2_PS0_S2_iiiPi
.visible .entry _Z6MarlinILi256ELi3ELi16ELi4ELi4ELin1EEvPK4int4S2_PS0_S2_iiiPi(
	.param .u64 .ptr .align 1 _Z6MarlinILi256ELi3ELi16ELi4ELi4ELin1EEvPK4int4S2_PS0_S2_iiiPi_param_0,
	.param .u64 .ptr .align 1 _Z6MarlinILi256ELi3ELi16ELi4ELi4ELin1EEvPK4int4S2_PS0_S2_iiiPi_param_1,
	.param .u64 .ptr .align 1 _Z6MarlinILi256ELi3ELi16ELi4ELi4ELin1EEvPK4int4S2_PS0_S2_iiiPi_param_2,
	.param .u64 .ptr .align 1 _Z6MarlinILi256ELi3ELi16ELi4ELi4ELin1EEvPK4int4S2_PS0_S2_iiiPi_param_3,
	.param .u32 _Z6MarlinILi256ELi3ELi16ELi4ELi4ELin1EEvPK4int4S2_PS0_S2_iiiPi_param_4,
	.param .u32 _Z6MarlinILi256ELi3ELi16ELi4ELi4ELin1EEvPK4int4S2_PS0_S2_iiiPi_param_5,
	.param .u32 _Z6MarlinILi256ELi3ELi16ELi4ELi4ELin1EEvPK4int4S2_PS0_S2_iiiPi_param_6,
	.param .u64 .ptr .align 1 _Z6MarlinILi256ELi3ELi16ELi4ELi4ELin1EEvPK4int4S2_PS0_S2_iiiPi_param_7
)
{
	.reg .pred 	%p<104>;
	.reg .b16 	%rs<385>;
	.reg .b32 	%r<3374>;
	.reg .b32 	%f<4275>;
	.reg .b64 	%rd<284>;

	ld.param.u64 	%rd279, [_Z6MarlinILi256ELi3ELi16ELi4ELi4ELin1EEvPK4int4S2_PS0_S2_iiiPi_param_0];
	ld.param.u64 	%rd115, [_Z6MarlinILi256ELi3ELi16ELi4ELi4ELin1EEvPK4int4S2_PS0_S2_iiiPi_param_1];
	ld.param.u64 	%rd281, [_Z6MarlinILi256ELi3ELi16ELi4ELi4ELin1EEvPK4int4S2_PS0_S2_iiiPi_param_2];
	ld.param.u64 	%rd117, [_Z6MarlinILi256ELi3ELi16ELi4ELi4ELin1EEvPK4int4S2_PS0_S2_iiiPi_param_3];
	ld.param.u32 	%r414, [_Z6MarlinILi256ELi3ELi16ELi4ELi4ELin1EEvPK4int4S2_PS0_S2_iiiPi_param_4];
	ld.param.u32 	%r412, [_Z6MarlinILi256ELi3ELi16ELi4ELi4ELin1EEvPK4int4S2_PS0_S2_iiiPi_param_5];
	ld.param.u32 	%r413, [_Z6MarlinILi256ELi3ELi16ELi4ELi4ELin1EEvPK4int4S2_PS0_S2_iiiPi_param_6];
	ld.param.u64 	%rd283, [_Z6MarlinILi256ELi3ELi16ELi4ELi4ELin1EEvPK4int4S2_PS0_S2_iiiPi_param_7];
	cvta.to.global.u64 	%rd280, %rd281;
	cvta.to.global.u64 	%rd282, %rd283;
	setp.gt.s32 	%p1, %r414, 48;
	mul.hi.u32 	%r415, %r414, -1431655765;
	shr.u32 	%r416, %r415, 5;
	min.s32 	%r1, %r414, 48;
	selp.b32 	%r417, %r416, 1, %p1;
	shr.s32 	%r418, %r413, 31;
	shr.u32 	%r419, %r418, 26;
	add.s32 	%r420, %r413, %r419;
	shr.s32 	%r2, %r420, 6;
	shr.s32 	%r421, %r412, 31;
	shr.u32 	%r422, %r421, 24;
	add.s32 	%r423, %r412, %r422;
	shr.s32 	%r3, %r423, 8;
	mul.lo.s32 	%r4, %r417, %r3;
	mov.u32 	%r424, %nctaid.x;
	mad.lo.s32 	%r425, %r4, %r2, %r424;
	add.s32 	%r426, %r425, -1;
	div.s32 	%r5, %r426, %r424;
	mov.u32 	%r6, %ctaid.x;
	mul.lo.s32 	%r7, %r5, %r6;
	div.u32 	%r3369, %r7, %r2;
	mul.lo.s32 	%r427, %r3369, %r2;
	sub.s32 	%r8, %r7, %r427;
	setp.lt.s32 	%p2, %r3369, %r3;
	mov.u32 	%r3370, %r3369;
	@%p2 bra 	$L__BB6_2;
	div.s32 	%r428, %r3369, %r3;
	mul.lo.s32 	%r429, %r428, 48;
	mul.lo.s32 	%r430, %r429, %r413;
	shr.s32 	%r431, %r430, 3;
	mul.wide.s32 	%rd119, %r431, 16;
	add.s64 	%rd279, %rd279, %rd119;
	mul.lo.s32 	%r432, %r429, %r412;
	shr.s32 	%r433, %r432, 3;
	mul.wide.s32 	%rd120, %r433, 16;
	add.s64 	%rd280, %rd280, %rd120;
	add.s64 	%rd281, %rd281, %rd120;
	mul.lo.s32 	%r434, %r428, %r3;
	sub.s32 	%r3370, %r3369, %r434;
	mul.wide.s32 	%rd121, %r434, 4;
	add.s64 	%rd282, %rd282, %rd121;
	add.s64 	%rd283, %rd283, %rd121;
$L__BB6_2:
	add.s32 	%r12, %r7, %r5;
	add.s32 	%r437, %r8, %r427;
	sub.s32 	%r14, %r12, %r437;
	setp.ge.s32 	%p3, %r3369, %r4;
	setp.lt.s32 	%p4, %r14, 1;
	or.pred  	%p5, %p4, %p3;
	mov.b32 	%r3371, 0;
	mov.u32 	%r3373, %r3371;
	@%p5 bra 	$L__BB6_9;
	add.s32 	%r15, %r5, -1;
	add.s32 	%r440, %r15, %r427;
	div.s32 	%r16, %r440, %r5;
	mul.lo.s32 	%r17, %r16, %r5;
	add.s32 	%r441, %r427, %r2;
	setp.gt.s32 	%p6, %r17, %r441;
	mov.b32 	%r3372, 0;
	mov.b32 	%r3371, 1;
	@%p6 bra 	$L__BB6_7;
	sub.s32 	%r18, %r17, %r427;
	add.s32 	%r442, %r15, %r2;
	sub.s32 	%r443, %r442, %r18;
	div.s32 	%r444, %r443, %r5;
	setp.gt.s32 	%p7, %r18, 0;
	selp.u32 	%r445, 1, 0, %p7;
	add.s32 	%r3371, %r444, %r445;
	sub.s32 	%r446, %r6, %r16;
	mul.lo.s32 	%r20, %r446, %r5;
	setp.gt.s32 	%p8, %r20, -1;
	or.b32  	%r447, %r18, %r20;
	setp.ne.s32 	%p9, %r447, 0;
	and.pred  	%p10, %p8, %p9;
	@%p10 bra 	$L__BB6_6;
	add.s32 	%r3372, %r3371, -1;
	bra.uni 	$L__BB6_7;
$L__BB6_6:
	setp.gt.s32 	%p11, %r18, 0;
	div.s32 	%r449, %r20, %r5;
	not.b32 	%r450, %r449;
	selp.s32 	%r451, -1, 0, %p11;
	add.s32 	%r452, %r3371, %r451;
	add.s32 	%r3372, %r452, %r450;
$L__BB6_7:
	sub.s32 	%r453, %r2, %r8;
	add.s32 	%r454, %r14, %r8;
	setp.gt.s32 	%p12, %r454, %r2;
	selp.b32 	%r3373, %r453, %r14, %p12;
	setp.ne.s32 	%p13, %r3370, %r3;
	@%p13 bra 	$L__BB6_9;
	mul.lo.s32 	%r456, %r413, 6;
	mul.wide.s32 	%rd122, %r456, 16;
	add.s64 	%rd279, %rd279, %rd122;
	mul.lo.s32 	%r457, %r412, 6;
	mul.wide.s32 	%rd123, %r457, 16;
	add.s64 	%rd280, %rd280, %rd123;
	add.s64 	%rd281, %rd281, %rd123;
	mul.wide.s32 	%rd124, %r3, 4;
	add.s64 	%rd282, %rd282, %rd124;
	add.s64 	%rd283, %rd283, %rd124;
	mov.b32 	%r3370, 0;
$L__BB6_9:
	shr.u32 	%r459, %r418, 29;
	add.s32 	%r460, %r413, %r459;
	shr.s32 	%r461, %r460, 3;
	shl.b32 	%r30, %r461, 5;
	shr.u32 	%r462, %r412, 31;
	add.s32 	%r463, %r412, %r462;
	shr.s32 	%r31, %r463, 1;
	shl.b32 	%r32, %r31, 2;
	and.b32  	%r464, %r463, -2;
	shr.u32 	%r466, %r421, 29;
	add.s32 	%r467, %r412, %r466;
	shr.s32 	%r33, %r467, 3;
	mov.u32 	%r34, %tid.x;
	shr.u32 	%r35, %r34, 3;
	and.b32  	%r468, %r34, 7;
	mad.lo.s32 	%r36, %r461, %r35, %r468;
	shl.b32 	%r469, %r8, 3;
	add.s32 	%r37, %r469, %r36;
	shl.b32 	%r470, %r34, 3;
	and.b32  	%r471, %r470, 120;
	shr.u32 	%r472, %r34, 4;
	and.b32  	%r473, %r472, 1;
	shr.u32 	%r474, %r34, 6;
	and.b32  	%r475, %r474, 14;
	shr.u32 	%r476, %r34, 7;
	and.b32  	%r39, %r34, 127;
	mad.lo.s32 	%r477, %r31, %r476, %r39;
	shl.b32 	%r478, %r3370, 7;
	mad.lo.s32 	%r479, %r8, %r32, %r477;
	add.s32 	%r480, %r479, %r478;
	mul.lo.s32 	%r481, %r33, %r8;
	shl.b32 	%r482, %r481, 2;
	neg.s32 	%r40, %r482;
	shl.b32 	%r41, %r1, 3;
	add.s32 	%r42, %r34, 256;
	xor.b32  	%r483, %r34, %r35;
	shr.u32 	%r484, %r42, 3;
	and.b32  	%r485, %r42, 2040;
	or.b32  	%r486, %r485, %r468;
	xor.b32  	%r487, %r486, %r484;
	or.b32  	%r488, %r471, %r473;
	add.s32 	%r43, %r488, %r475;
	mul.wide.s32 	%rd125, %r480, 16;
	add.s64 	%rd278, %rd115, %rd125;
	mul.wide.s32 	%rd126, %r464, 16;
	add.s64 	%rd277, %rd278, %rd126;
	setp.lt.s32 	%p14, %r3373, 1;
	mul.wide.s32 	%rd127, %r37, 16;
	add.s64 	%rd25, %rd279, %rd127;
	shl.b32 	%r489, %r483, 4;
	mov.u32 	%r490, sh;
	add.s32 	%r44, %r490, %r489;
	add.s32 	%r491, %r37, %r30;
	mul.wide.s32 	%rd128, %r491, 16;
	add.s64 	%rd26, %rd279, %rd128;
	shl.b32 	%r492, %r487, 4;
	add.s32 	%r45, %r490, %r492;
	shl.b32 	%r493, %r34, 4;
	add.s32 	%r494, %r490, %r493;
	add.s32 	%r46, %r494, 24576;
	@%p14 bra 	$L__BB6_11;
	setp.lt.s32 	%p15, %r42, %r41;
	setp.lt.s32 	%p16, %r34, %r41;
	selp.u32 	%r495, 1, 0, %p16;
	// begin inline asm
	{
   .reg .pred p;
   setp.ne.b32 p, %r495, 0;
   @p cp.async.cg.shared.global [%r44], [%rd25], 16;
}

	// end inline asm
	selp.u32 	%r497, 1, 0, %p15;
	// begin inline asm
	{
   .reg .pred p;
   setp.ne.b32 p, %r497, 0;
   @p cp.async.cg.shared.global [%r45], [%rd26], 16;
}

	// end inline asm
	// begin inline asm
	{
   .reg .b64 p;
   createpolicy.fractional.L2::evict_first.b64 p, 1.0;   cp.async.cg.shared.global.L2::cache_hint [%r46], [%rd278], 16, p;
}

	// end inline asm
	mul.wide.s32 	%rd133, %r32, 16;
	add.s64 	%rd278, %rd278, %rd133;
	add.s32 	%r500, %r46, 4096;
	// begin inline asm
	{
   .reg .b64 p;
   createpolicy.fractional.L2::evict_first.b64 p, 1.0;   cp.async.cg.shared.global.L2::cache_hint [%r500], [%rd277], 16, p;
}

	// end inline asm
	add.s64 	%rd277, %rd277, %rd133;
$L__BB6_11:
	// begin inline asm
	cp.async.commit_group;

	// end inline asm
	setp.lt.s32 	%p17, %r3373, 2;
	@%p17 bra 	$L__BB6_13;
	setp.lt.s32 	%p18, %r42, %r41;
	setp.lt.s32 	%p19, %r34, %r41;
	add.s64 	%rd134, %rd25, 128;
	add.s32 	%r502, %r44, 6144;
	selp.u32 	%r501, 1, 0, %p19;
	// begin inline asm
	{
   .reg .pred p;
   setp.ne.b32 p, %r501, 0;
   @p cp.async.cg.shared.global [%r502], [%rd134], 16;
}

	// end inline asm
	add.s64 	%rd135, %rd26, 128;
	add.s32 	%r504, %r45, 6144;
	selp.u32 	%r503, 1, 0, %p18;
	// begin inline asm
	{
   .reg .pred p;
   setp.ne.b32 p, %r503, 0;
   @p cp.async.cg.shared.global [%r504], [%rd135], 16;
}

	// end inline asm
	add.s32 	%r505, %r46, 8192;
	// begin inline asm
	{
   .reg .b64 p;
   createpolicy.fractional.L2::evict_first.b64 p, 1.0;   cp.async.cg.shared.global.L2::cache_hint [%r505], [%rd278], 16, p;
}

	// end inline asm
	mul.wide.s32 	%rd138, %r32, 16;
	add.s64 	%rd278, %rd278, %rd138;
	add.s32 	%r506, %r46, 12288;
	// begin inline asm
	{
   .reg .b64 p;
   createpolicy.fractional.L2::evict_first.b64 p, 1.0;   cp.async.cg.shared.global.L2::cache_hint [%r506], [%rd277], 16, p;
}

	// end inline asm
	add.s64 	%rd277, %rd277, %rd138;
$L__BB6_13:
	// begin inline asm
	cp.async.commit_group;

	// end inline asm
	setp.lt.s32 	%p20, %r3373, 3;
	@%p20 bra 	$L__BB6_15;
	setp.lt.s32 	%p21, %r42, %r41;
	setp.lt.s32 	%p22, %r34, %r41;
	add.s64 	%rd139, %rd25, 256;
	add.s32 	%r508, %r44, 12288;
	selp.u32 	%r507, 1, 0, %p22;
	// begin inline asm
	{
   .reg .pred p;
   setp.ne.b32 p, %r507, 0;
   @p cp.async.cg.shared.global [%r508], [%rd139], 16;
}

	// end inline asm
	add.s64 	%rd140, %rd26, 256;
	add.s32 	%r510, %r45, 12288;
	selp.u32 	%r509, 1, 0, %p21;
	// begin inline asm
	{
   .reg .pred p;
   setp.ne.b32 p, %r509, 0;
   @p cp.async.cg.shared.global [%r510], [%rd140], 16;
}

	// end inline asm
	add.s32 	%r511, %r46, 16384;
	// begin inline asm
	{
   .reg .b64 p;
   createpolicy.fractional.L2::evict_first.b64 p, 1.0;   cp.async.cg.shared.global.L2::cache_hint [%r511], [%rd278], 16, p;
}

	// end inline asm
	mul.wide.s32 	%rd143, %r32, 16;
	add.s64 	%rd278, %rd278, %rd143;
	add.s32 	%r512, %r46, 20480;
	// begin inline asm
	{
   .reg .b64 p;
   createpolicy.fractional.L2::evict_first.b64 p, 1.0;   cp.async.cg.shared.global.L2::cache_hint [%r512], [%rd277], 16, p;
}

	// end inline asm
	add.s64 	%rd277, %rd277, %rd143;
$L__BB6_15:
	and.b32  	%r528, %r43, 7;
	add.s32 	%r529, %r43, 128;
	or.b32  	%r530, %r43, 256;
	// begin inline asm
	cp.async.commit_group;

	// end inline asm
	// begin inline asm
	cp.async.wait_group 2;

	// end inline asm
	bar.sync 	0;
	shr.u32 	%r531, %r43, 3;
	xor.b32  	%r532, %r43, %r531;
	shl.b32 	%r533, %r532, 4;
	add.s32 	%r517, %r490, %r533;
	// begin inline asm
	ldmatrix.sync.aligned.m8n8.x4.shared.b16 {%r3354,%r3353,%r3352,%r3351}, [%r517];

	// end inline asm
	and.b32  	%r535, %r529, 504;
	or.b32  	%r536, %r535, %r528;
	shr.u32 	%r537, %r529, 3;
	xor.b32  	%r538, %r536, %r537;
	shl.b32 	%r539, %r538, 4;
	add.s32 	%r522, %r490, %r539;
	// begin inline asm
	ldmatrix.sync.aligned.m8n8.x4.shared.b16 {%r3350,%r3349,%r3348,%r3347}, [%r522];

	// end inline asm
	and.b32  	%r540, %r530, 504;
	or.b32  	%r541, %r540, %r528;
	shr.u32 	%r542, %r530, 3;
	xor.b32  	%r543, %r541, %r542;
	shl.b32 	%r544, %r543, 4;
	add.s32 	%r527, %r490, %r544;
	// begin inline asm
	ldmatrix.sync.aligned.m8n8.x4.shared.b16 {%r3346,%r3345,%r3344,%r3343}, [%r527];

	// end inline asm
	setp.eq.s32 	%p23, %r3373, 0;
	@%p23 bra 	$L__BB6_142;
	shr.u32 	%r546, %r34, 5;
	and.b32  	%r547, %r34, 3;
	add.s32 	%r548, %r43, 4;
	and.b32  	%r549, %r548, 7;
	add.s32 	%r550, %r43, 132;
	add.s32 	%r551, %r43, 260;
	setp.lt.s32 	%p24, %r42, %r41;
	setp.lt.s32 	%p25, %r34, %r41;
	ld.shared.v4.u32 	{%r3358, %r3357, %r3356, %r3355}, [%r46];
	add.s32 	%r3304, %r37, 24;
	and.b32  	%r553, %r470, 7168;
	or.b32  	%r554, %r553, %r39;
	and.b32  	%r67, %r34, 896;
	shl.b32 	%r555, %r34, 4;
	and.b32  	%r556, %r555, 48;
	shl.b32 	%r557, %r34, 2;
	and.b32  	%r558, %r557, 384;
	or.b32  	%r559, %r558, %r556;
	mov.u32 	%r560, sh;
	add.s32 	%r561, %r560, %r559;
	add.s32 	%r68, %r561, 57344;
	shl.b32 	%r69, %r33, 3;
	shr.u32 	%r562, %r34, 2;
	and.b32  	%r563, %r562, 7;
	and.b32  	%r564, %r35, 12;
	or.b32  	%r565, %r564, %r547;
	mad.lo.s32 	%r70, %r33, %r563, %r565;
	and.b32  	%r566, %r34, 31;
	mad.lo.s32 	%r71, %r33, %r546, %r566;
	and.b32  	%r567, %r34, 995;
	mad.lo.s32 	%r568, %r563, 132, %r567;
	mad.lo.s32 	%r72, %r546, 33, %r566;
	mul.lo.s32 	%r73, %r33, %r1;
	add.s32 	%r74, %r5, -1;
	add.s32 	%r75, %r74, %r2;
	mul.lo.s32 	%r76, %r413, 6;
	mul.lo.s32 	%r77, %r412, 6;
	mul.lo.s32 	%r569, %r32, %r2;
	cvt.s64.s32 	%rd144, %r569;
	neg.s64 	%rd39, %rd144;
	neg.s32 	%r78, %r31;
	add.s32 	%r79, %r36, 24;
	shr.u32 	%r570, %r548, 3;
	xor.b32  	%r571, %r548, %r570;
	shl.b32 	%r572, %r571, 4;
	add.s32 	%r80, %r560, %r572;
	and.b32  	%r573, %r550, 504;
	or.b32  	%r574, %r573, %r549;
	shr.u32 	%r575, %r550, 3;
	xor.b32  	%r576, %r574, %r575;
	shl.b32 	%r577, %r576, 4;
	add.s32 	%r81, %r560, %r577;
	and.b32  	%r578, %r551, 1016;
	or.b32  	%r579, %r578, %r549;
	shr.u32 	%r580, %r551, 3;
	xor.b32  	%r581, %r579, %r580;
	shl.b32 	%r582, %r581, 4;
	add.s32 	%r82, %r560, %r582;
	add.s32 	%r83, %r46, 4096;
	selp.u32 	%r84, 1, 0, %p25;
	selp.u32 	%r85, 1, 0, %p24;
	add.s32 	%r86, %r46, 24576;
	add.s32 	%r87, %r46, 28672;
	add.s32 	%r88, %r46, 8192;
	add.s32 	%r89, %r46, 12288;
	add.s32 	%r90, %r517, 12288;
	add.s32 	%r91, %r522, 12288;
	add.s32 	%r92, %r527, 12288;
	add.s32 	%r93, %r46, 16384;
	add.s32 	%r94, %r80, 12288;
	add.s32 	%r95, %r81, 12288;
	add.s32 	%r96, %r82, 12288;
	add.s32 	%r97, %r46, 20480;
	add.s32 	%r98, %r44, 6144;
	add.s32 	%r99, %r45, 6144;
	add.s32 	%r100, %r517, 18432;
	add.s32 	%r101, %r522, 18432;
	add.s32 	%r102, %r527, 18432;
	add.s32 	%r103, %r80, 18432;
	add.s32 	%r104, %r81, 18432;
	add.s32 	%r105, %r82, 18432;
	add.s32 	%r106, %r44, 12288;
	add.s32 	%r107, %r45, 12288;
	shl.b32 	%r583, %r554, 4;
	add.s32 	%r108, %r560, %r583;
	add.s32 	%r109, %r46, -24576;
	add.s32 	%r110, %r46, -22528;
	add.s32 	%r111, %r46, -20480;
	add.s32 	%r112, %r46, -18432;
	add.s32 	%r113, %r46, -16384;
	add.s32 	%r114, %r46, -14336;
	mul.lo.s32 	%r115, %r33, 24;
	add.s32 	%r116, %r46, -12288;
	add.s32 	%r117, %r46, -10240;
	or.b32  	%r118, %r563, 32;
	setp.lt.s32 	%p26, %r118, %r1;
	selp.u32 	%r119, 1, 0, %p26;
	add.s32 	%r120, %r46, -8192;
	add.s32 	%r121, %r46, -6144;
	mul.lo.s32 	%r122, %r33, 40;
	or.b32  	%r123, %r563, 40;
	setp.lt.s32 	%p27, %r123, %r1;
	selp.u32 	%r124, 1, 0, %p27;
	add.s32 	%r125, %r46, -4096;
	add.s32 	%r126, %r46, -2048;
	shl.b32 	%r127, %r33, 4;
	shl.b32 	%r584, %r568, 2;
	add.s32 	%r128, %r560, %r584;
	shl.b32 	%r585, %r72, 4;
	add.s32 	%r129, %r560, %r585;
	add.s32 	%r130, %r72, 264;
	add.s32 	%r131, %r36, %r30;
	add.s32 	%r586, %r40, %r34;
	shl.b32 	%r587, %r3370, 5;
	add.s32 	%r3303, %r586, %r587;
	mov.f32 	%f4179, 0f00000000;
	shl.b64 	%rd212, %rd39, 4;
	mov.f32 	%f4180, %f4179;
	mov.f32 	%f4181, %f4179;
	mov.f32 	%f4182, %f4179;
	mov.f32 	%f4183, %f4179;
	mov.f32 	%f4184, %f4179;
	mov.f32 	%f4185, %f4179;
	mov.f32 	%f4186, %f4179;
	mov.f32 	%f4187, %f4179;
	mov.f32 	%f4188, %f4179;
	mov.f32 	%f4189, %f4179;
	mov.f32 	%f4190, %f4179;
	mov.f32 	%f4191, %f4179;
	mov.f32 	%f4192, %f4179;
	mov.f32 	%f4193, %f4179;
	mov.f32 	%f4194, %f4179;
	mov.f32 	%f4195, %f4179;
	mov.f32 	%f4196, %f4179;
	mov.f32 	%f4197, %f4179;
	mov.f32 	%f4198, %f4179;
	mov.f32 	%f4199, %f4179;
	mov.f32 	%f4200, %f4179;
	mov.f32 	%f4201, %f4179;
	mov.f32 	%f4202, %f4179;
	mov.f32 	%f4203, %f4179;
	mov.f32 	%f4204, %f4179;
	mov.f32 	%f4205, %f4179;
	mov.f32 	%f4206, %f4179;
	mov.f32 	%f4207, %f4179;
	mov.f32 	%f4208, %f4179;
	mov.f32 	%f4209, %f4179;
	mov.f32 	%f4210, %f4179;
	mov.f32 	%f4211, %f4179;
	mov.f32 	%f4212, %f4179;
	mov.f32 	%f4213, %f4179;
	mov.f32 	%f4214, %f4179;
	mov.f32 	%f4215, %f4179;
	mov.f32 	%f4216, %f4179;
	mov.f32 	%f4217, %f4179;
	mov.f32 	%f4218, %f4179;
	mov.f32 	%f4219, %f4179;
	mov.f32 	%f4220, %f4179;
	mov.f32 	%f4221, %f4179;
	mov.f32 	%f4222, %f4179;
	mov.f32 	%f4223, %f4179;
	mov.f32 	%f4224, %f4179;
	mov.f32 	%f4225, %f4179;
	mov.f32 	%f4226, %f4179;
	mov.f32 	%f4227, %f4179;
	mov.f32 	%f4228, %f4179;
	mov.f32 	%f4229, %f4179;
	mov.f32 	%f4230, %f4179;
	mov.f32 	%f4231, %f4179;
	mov.f32 	%f4232, %f4179;
	mov.f32 	%f4233, %f4179;
	mov.f32 	%f4234, %f4179;
	mov.f32 	%f4235, %f4179;
	mov.f32 	%f4236, %f4179;
	mov.f32 	%f4237, %f4179;
	mov.f32 	%f4238, %f4179;
	mov.f32 	%f4239, %f4179;
	mov.f32 	%f4240, %f4179;
	mov.f32 	%f4241, %f4179;
	mov.f32 	%f4242, %f4179;
	mov.f32 	%f4243, %f4179;
	mov.f32 	%f4244, %f4179;
	mov.f32 	%f4245, %f4179;
	mov.f32 	%f4246, %f4179;
	mov.f32 	%f4247, %f4179;
	mov.f32 	%f4248, %f4179;
	mov.f32 	%f4249, %f4179;
	mov.f32 	%f4250, %f4179;
	mov.f32 	%f4251, %f4179;
	mov.f32 	%f4252, %f4179;
	mov.f32 	%f4253, %f4179;
	mov.f32 	%f4254, %f4179;
	mov.f32 	%f4255, %f4179;
	mov.f32 	%f4256, %f4179;
	mov.f32 	%f4257, %f4179;
	mov.f32 	%f4258, %f4179;
	mov.f32 	%f4259, %f4179;
	mov.f32 	%f4260, %f4179;
	mov.f32 	%f4261, %f4179;
	mov.f32 	%f4262, %f4179;
	mov.f32 	%f4263, %f4179;
	mov.f32 	%f4264, %f4179;
	mov.f32 	%f4265, %f4179;
	mov.f32 	%f4266, %f4179;
	mov.f32 	%f4267, %f4179;
	mov.f32 	%f4268, %f4179;
	mov.f32 	%f4269, %f4179;
	mov.f32 	%f4270, %f4179;
	mov.f32 	%f4271, %f4179;
	mov.f32 	%f4272, %f4179;
	mov.f32 	%f4273, %f4179;
	mov.f32 	%f4274, %f4179;
$L__BB6_17:
	mov.u32 	%r157, %r3373;
	setp.lt.s32 	%p28, %r157, 4;
	// begin inline asm
	ldmatrix.sync.aligned.m8n8.x4.shared.b16 {%r588,%r589,%r590,%r591}, [%r80];

	// end inline asm
	// begin inline asm
	ldmatrix.sync.aligned.m8n8.x4.shared.b16 {%r593,%r594,%r595,%r596}, [%r81];

	// end inline asm
	// begin inline asm
	ldmatrix.sync.aligned.m8n8.x4.shared.b16 {%r598,%r599,%r600,%r601}, [%r82];

	// end inline asm
	ld.shared.v4.u32 	{%r179, %r178, %r177, %r176}, [%r83];
	mul.wide.s32 	%rd145, %r3304, 16;
	add.s64 	%rd47, %rd279, %rd145;
	add.s32 	%r603, %r3304, %r30;
	mul.wide.s32 	%rd146, %r603, 16;
	add.s64 	%rd48, %rd279, %rd146;
	@%p28 bra 	$L__BB6_19;
	add.s32 	%r607, %r45, 18432;
	add.s32 	%r605, %r44, 18432;
	// begin inline asm
	{
   .reg .pred p;
   setp.ne.b32 p, %r84, 0;
   @p cp.async.cg.shared.global [%r605], [%rd47], 16;
}

	// end inline asm
	// begin inline asm
	{
   .reg .pred p;
   setp.ne.b32 p, %r85, 0;
   @p cp.async.cg.shared.global [%r607], [%rd48], 16;
}

	// end inline asm
	// begin inline asm
	{
   .reg .b64 p;
   createpolicy.fractional.L2::evict_first.b64 p, 1.0;   cp.async.cg.shared.global.L2::cache_hint [%r86], [%rd278], 16, p;
}

	// end inline asm
	mul.wide.s32 	%rd151, %r32, 16;
	add.s64 	%rd278, %rd278, %rd151;
	// begin inline asm
	{
   .reg .b64 p;
   createpolicy.fractional.L2::evict_first.b64 p, 1.0;   cp.async.cg.shared.global.L2::cache_hint [%r87], [%rd277], 16, p;
}

	// end inline asm
	add.s64 	%rd277, %rd277, %rd151;
$L__BB6_19:
	add.s32 	%r888, %r527, 6144;
	add.s32 	%r883, %r522, 6144;
	add.s32 	%r878, %r517, 6144;
	// begin inline asm
	cp.async.commit_group;

	// end inline asm
	// begin inline asm
	cp.async.wait_group 2;

	// end inline asm
	bar.sync 	0;
	shr.s32 	%r630, %r3358, 8;
	mov.b32 	%r1104, 983055;
	mov.b32 	%r1109, 1677747200;
	// begin inline asm
	lop3.b32 %r610, %r3358, %r1104, %r1109, 234;

	// end inline asm
	mov.b32 	%r1108, 15728880;
	// begin inline asm
	lop3.b32 %r614, %r3358, %r1108, %r1109, 234;

	// end inline asm
	mov.b32 	%r1112, 1678271496;
	// begin inline asm
	{sub.f16x2 %r618,%r610,%r1112;
}
	// end inline asm
	mov.b32 	%r1115, 738208768;
	mov.b32 	%r1116, -729754496;
	// begin inline asm
	{fma.rn.f16x2 %r621,%r614,%r1115,%r1116;
}
	// end inline asm
	// begin inline asm
	lop3.b32 %r625, %r630, %r1104, %r1109, 234;

	// end inline asm
	// begin inline asm
	lop3.b32 %r629, %r630, %r1108, %r1109, 234;

	// end inline asm
	// begin inline asm
	{sub.f16x2 %r633,%r625,%r1112;
}
	// end inline asm
	// begin inline asm
	{fma.rn.f16x2 %r636,%r629,%r1115,%r1116;
}
	// end inline asm
	// begin inline asm
	mma.sync.aligned.m16n8k16.row.col.f32.f16.f16.f32 {%f1466,%f1467,%f1468,%f1469}, {%r3354,%r3353,%r3352,%r3351}, {%r618,%r621}, {%f4274,%f4273,%f4272,%f4271};

	// end inline asm
	// begin inline asm
	mma.sync.aligned.m16n8k16.row.col.f32.f16.f16.f32 {%f1474,%f1475,%f1476,%f1477}, {%r3354,%r3353,%r3352,%r3351}, {%r633,%r636}, {%f4270,%f4269,%f4268,%f4267};

	// end inline asm
	// begin inline asm
	mma.sync.aligned.m16n8k16.row.col.f32.f16.f16.f32 {%f1482,%f1483,%f1484,%f1485}, {%r3350,%r3349,%r3348,%r3347}, {%r618,%r621}, {%f4242,%f4241,%f4240,%f4239};

	// end inline asm
	// begin inline asm
	mma.sync.aligned.m16n8k16.row.col.f32.f16.f16.f32 {%f1490,%f1491,%f1492,%f1493}, {%r3350,%r3349,%r3348,%r3347}, {%r633,%r636}, {%f4238,%f4237,%f4236,%f4235};

	// end inline asm
	// begin inline asm
	mma.sync.aligned.m16n8k16.row.col.f32.f16.f16.f32 {%f1498,%f1499,%f1500,%f1501}, {%r3346,%r3345,%r3344,%r3343}, {%r618,%r621}, {%f4210,%f4209,%f4208,%f4207};

	// end inline asm
	// begin inline asm
	mma.sync.aligned.m16n8k16.row.col.f32.f16.f16.f32 {%f1506,%f1507,%f1508,%f1509}, {%r3346,%r3345,%r3344,%r3343}, {%r633,%r636}, {%f4206,%f4205,%f4204,%f4203};

	// end inline asm
	shr.s32 	%r696, %r3357, 8;
	// begin inline asm
	lop3.b32 %r676, %r3357, %r1104, %r1109, 234;

	// end inline asm
	// begin inline asm
	lop3.b32 %r680, %r3357, %r1108, %r1109, 234;

	// end inline asm
	// begin inline asm
	{sub.f16x2 %r684,%r676,%r1112;
}
	// end inline asm
	// begin inline asm
	{fma.rn.f16x2 %r687,%r680,%r1115,%r1116;
}
	// end inline asm
	// begin inline asm
	lop3.b32 %r691, %r696, %r1104, %r1109, 234;

	// end inline asm
	// begin inline asm
	lop3.b32 %r695, %r696, %r1108, %r1109, 234;

	// end inline asm
	// begin inline asm
	{sub.f16x2 %r699,%r691,%r1112;
}
	// end inline asm
	// begin inline asm
	{fma.rn.f16x2 %r702,%r695,%r1115,%r1116;
}
	// end inline asm
	// begin inline asm
	mma.sync.aligned.m16n8k16.row.col.f32.f16.f16.f32 {%f1514,%f1515,%f1516,%f1517}, {%r3354,%r3353,%r3352,%r3351}, {%r684,%r687}, {%f4266,%f4265,%f4264,%f4263};

	// end inline asm
	// begin inline asm
	mma.sync.aligned.m16n8k16.row.col.f32.f16.f16.f32 {%f1522,%f1523,%f1524,%f1525}, {%r3354,%r3353,%r3352,%r3351}, {%r699,%r702}, {%f4262,%f4261,%f4260,%f4259};

	// end inline asm
	// begin inline asm
	mma.sync.aligned.m16n8k16.row.col.f32.f16.f16.f32 {%f1530,%f1531,%f1532,%f1533}, {%r3350,%r3349,%r3348,%r3347}, {%r684,%r687}, {%f4234,%f4233,%f4232,%f4231};

	// end inline asm
	// begin inline asm
	mma.sync.aligned.m16n8k16.row.col.f32.f16.f16.f32 {%f1538,%f1539,%f1540,%f1541}, {%r3350,%r3349,%r3348,%r3347}, {%r699,%r702}, {%f4230,%f4229,%f4228,%f4227};

	// end inline asm
	// begin inline asm
	mma.sync.aligned.m16n8k16.row.col.f32.f16.f16.f32 {%f1546,%f1547,%f1548,%f1549}, {%r3346,%r3345,%r3344,%r3343}, {%r684,%r687}, {%f4202,%f4201,%f4200,%f4199};

	// end inline asm
	// begin inline asm
	mma.sync.aligned.m16n8k16.row.col.f32.f16.f16.f32 {%f1554,%f1555,%f1556,%f1557}, {%r3346,%r3345,%r3344,%r3343}, {%r699,%r702}, {%f4198,%f4197,%f4196,%f4195};

	// end inline asm
	shr.s32 	%r762, %r3356, 8;
	// begin inline asm
	lop3.b32 %r742, %r3356, %r1104, %r1109, 234;

	// end inline asm
	// begin inline asm
	lop3.b32 %r746, %r3356, %r1108, %r1109, 234;

	// end inline asm
	// begin inline asm
	{sub.f16x2 %r750,%r742,%r1112;
}
	// end inline asm
	// begin inline asm
	{fma.rn.f16x2 %r753,%r746,%r1115,%r1116;
}
	// end inline asm
	// begin inline asm
	lop3.b32 %r757, %r762, %r1104, %r1109, 234;

	// end inline asm
	// begin inline asm
	lop3.b32 %r761, %r762, %r1108, %r1109, 234;

	// end inline asm
	// begin inline asm
	{sub.f16x2 %r765,%r757,%r1112;
}
	// end inline asm
	// begin inline asm
	{fma.rn.f16x2 %r768,%r761,%r1115,%r1116;
}
	// end inline asm
	// begin inline asm
	mma.sync.aligned.m16n8k16.row.col.f32.f16.f16.f32 {%f1562,%f1563,%f1564,%f1565}, {%r3354,%r3353,%r3352,%r3351}, {%r750,%r753}, {%f4258,%f4257,%f4256,%f4255};

	// end inline asm
	// begin inline asm
	mma.sync.aligned.m16n8k16.row.col.f32.f16.f16.f32 {%f1570,%f1571,%f1572,%f1573}, {%r3354,%r3353,%r3352,%r3351}, {%r765,%r768}, {%f4254,%f4253,%f4252,%f4251};

	// end inline asm
	// begin inline asm
	mma.sync.aligned.m16n8k16.row.col.f32.f16.f16.f32 {%f1578,%f1579,%f1580,%f1581}, {%r3350,%r3349,%r3348,%r3347}, {%r750,%r753}, {%f4226,%f4225,%f4224,%f4223};

	// end inline asm
	// begin inline asm
	mma.sync.aligned.m16n8k16.row.col.f32.f16.f16.f32 {%f1586,%f1587,%f1588,%f1589}, {%r3350,%r3349,%r3348,%r3347}, {%r765,%r768}, {%f4222,%f4221,%f4220,%f4219};

	// end inline asm
	// begin inline asm
	mma.sync.aligned.m16n8k16.row.col.f32.f16.f16.f32 {%f1594,%f1595,%f1596,%f1597}, {%r3346,%r3345,%r3344,%r3343}, {%r750,%r753}, {%f4194,%f4193,%f4192,%f4191};

	// end inline asm
	// begin inline asm
	mma.sync.aligned.m16n8k16.row.col.f32.f16.f16.f32 {%f1602,%f1603,%f1604,%f1605}, {%r3346,%r3345,%r3344,%r3343}, {%r765,%r768}, {%f4190,%f4189,%f4188,%f4187};

	// end inline asm
	shr.s32 	%r828, %r3355, 8;
	// begin inline asm
	lop3.b32 %r808, %r3355, %r1104, %r1109, 234;

	// end inline asm
	// begin inline asm
	lop3.b32 %r812, %r3355, %r1108, %r1109, 234;

	// end inline asm
	// begin inline asm
	{sub.f16x2 %r816,%r808,%r1112;
}
	// end inline asm
	// begin inline asm
	{fma.rn.f16x2 %r819,%r812,%r1115,%r1116;
}
	// end inline asm
	// begin inline asm
	lop3.b32 %r823, %r828, %r1104, %r1109, 234;

	// end inline asm
	// begin inline asm
	lop3.b32 %r827, %r828, %r1108, %r1109, 234;

	// end inline asm
	// begin inline asm
	{sub.f16x2 %r831,%r823,%r1112;
}
	// end inline asm
	// begin inline asm
	{fma.rn.f16x2 %r834,%r827,%r1115,%r1116;
}
	// end inline asm
	// begin inline asm
	mma.sync.aligned.m16n8k16.row.col.f32.f16.f16.f32 {%f1610,%f1611,%f1612,%f1613}, {%r3354,%r3353,%r3352,%r3351}, {%r816,%r819}, {%f4250,%f4249,%f4248,%f4247};

	// end inline asm
	// begin inline asm
	mma.sync.aligned.m16n8k16.row.col.f32.f16.f16.f32 {%f1618,%f1619,%f1620,%f1621}, {%r3354,%r3353,%r3352,%r3351}, {%r831,%r834}, {%f4246,%f4245,%f4244,%f4243};

	// end inline asm
	// begin inline asm
	mma.sync.aligned.m16n8k16.row.col.f32.f16.f16.f32 {%f1626,%f1627,%f1628,%f1629}, {%r3350,%r3349,%r3348,%r3347}, {%r816,%r819}, {%f4218,%f4217,%f4216,%f4215};

	// end inline asm
	// begin inline asm
	mma.sync.aligned.m16n8k16.row.col.f32.f16.f16.f32 {%f1634,%f1635,%f1636,%f1637}, {%r3350,%r3349,%r3348,%r3347}, {%r831,%r834}, {%f4214,%f4213,%f4212,%f4211};

	// end inline asm
	// begin inline asm
	mma.sync.aligned.m16n8k16.row.col.f32.f16.f16.f32 {%f1642,%f1643,%f1644,%f1645}, {%r3346,%r3345,%r3344,%r3343}, {%r816,%r819}, {%f4186,%f4185,%f4184,%f4183};

	// end inline asm
	// begin inline asm
	mma.sync.aligned.m16n8k16.row.col.f32.f16.f16.f32 {%f1650,%f1651,%f1652,%f1653}, {%r3346,%r3345,%r3344,%r3343}, {%r831,%r834}, {%f4182,%f4181,%f4180,%f4179};

	// end inline asm
	// begin inline asm
	ldmatrix.sync.aligned.m8n8.x4.shared.b16 {%r3354,%r3353,%r3352,%r3351}, [%r878];

	// end inline asm
	// begin inline asm
	ldmatrix.sync.aligned.m8n8.x4.shared.b16 {%r3350,%r3349,%r3348,%r3347}, [%r883];

	// end inline asm
	// begin inline asm
	ldmatrix.sync.aligned.m8n8.x4.shared.b16 {%r3346,%r3345,%r3344,%r3343}, [%r888];

	// end inline asm
	ld.shared.v4.u32 	{%r3358, %r3357, %r3356, %r3355}, [%r88];
	shr.s32 	%r909, %r179, 8;
	// begin inline asm
	lop3.b32 %r889, %r179, %r1104, %r1109, 234;

	// end inline asm
	// begin inline asm
	lop3.b32 %r893, %r179, %r1108, %r1109, 234;

	// end inline asm
	// begin inline asm
	{sub.f16x2 %r897,%r889,%r1112;
}
	// end inline asm
	// begin inline asm
	{fma.rn.f16x2 %r900,%r893,%r1115,%r1116;
}
	// end inline asm
	// begin inline asm
	lop3.b32 %r904, %r909, %r1104, %r1109, 234;

	// end inline asm
	// begin inline asm
	lop3.b32 %r908, %r909, %r1108, %r1109, 234;

	// end inline asm
	// begin inline asm
	{sub.f16x2 %r912,%r904,%r1112;
}
	// end inline asm
	// begin inline asm
	{fma.rn.f16x2 %r915,%r908,%r1115,%r1116;
}
	// end inline asm
	// begin inline asm
	mma.sync.aligned.m16n8k16.row.col.f32.f16.f16.f32 {%f4274,%f4273,%f4272,%f4271}, {%r588,%r589,%r590,%r591}, {%r897,%r900}, {%f1466,%f1467,%f1468,%f1469};

	// end inline asm
	// begin inline asm
	mma.sync.aligned.m16n8k16.row.col.f32.f16.f16.f32 {%f4270,%f4269,%f4268,%f4267}, {%r588,%r589,%r590,%r591}, {%r912,%r915}, {%f1474,%f1475,%f1476,%f1477};

	// end inline asm
	// begin inline asm
	mma.sync.aligned.m16n8k16.row.col.f32.f16.f16.f32 {%f4242,%f4241,%f4240,%f4239}, {%r593,%r594,%r595,%r596}, {%r897,%r900}, {%f1482,%f1483,%f1484,%f1485};

	// end inline asm
	// begin inline asm
	mma.sync.aligned.m16n8k16.row.col.f32.f16.f16.f32 {%f4238,%f4237,%f4236,%f4235}, {%r593,%r594,%r595,%r596}, {%r912,%r915}, {%f1490,%f1491,%f1492,%f1493};

	// end inline asm
	// begin inline asm
	mma.sync.aligned.m16n8k16.row.col.f32.f16.f16.f32 {%f4210,%f4209,%f4208,%f4207}, {%r598,%r599,%r600,%r601}, {%r897,%r900}, {%f1498,%f1499,%f1500,%f1501};

	// end inline asm
	// begin inline asm
	mma.sync.aligned.m16n8k16.row.col.f32.f16.f16.f32 {%f4206,%f4205,%f4204,%f4203}, {%r598,%r599,%r600,%r601}, {%r912,%r915}, {%f1506,%f1507,%f1508,%f1509};

	// end inline asm
	shr.s32 	%r975, %r178, 8;
	// begin inline asm
	lop3.b32 %r955, %r178, %r1104, %r1109, 234;

	// end inline asm
	// begin inline asm
	lop3.b32 %r959, %r178, %r1108, %r1109, 234;

	// end inline asm
	// begin inline asm
	{sub.f16x2 %r963,%r955,%r1112;
}
	// end inline asm
	// begin inline asm
	{fma.rn.f16x2 %r966,%r959,%r1115,%r1116;
}
	// end inline asm
	// begin inline asm
	lop3.b32 %r970, %r975, %r1104, %r1109, 234;

	// end inline asm
	// begin inline asm
	lop3.b32 %r974, %r975, %r1108, %r1109, 234;

	// end inline asm
	// begin inline asm
	{sub.f16x2 %r978,%r970,%r1112;
}
	// end inline asm
	// begin inline asm
	{fma.rn.f16x2 %r981,%r974,%r1115,%r1116;
}
	// end inline asm
	// begin inline asm
	mma.sync.aligned.m16n8k16.row.col.f32.f16.f16.f32 {%f4266,%f4265,%f4264,%f4263}, {%r588,%r589,%r590,%r591}, {%r963,%r966}, {%f1514,%f1515,%f1516,%f1517};

	// end inline asm
	// begin inline asm
	mma.sync.aligned.m16n8k16.row.col.f32.f16.f16.f32 {%f4262,%f4261,%f4260,%f4259}, {%r588,%r589,%r590,%r591}, {%r978,%r981}, {%f1522,%f1523,%f1524,%f1525};

	// end inline asm
	// begin inline asm
	mma.sync.aligned.m16n8k16.row.col.f32.f16.f16.f32 {%f4234,%f4233,%f4232,%f4231}, {%r593,%r594,%r595,%r596}, {%r963,%r966}, {%f1530,%f1531,%f1532,%f1533};

	// end inline asm
	// begin inline asm
	mma.sync.aligned.m16n8k16.row.col.f32.f16.f16.f32 {%f4230,%f4229,%f4228,%f4227}, {%r593,%r594,%r595,%r596}, {%r978,%r981}, {%f1538,%f1539,%f1540,%f1541};

	// end inline asm
	// begin inline asm
	mma.sync.aligned.m16n8k16.row.col.f32.f16.f16.f32 {%f4202,%f4201,%f4200,%f4199}, {%r598,%r599,%r600,%r601}, {%r963,%r966}, {%f1546,%f1547,%f1548,%f1549};

	// end inline asm
	// begin inline asm
	mma.sync.aligned.m16n8k16.row.col.f32.f16.f16.f32 {%f4198,%f4197,%f4196,%f4195}, {%r598,%r599,%r600,%r601}, {%r978,%r981}, {%f1554,%f1555,%f1556,%f1557};

	// end inline asm
	shr.s32 	%r1041, %r177, 8;
	// begin inline asm
	lop3.b32 %r1021, %r177, %r1104, %r1109, 234;

	// end inline asm
	// begin inline asm
	lop3.b32 %r1025, %r177, %r1108, %r1109, 234;

	// end inline asm
	// begin inline asm
	{sub.f16x2 %r1029,%r1021,%r1112;
}
	// end inline asm
	// begin inline asm
	{fma.rn.f16x2 %r1032,%r1025,%r1115,%r1116;
}
	// end inline asm
	// begin inline asm
	lop3.b32 %r1036, %r1041, %r1104, %r1109, 234;

	// end inline asm
	// begin inline asm
	lop3.b32 %r1040, %r1041, %r1108, %r1109, 234;

	// end inline asm
	// begin inline asm
	{sub.f16x2 %r1044,%r1036,%r1112;
}
	// end inline asm
	// begin inline asm
	{fma.rn.f16x2 %r1047,%r1040,%r1115,%r1116;
}
	// end inline asm
	// begin inline asm
	mma.sync.aligned.m16n8k16.row.col.f32.f16.f16.f32 {%f4258,%f4257,%f4256,%f4255}, {%r588,%r589,%r590,%r591}, {%r1029,%r1032}, {%f1562,%f1563,%f1564,%f1565};

	// end inline asm
	// begin inline asm
	mma.sync.aligned.m16n8k16.row.col.f32.f16.f16.f32 {%f4254,%f4253,%f4252,%f4251}, {%r588,%r589,%r590,%r591}, {%r1044,%r1047}, {%f1570,%f1571,%f1572,%f1573};

	// end inline asm
	// begin inline asm
	mma.sync.aligned.m16n8k16.row.col.f32.f16.f16.f32 {%f4226,%f4225,%f4224,%f4223}, {%r593,%r594,%r595,%r596}, {%r1029,%r1032}, {%f1578,%f1579,%f1580,%f1581};

	// end inline asm
	// begin inline asm
	mma.sync.aligned.m16n8k16.row.col.f32.f16.f16.f32 {%f4222,%f4221,%f4220,%f4219}, {%r593,%r594,%r595,%r596}, {%r1044,%r1047}, {%f1586,%f1587,%f1588,%f1589};

	// end inline asm
	// begin inline asm
	mma.sync.aligned.m16n8k16.row.col.f32.f16.f16.f32 {%f4194,%f4193,%f4192,%f4191}, {%r598,%r599,%r600,%r601}, {%r1029,%r1032}, {%f1594,%f1595,%f1596,%f1597};

	// end inline asm
	// begin inline asm
	mma.sync.aligned.m16n8k16.row.col.f32.f16.f16.f32 {%f4190,%f4189,%f4188,%f4187}, {%r598,%r599,%r600,%r601}, {%r1044,%r1047}, {%f1602,%f1603,%f1604,%f1605};

	// end inline asm
	shr.s32 	%r1107, %r176, 8;
	// begin inline asm
	lop3.b32 %r1087, %r176, %r1104, %r1109, 234;

	// end inline asm
	// begin inline asm
	lop3.b32 %r1091, %r176, %r1108, %r1109, 234;

	// end inline asm
	// begin inline asm
	{sub.f16x2 %r1095,%r1087,%r1112;
}
	// end inline asm
	// begin inline asm
	{fma.rn.f16x2 %r1098,%r1091,%r1115,%r1116;
}
	// end inline asm
	// begin inline asm
	lop3.b32 %r1102, %r1107, %r1104, %r1109, 234;

	// end inline asm
	// begin inline asm
	lop3.b32 %r1106, %r1107, %r1108, %r1109, 234;

	// end inline asm
	// begin inline asm
	{sub.f16x2 %r1110,%r1102,%r1112;
}
	// end inline asm
	// begin inline asm
	{fma.rn.f16x2 %r1113,%r1106,%r1115,%r1116;
}
	// end inline asm
	// begin inline asm
	mma.sync.aligned.m16n8k16.row.col.f32.f16.f16.f32 {%f4250,%f4249,%f4248,%f4247}, {%r588,%r589,%r590,%r591}, {%r1095,%r1098}, {%f1610,%f1611,%f1612,%f1613};

	// end inline asm
	// begin inline asm
	mma.sync.aligned.m16n8k16.row.col.f32.f16.f16.f32 {%f4246,%f4245,%f4244,%f4243}, {%r588,%r589,%r590,%r591}, {%r1110,%r1113}, {%f1618,%f1619,%f1620,%f1621};

	// end inline asm
	// begin inline asm
	mma.sync.aligned.m16n8k16.row.col.f32.f16.f16.f32 {%f4218,%f4217,%f4216,%f4215}, {%r593,%r594,%r595,%r596}, {%r1095,%r1098}, {%f1626,%f1627,%f1628,%f1629};

	// end inline asm
	// begin inline asm
	mma.sync.aligned.m16n8k16.row.col.f32.f16.f16.f32 {%f4214,%f4213,%f4212,%f4211}, {%r593,%r594,%r595,%r596}, {%r1110,%r1113}, {%f1634,%f1635,%f1636,%f1637};

	// end inline asm
	// begin inline asm
	mma.sync.aligned.m16n8k16.row.col.f32.f16.f16.f32 {%f4186,%f4185,%f4184,%f4183}, {%r598,%r599,%r600,%r601}, {%r1095,%r1098}, {%f1642,%f1643,%f1644,%f1645};

	// end inline asm
	// begin inline asm
	mma.sync.aligned.m16n8k16.row.col.f32.f16.f16.f32 {%f4182,%f4181,%f4180,%f4179}, {%r598,%r599,%r600,%r601}, {%r1110,%r1113}, {%f1650,%f1651,%f1652,%f1653};

	// end inline asm
	setp.eq.s32 	%p29, %r157, 1;
	mov.b32 	%r3373, 0;
	@%p29 bra 	$L__BB6_29;
	add.s32 	%r1168, %r82, 6144;
	add.s32 	%r1163, %r81, 6144;
	add.s32 	%r1158, %r80, 6144;
	setp.lt.s32 	%p30, %r157, 5;
	// begin inline asm
	ldmatrix.sync.aligned.m8n8.x4.shared.b16 {%r1154,%r1155,%r1156,%r1157}, [%r1158];

	// end inline asm
	// begin inline asm
	ldmatrix.sync.aligned.m8n8.x4.shared.b16 {%r1159,%r1160,%r1161,%r1162}, [%r1163];

	// end inline asm
	// begin inline asm
	ldmatrix.sync.aligned.m8n8.x4.shared.b16 {%r1164,%r1165,%r1166,%r1167}, [%r1168];

	// end inline asm
	ld.shared.v4.u32 	{%r211, %r210, %r209, %r208}, [%r89];
	@%p30 bra 	$L__BB6_22;
	add.s64 	%rd152, %rd47, 128;
	// begin inline asm
	{
   .reg .pred p;
   setp.ne.b32 p, %r84, 0;
   @p cp.async.cg.shared.global [%r44], [%rd152], 16;
}

	// end inline asm
	add.s64 	%rd153, %rd48, 128;
	// begin inline asm
	{
   .reg .pred p;
   setp.ne.b32 p, %r85, 0;
   @p cp.async.cg.shared.global [%r45], [%rd153], 16;
}

	// end inline asm
	// begin inline asm
	{
   .reg .b64 p;
   createpolicy.fractional.L2::evict_first.b64 p, 1.0;   cp.async.cg.shared.global.L2::cache_hint [%r46], [%rd278], 16, p;
}

	// end inline asm
	mul.wide.s32 	%rd156, %r32, 16;
	add.s64 	%rd278, %rd278, %rd156;
	// begin inline asm
	{
   .reg .b64 p;
   createpolicy.fractional.L2::evict_first.b64 p, 1.0;   cp.async.cg.shared.global.L2::cache_hint [%r83], [%rd277], 16, p;
}

	// end inline asm
	add.s64 	%rd277, %rd277, %rd156;
$L__BB6_22:
	// begin inline asm
	cp.async.commit_group;

	// end inline asm
	// begin inline asm
	cp.async.wait_group 2;

	// end inline asm
	bar.sync 	0;
	shr.s32 	%r1195, %r3358, 8;
	mov.b32 	%r1669, 983055;
	mov.b32 	%r1674, 1677747200;
	// begin inline asm
	lop3.b32 %r1175, %r3358, %r1669, %r1674, 234;

	// end inline asm
	mov.b32 	%r1673, 15728880;
	// begin inline asm
	lop3.b32 %r1179, %r3358, %r1673, %r1674, 234;

	// end inline asm
	mov.b32 	%r1677, 1678271496;
	// begin inline asm
	{sub.f16x2 %r1183,%r1175,%r1677;
}
	// end inline asm
	mov.b32 	%r1680, 738208768;
	mov.b32 	%r1681, -729754496;
	// begin inline asm
	{fma.rn.f16x2 %r1186,%r1179,%r1680,%r1681;
}
	// end inline asm
	// begin inline asm
	lop3.b32 %r1190, %r1195, %r1669, %r1674, 234;

	// end inline asm
	// begin inline asm
	lop3.b32 %r1194, %r1195, %r1673, %r1674, 234;

	// end inline asm
	// begin inline asm
	{sub.f16x2 %r1198,%r1190,%r1677;
}
	// end inline asm
	// begin inline asm
	{fma.rn.f16x2 %r1201,%r1194,%r1680,%r1681;
}
	// end inline asm
	// begin inline asm
	mma.sync.aligned.m16n8k16.row.col.f32.f16.f16.f32 {%f1850,%f1851,%f1852,%f1853}, {%r3354,%r3353,%r3352,%r3351}, {%r1183,%r1186}, {%f4274,%f4273,%f4272,%f4271};

	// end inline asm
	// begin inline asm
	mma.sync.aligned.m16n8k16.row.col.f32.f16.f16.f32 {%f1858,%f1859,%f1860,%f1861}, {%r3354,%r3353,%r3352,%r3351}, {%r1198,%r1201}, {%f4270,%f4269,%f4268,%f4267};

	// end inline asm
	// begin inline asm
	mma.sync.aligned.m16n8k16.row.col.f32.f16.f16.f32 {%f1866,%f1867,%f1868,%f1869}, {%r3350,%r3349,%r3348,%r3347}, {%r1183,%r1186}, {%f4242,%f4241,%f4240,%f4239};

	// end inline asm
	// begin inline asm
	mma.sync.aligned.m16n8k16.row.col.f32.f16.f16.f32 {%f1874,%f1875,%f1876,%f1877}, {%r3350,%r3349,%r3348,%r3347}, {%r1198,%r1201}, {%f4238,%f4237,%f4236,%f4235};

	// end inline asm
	// begin inline asm
	mma.sync.aligned.m16n8k16.row.col.f32.f16.f16.f32 {%f1882,%f1883,%f1884,%f1885}, {%r3346,%r3345,%r3344,%r3343}, {%r1183,%r1186}, {%f4210,%f4209,%f4208,%f4207};

	// end inline asm
	// begin inline asm
	mma.sync.aligned.m16n8k16.row.col.f32.f16.f16.f32 {%f1890,%f1891,%f1892,%f1893}, {%r3346,%r3345,%r3344,%r3343}, {%r1198,%r1201}, {%f4206,%f4205,%f4204,%f4203};

	// end inline asm
	shr.s32 	%r1261, %r3357, 8;
	// begin inline asm
	lop3.b32 %r1241, %r3357, %r1669, %r1674, 234;

	// end inline asm
	// begin inline asm
	lop3.b32 %r1245, %r3357, %r1673, %r1674, 234;

	// end inline asm
	// begin inline asm
	{sub.f16x2 %r1249,%r1241,%r1677;
}
	// end inline asm
	// begin inline asm
	{fma.rn.f16x2 %r1252,%r1245,%r1680,%r1681;
}
	// end inline asm
	// begin inline asm
	lop3.b32 %r1256, %r1261, %r1669, %r1674, 234;

	// end inline asm
	// begin inline asm
	lop3.b32 %r1260, %r1261, %r1673, %r1674, 234;

	// end inline asm
	// begin inline asm
	{sub.f16x2 %r1264,%r1256,%r1677;
}
	// end inline asm
	// begin inline asm
	{fma.rn.f16x2 %r1267,%r1260,%r1680,%r1681;
}
	// end inline asm
	// begin inline asm
	mma.sync.aligned.m16n8k16.row.col.f32.f16.f16.f32 {%f1898,%f1899,%f1900,%f1901}, {%r3354,%r3353,%r3352,%r3351}, {%r1249,%r1252}, {%f4266,%f4265,%f4264,%f4263};

	// end inline asm
	// begin inline asm
	mma.sync.aligned.m16n8k16.row.col.f32.f16.f16.f32 {%f1906,%f1907,%f1908,%f1909}, {%r3354,%r3353,%r3352,%r3351}, {%r1264,%r1267}, {%f4262,%f4261,%f4260,%f4259};

	// end inline asm
	// begin inline asm
	mma.sync.aligned.m16n8k16.row.col.f32.f16.f16.f32 {%f1914,%f1915,%f1916,%f1917}, {%r3350,%r3349,%r3348,%r3347}, {%r1249,%r1252}, {%f4234,%f4233,%f4232,%f4231};

	// end inline asm
	// begin inline asm
	mma.sync.aligned.m16n8k16.row.col.f32.f16.f16.f32 {%f1922,%f1923,%f1924,%f1925}, {%r3350,%r3349,%r3348,%r3347}, {%r1264,%r1267}, {%f4230,%f4229,%f4228,%f4227};

	// end inline asm
	// begin inline asm
	mma.sync.aligned.m16n8k16.row.col.f32.f16.f16.f32 {%f1930,%f1931,%f1932,%f1933}, {%r3346,%r3345,%r3344,%r3343}, {%r1249,%r1252}, {%f4202,%f4201,%f4200,%f4199};

	// end inline asm
	// begin inline asm
	mma.sync.aligned.m16n8k16.row.col.f32.f16.f16.f32 {%f1938,%f1939,%f1940,%f1941}, {%r3346,%r3345,%r3344,%r3343}, {%r1264,%r1267}, {%f4198,%f4197,%f4196,%f4195};

	// end inline asm
	shr.s32 	%r1327, %r3356, 8;
	// begin inline asm
	lop3.b32 %r1307, %r3356, %r1669, %r1674, 234;

	// end inline asm
	// begin inline asm
	lop3.b32 %r1311, %r3356, %r1673, %r1674, 234;

	// end inline asm
	// begin inline asm
	{sub.f16x2 %r1315,%r1307,%r1677;
}
	// end inline asm
	// begin inline asm
	{fma.rn.f16x2 %r1318,%r1311,%r1680,%r1681;
}
	// end inline asm
	// begin inline asm
	lop3.b32 %r1322, %r1327, %r1669, %r1674, 234;

	// end inline asm
	// begin inline asm
	lop3.b32 %r1326, %r1327, %r1673, %r1674, 234;

	// end inline asm
	// begin inline asm
	{sub.f16x2 %r1330,%r1322,%r1677;
}
	// end inline asm
	// begin inline asm
	{fma.rn.f16x2 %r1333,%r1326,%r1680,%r1681;
}
	// end inline asm
	// begin inline asm
	mma.sync.aligned.m16n8k16.row.col.f32.f16.f16.f32 {%f1946,%f1947,%f1948,%f1949}, {%r3354,%r3353,%r3352,%r3351}, {%r1315,%r1318}, {%f4258,%f4257,%f4256,%f4255};

	// end inline asm
	// begin inline asm
	mma.sync.aligned.m16n8k16.row.col.f32.f16.f16.f32 {%f1954,%f1955,%f1956,%f1957}, {%r3354,%r3353,%r3352,%r3351}, {%r1330,%r1333}, {%f4254,%f4253,%f4252,%f4251};

	// end inline asm
	// begin inline asm
	mma.sync.aligned.m16n8k16.row.col.f32.f16.f16.f32 {%f1962,%f1963,%f1964,%f1965}, {%r3350,%r3349,%r3348,%r3347}, {%r1315,%r1318}, {%f4226,%f4225,%f4224,%f4223};

	// end inline asm
	// begin inline asm
	mma.sync.aligned.m16n8k16.row.col.f32.f16.f16.f32 {%f1970,%f1971,%f1972,%f1973}, {%r3350,%r3349,%r3348,%r3347}, {%r1330,%r1333}, {%f4222,%f4221,%f4220,%f4219};

	// end inline asm
	// begin inline asm
	mma.sync.aligned.m16n8k16.row.col.f32.f16.f16.f32 {%f1978,%f1979,%f1980,%f1981}, {%r3346,%r3345,%r3344,%r3343}, {%r1315,%r1318}, {%f4194,%f4193,%f4192,%f4191};

	// end inline asm
	// begin inline asm
	mma.sync.aligned.m16n8k16.row.col.f32.f16.f16.f32 {%f1986,%f1987,%f1988,%f1989}, {%r3346,%r3345,%r3344,%r3343}, {%r1330,%r1333}, {%f4190,%f4189,%f4188,%f4187};

	// end inline asm
	shr.s32 	%r1393, %r3355, 8;
	// begin inline asm
	lop3.b32 %r1373, %r3355, %r1669, %r1674, 234;

	// end inline asm
	// begin inline asm
	lop3.b32 %r1377, %r3355, %r1673, %r1674, 234;

	// end inline asm
	// begin inline asm
	{sub.f16x2 %r1381,%r1373,%r1677;
}
	// end inline asm
	// begin inline asm
	{fma.rn.f16x2 %r1384,%r1377,%r1680,%r1681;
}
	// end inline asm
	// begin inline asm
	lop3.b32 %r1388, %r1393, %r1669, %r1674, 234;

	// end inline asm
	// begin inline asm
	lop3.b32 %r1392, %r1393, %r1673, %r1674, 234;

	// end inline asm
	// begin inline asm
	{sub.f16x2 %r1396,%r1388,%r1677;
}
	// end inline asm
	// begin inline asm
	{fma.rn.f16x2 %r1399,%r1392,%r1680,%r1681;
}
	// end inline asm
	// begin inline asm
	mma.sync.aligned.m16n8k16.row.col.f32.f16.f16.f32 {%f1994,%f1995,%f1996,%f1997}, {%r3354,%r3353,%r3352,%r3351}, {%r1381,%r1384}, {%f4250,%f4249,%f4248,%f4247};

	// end inline asm
	// begin inline asm
	mma.sync.aligned.m16n8k16.row.col.f32.f16.f16.f32 {%f2002,%f2003,%f2004,%f2005}, {%r3354,%r3353,%r3352,%r3351}, {%r1396,%r1399}, {%f4246,%f4245,%f4244,%f4243};

	// end inline asm
	// begin inline asm
	mma.sync.aligned.m16n8k16.row.col.f32.f16.f16.f32 {%f2010,%f2011,%f2012,%f2013}, {%r3350,%r3349,%r3348,%r3347}, {%r1381,%r1384}, {%f4218,%f4217,%f4216,%f4215};

	// end inline asm
	// begin inline asm
	mma.sync.aligned.m16n8k16.row.col.f32.f16.f16.f32 {%f2018,%f2019,%f2020,%f2021}, {%r3350,%r3349,%r3348,%r3347}, {%r1396,%r1399}, {%f4214,%f4213,%f4212,%f4211};

	// end inline asm
	// begin inline asm
	mma.sync.aligned.m16n8k16.row.col.f32.f16.f16.f32 {%f2026,%f2027,%f2028,%f2029}, {%r3346,%r3345,%r3344,%r3343}, {%r1381,%r1384}, {%f4186,%f4185,%f4184,%f4183};

	// end inline asm
	// begin inline asm
	mma.sync.aligned.m16n8k16.row.col.f32.f16.f16.f32 {%f2034,%f2035,%f2036,%f2037}, {%r3346,%r3345,%r3344,%r3343}, {%r1396,%r1399}, {%f4182,%f4181,%f4180,%f4179};

	// end inline asm
	// begin inline asm
	ldmatrix.sync.aligned.m8n8.x4.shared.b16 {%r3354,%r3353,%r3352,%r3351}, [%r90];

	// end inline asm
	// begin inline asm
	ldmatrix.sync.aligned.m8n8.x4.shared.b16 {%r3350,%r3349,%r3348,%r3347}, [%r91];

	// end inline asm
	// begin inline asm
	ldmatrix.sync.aligned.m8n8.x4.shared.b16 {%r3346,%r3345,%r3344,%r3343}, [%r92];

	// end inline asm
	ld.shared.v4.u32 	{%r3358, %r3357, %r3356, %r3355}, [%r93];
	shr.s32 	%r1474, %r211, 8;
	// begin inline asm
	lop3.b32 %r1454, %r211, %r1669, %r1674, 234;

	// end inline asm
	// begin inline asm
	lop3.b32 %r1458, %r211, %r1673, %r1674, 234;

	// end inline asm
	// begin inline asm
	{sub.f16x2 %r1462,%r1454,%r1677;
}
	// end inline asm
	// begin inline asm
	{fma.rn.f16x2 %r1465,%r1458,%r1680,%r1681;
}
	// end inline asm
	// begin inline asm
	lop3.b32 %r1469, %r1474, %r1669, %r1674, 234;

	// end inline asm
	// begin inline asm
	lop3.b32 %r1473, %r1474, %r1673, %r1674, 234;

	// end inline asm
	// begin inline asm
	{sub.f16x2 %r1477,%r1469,%r1677;
}
	// end inline asm
	// begin inline asm
	{fma.rn.f16x2 %r1480,%r1473,%r1680,%r1681;
}
	// end inline asm
	// begin inline asm
	mma.sync.aligned.m16n8k16.row.col.f32.f16.f16.f32 {%f4274,%f4273,%f4272,%f4271}, {%r1154,%r1155,%r1156,%r1157}, {%r1462,%r1465}, {%f1850,%f1851,%f1852,%f1853};

	// end inline asm
	// begin inline asm
	mma.sync.aligned.m16n8k16.row.col.f32.f16.f16.f32 {%f4270,%f4269,%f4268,%f4267}, {%r1154,%r1155,%r1156,%r1157}, {%r1477,%r1480}, {%f1858,%f1859,%f1860,%f1861};

	// end inline asm
	// begin inline asm
	mma.sync.aligned.m16n8k16.row.col.f32.f16.f16.f32 {%f4242,%f4241,%f4240,%f4239}, {%r1159,%r1160,%r1161,%r1162}, {%r1462,%r1465}, {%f1866,%f1867,%f1868,%f1869};

	// end inline asm
	// begin inline asm
	mma.sync.aligned.m16n8k16.row.col.f32.f16.f16.f32 {%f4238,%f4237,%f4236,%f4235}, {%r1159,%r1160,%r1161,%r1162}, {%r1477,%r1480}, {%f1874,%f1875,%f1876,%f1877};

	// end inline asm
	// begin inline asm
	mma.sync.aligned.m16n8k16.row.col.f32.f16.f16.f32 {%f4210,%f4209,%f4208,%f4207}, {%r1164,%r1165,%r1166,%r1167}, {%r1462,%r1465}, {%f1882,%f1883,%f1884,%f1885};

	// end inline asm
	// begin inline asm
	mma.sync.aligned.m16n8k16.row.col.f32.f16.f16.f32 {%f4206,%f4205,%f4204,%f4203}, {%r1164,%r1165,%r1166,%r1167}, {%r1477,%r1480}, {%f1890,%f1891,%f1892,%f1893};

	// end inline asm
	shr.s32 	%r1540, %r210, 8;
	// begin inline asm
	lop3.b32 %r1520, %r210, %r1669, %r1674, 234;

	// end inline asm
	// begin inline asm
	lop3.b32 %r1524, %r210, %r1673, %r1674, 234;

	// end inline asm
	// begin inline asm
	{sub.f16x2 %r1528,%r1520,%r1677;
}
	// end inline asm
	// begin inline asm
	{fma.rn.f16x2 %r1531,%r1524,%r1680,%r1681;
}
	// end inline asm
	// begin inline asm
	lop3.b32 %r1535, %r1540, %r1669, %r1674, 234;

	// end inline asm
	// begin inline asm
	lop3.b32 %r1539, %r1540, %r1673, %r1674, 234;

	// end inline asm
	// begin inline asm
	{sub.f16x2 %r1543,%r1535,%r1677;
}
	// end inline asm
	// begin inline asm
	{fma.rn.f16x2 %r1546,%r1539,%r1680,%r1681;
}
	// end inline asm
	// begin inline asm
	mma.sync.aligned.m16n8k16.row.col.f32.f16.f16.f32 {%f4266,%f4265,%f4264,%f4263}, {%r1154,%r1155,%r1156,%r1157}, {%r1528,%r1531}, {%f1898,%f1899,%f1900,%f1901};

	// end inline asm
	// begin inline asm
	mma.sync.aligned.m16n8k16.row.col.f32.f16.f16.f32 {%f4262,%f4261,%f4260,%f4259}, {%r1154,%r1155,%r1156,%r1157}, {%r1543,%r1546}, {%f1906,%f1907,%f1908,%f1909};

	// end inline asm
	// begin inline asm
	mma.sync.aligned.m16n8k16.row.col.f32.f16.f16.f32 {%f4234,%f4233,%f4232,%f4231}, {%r1159,%r1160,%r1161,%r1162}, {%r1528,%r1531}, {%f1914,%f1915,%f1916,%f1917};

	// end inline asm
	// begin inline asm
	mma.sync.aligned.m16n8k16.row.col.f32.f16.f16.f32 {%f4230,%f4229,%f4228,%f4227}, {%r1159,%r1160,%r1161,%r1162}, {%r1543,%r1546}, {%f1922,%f1923,%f1924,%f1925};

	// end inline asm
	// begin inline asm
	mma.sync.aligned.m16n8k16.row.col.f32.f16.f16.f32 {%f4202,%f4201,%f4200,%f4199}, {%r1164,%r1165,%r1166,%r1167}, {%r1528,%r1531}, {%f1930,%f1931,%f1932,%f1933};

	// end inline asm
	// begin inline asm
	mma.sync.aligned.m16n8k16.row.col.f32.f16.f16.f32 {%f4198,%f4197,%f4196,%f4195}, {%r1164,%r1165,%r1166,%r1167}, {%r1543,%r1546}, {%f1938,%f1939,%f1940,%f1941};

	// end inline asm
	shr.s32 	%r1606, %r209, 8;
	// begin inline asm
	lop3.b32 %r1586, %r209, %r1669, %r1674, 234;

	// end inline asm
	// begin inline asm
	lop3.b32 %r1590, %r209, %r1673, %r1674, 234;

	// end inline asm
	// begin inline asm
	{sub.f16x2 %r1594,%r1586,%r1677;
}
	// end inline asm
	// begin inline asm
	{fma.rn.f16x2 %r1597,%r1590,%r1680,%r1681;
}
	// end inline asm
	// begin inline asm
	lop3.b32 %r1601, %r1606, %r1669, %r1674, 234;

	// end inline asm
	// begin inline asm
	lop3.b32 %r1605, %r1606, %r1673, %r1674, 234;

	// end inline asm
	// begin inline asm
	{sub.f16x2 %r1609,%r1601,%r1677;
}
	// end inline asm
	// begin inline asm
	{fma.rn.f16x2 %r1612,%r1605,%r1680,%r1681;
}
	// end inline asm
	// begin inline asm
	mma.sync.aligned.m16n8k16.row.col.f32.f16.f16.f32 {%f4258,%f4257,%f4256,%f4255}, {%r1154,%r1155,%r1156,%r1157}, {%r1594,%r1597}, {%f1946,%f1947,%f1948,%f1949};

	// end inline asm
	// begin inline asm
	mma.sync.aligned.m16n8k16.row.col.f32.f16.f16.f32 {%f4254,%f4253,%f4252,%f4251}, {%r1154,%r1155,%r1156,%r1157}, {%r1609,%r1612}, {%f1954,%f1955,%f1956,%f1957};

	// end inline asm
	// begin inline asm
	mma.sync.aligned.m16n8k16.row.col.f32.f16.f16.f32 {%f4226,%f4225,%f4224,%f4223}, {%r1159,%r1160,%r1161,%r1162}, {%r1594,%r1597}, {%f1962,%f1963,%f1964,%f1965};

	// end inline asm
	// begin inline asm
	mma.sync.aligned.m16n8k16.row.col.f32.f16.f16.f32 {%f4222,%f4221,%f4220,%f4219}, {%r1159,%r1160,%r1161,%r1162}, {%r1609,%r1612}, {%f1970,%f1971,%f1972,%f1973};

	// end inline asm
	// begin inline asm
	mma.sync.aligned.m16n8k16.row.col.f32.f16.f16.f32 {%f4194,%f4193,%f4192,%f4191}, {%r1164,%r1165,%r1166,%r1167}, {%r1594,%r1597}, {%f1978,%f1979,%f1980,%f1981};

	// end inline asm
	// begin inline asm
	mma.sync.aligned.m16n8k16.row.col.f32.f16.f16.f32 {%f4190,%f4189,%f4188,%f4187}, {%r1164,%r1165,%r1166,%r1167}, {%r1609,%r1612}, {%f1986,%f1987,%f1988,%f1989};

	// end inline asm
	shr.s32 	%r1672, %r208, 8;
	// begin inline asm
	lop3.b32 %r1652, %r208, %r1669, %r1674, 234;

	// end inline asm
	// begin inline asm
	lop3.b32 %r1656, %r208, %r1673, %r1674, 234;

	// end inline asm
	// begin inline asm
	{sub.f16x2 %r1660,%r1652,%r1677;
}
	// end inline asm
	// begin inline asm
	{fma.rn.f16x2 %r1663,%r1656,%r1680,%r1681;
}
	// end inline asm
	// begin inline asm
	lop3.b32 %r1667, %r1672, %r1669, %r1674, 234;

	// end inline asm
	// begin inline asm
	lop3.b32 %r1671, %r1672, %r1673, %r1674, 234;

	// end inline asm
	// begin inline asm
	{sub.f16x2 %r1675,%r1667,%r1677;
}
	// end inline asm
	// begin inline asm
	{fma.rn.f16x2 %r1678,%r1671,%r1680,%r1681;
}
	// end inline asm
	// begin inline asm
	mma.sync.aligned.m16n8k16.row.col.f32.f16.f16.f32 {%f4250,%f4249,%f4248,%f4247}, {%r1154,%r1155,%r1156,%r1157}, {%r1660,%r1663}, {%f1994,%f1995,%f1996,%f1997};

	// end inline asm
	// begin inline asm
	mma.sync.aligned.m16n8k16.row.col.f32.f16.f16.f32 {%f4246,%f4245,%f4244,%f4243}, {%r1154,%r1155,%r1156,%r1157}, {%r1675,%r1678}, {%f2002,%f2003,%f2004,%f2005};

	// end inline asm
	// begin inline asm
	mma.sync.aligned.m16n8k16.row.col.f32.f16.f16.f32 {%f4218,%f4217,%f4216,%f4215}, {%r1159,%r1160,%r1161,%r1162}, {%r1660,%r1663}, {%f2010,%f2011,%f2012,%f2013};

	// end inline asm
	// begin inline asm
	mma.sync.aligned.m16n8k16.row.col.f32.f16.f16.f32 {%f4214,%f4213,%f4212,%f4211}, {%r1159,%r1160,%r1161,%r1162}, {%r1675,%r1678}, {%f2018,%f2019,%f2020,%f2021};

	// end inline asm
	// begin inline asm
	mma.sync.aligned.m16n8k16.row.col.f32.f16.f16.f32 {%f4186,%f4185,%f4184,%f4183}, {%r1164,%r1165,%r1166,%r1167}, {%r1660,%r1663}, {%f2026,%f2027,%f2028,%f2029};

	// end inline asm
	// begin inline asm
	mma.sync.aligned.m16n8k16.row.col.f32.f16.f16.f32 {%f4182,%f4181,%f4180,%f4179}, {%r1164,%r1165,%r1166,%r1167}, {%r1675,%r1678}, {%f2034,%f2035,%f2036,%f2037};

	// end inline asm
	setp.eq.s32 	%p31, %r157, 2;
	@%p31 bra 	$L__BB6_29;
	setp.lt.s32 	%p32, %r157, 6;
	// begin inline asm
	ldmatrix.sync.aligned.m8n8.x4.shared.b16 {%r1719,%r1720,%r1721,%r1722}, [%r94];

	// end inline asm
	// begin inline asm
	ldmatrix.sync.aligned.m8n8.x4.shared.b16 {%r1724,%r1725,%r1726,%r1727}, [%r95];

	// end inline asm
	// begin inline asm
	ldmatrix.sync.aligned.m8n8.x4.shared.b16 {%r1729,%r1730,%r1731,%r1732}, [%r96];

	// end inline asm
	ld.shared.v4.u32 	{%r243, %r242, %r241, %r240}, [%r97];
	@%p32 bra 	$L__BB6_25;
	add.s64 	%rd157, %rd47, 256;
	// begin inline asm
	{
   .reg .pred p;
   setp.ne.b32 p, %r84, 0;
   @p cp.async.cg.shared.global [%r98], [%rd157], 16;
}

	// end inline asm
	add.s64 	%rd158, %rd48, 256;
	// begin inline asm
	{
   .reg .pred p;
   setp.ne.b32 p, %r85, 0;
   @p cp.async.cg.shared.global [%r99], [%rd158], 16;
}

	// end inline asm
	// begin inline asm
	{
   .reg .b64 p;
   createpolicy.fractional.L2::evict_first.b64 p, 1.0;   cp.async.cg.shared.global.L2::cache_hint [%r88], [%rd278], 16, p;
}

	// end inline asm
	mul.wide.s32 	%rd161, %r32, 16;
	add.s64 	%rd278, %rd278, %rd161;
	// begin inline asm
	{
   .reg .b64 p;
   createpolicy.fractional.L2::evict_first.b64 p, 1.0;   cp.async.cg.shared.global.L2::cache_hint [%r89], [%rd277], 16, p;
}

	// end inline asm
	add.s64 	%rd277, %rd277, %rd161;
$L__BB6_25:
	// begin inline asm
	cp.async.commit_group;

	// end inline asm
	// begin inline asm
	cp.async.wait_group 2;

	// end inline asm
	bar.sync 	0;
	shr.s32 	%r1760, %r3358, 8;
	mov.b32 	%r2234, 983055;
	mov.b32 	%r2239, 1677747200;
	// begin inline asm
	lop3.b32 %r1740, %r3358, %r2234, %r2239, 234;

	// end inline asm
	mov.b32 	%r2238, 15728880;
	// begin inline asm
	lop3.b32 %r1744, %r3358, %r2238, %r2239, 234;

	// end inline asm
	mov.b32 	%r2242, 1678271496;
	// begin inline asm
	{sub.f16x2 %r1748,%r1740,%r2242;
}
	// end inline asm
	mov.b32 	%r2245, 738208768;
	mov.b32 	%r2246, -729754496;
	// begin inline asm
	{fma.rn.f16x2 %r1751,%r1744,%r2245,%r2246;
}
	// end inline asm
	// begin inline asm
	lop3.b32 %r1755, %r1760, %r2234, %r2239, 234;

	// end inline asm
	// begin inline asm
	lop3.b32 %r1759, %r1760, %r2238, %r2239, 234;

	// end inline asm
	// begin inline asm
	{sub.f16x2 %r1763,%r1755,%r2242;
}
	// end inline asm
	// begin inline asm
	{fma.rn.f16x2 %r1766,%r1759,%r2245,%r2246;
}
	// end inline asm
	// begin inline asm
	mma.sync.aligned.m16n8k16.row.col.f32.f16.f16.f32 {%f2234,%f2235,%f2236,%f2237}, {%r3354,%r3353,%r3352,%r3351}, {%r1748,%r1751}, {%f4274,%f4273,%f4272,%f4271};

	// end inline asm
	// begin inline asm
	mma.sync.aligned.m16n8k16.row.col.f32.f16.f16.f32 {%f2242,%f2243,%f2244,%f2245}, {%r3354,%r3353,%r3352,%r3351}, {%r1763,%r1766}, {%f4270,%f4269,%f4268,%f4267};

	// end inline asm
	// begin inline asm
	mma.sync.aligned.m16n8k16.row.col.f32.f16.f16.f32 {%f2250,%f2251,%f2252,%f2253}, {%r3350,%r3349,%r3348,%r3347}, {%r1748,%r1751}, {%f4242,%f4241,%f4240,%f4239};

	// end inline asm
	// begin inline asm
	mma.sync.aligned.m16n8k16.row.col.f32.f16.f16.f32 {%f2258,%f2259,%f2260,%f2261}, {%r3350,%r3349,%r3348,%r3347}, {%r1763,%r1766}, {%f4238,%f4237,%f4236,%f4235};

	// end inline asm
	// begin inline asm
	mma.sync.aligned.m16n8k16.row.col.f32.f16.f16.f32 {%f2266,%f2267,%f2268,%f2269}, {%r3346,%r3345,%r3344,%r3343}, {%r1748,%r1751}, {%f4210,%f4209,%f4208,%f4207};

	// end inline asm
	// begin inline asm
	mma.sync.aligned.m16n8k16.row.col.f32.f16.f16.f32 {%f2274,%f2275,%f2276,%f2277}, {%r3346,%r3345,%r3344,%r3343}, {%r1763,%r1766}, {%f4206,%f4205,%f4204,%f4203};

	// end inline asm
	shr.s32 	%r1826, %r3357, 8;
	// begin inline asm
	lop3.b32 %r1806, %r3357, %r2234, %r2239, 234;

	// end inline asm
	// begin inline asm
	lop3.b32 %r1810, %r3357, %r2238, %r2239, 234;

	// end inline asm
	// begin inline asm
	{sub.f16x2 %r1814,%r1806,%r2242;
}
	// end inline asm
	// begin inline asm
	{fma.rn.f16x2 %r1817,%r1810,%r2245,%r2246;
}
	// end inline asm
	// begin inline asm
	lop3.b32 %r1821, %r1826, %r2234, %r2239, 234;

	// end inline asm
	// begin inline asm
	lop3.b32 %r1825, %r1826, %r2238, %r2239, 234;

	// end inline asm
	// begin inline asm
	{sub.f16x2 %r1829,%r1821,%r2242;
}
	// end inline asm
	// begin inline asm
	{fma.rn.f16x2 %r1832,%r1825,%r2245,%r2246;
}
	// end inline asm
	// begin inline asm
	mma.sync.aligned.m16n8k16.row.col.f32.f16.f16.f32 {%f2282,%f2283,%f2284,%f2285}, {%r3354,%r3353,%r3352,%r3351}, {%r1814,%r1817}, {%f4266,%f4265,%f4264,%f4263};

	// end inline asm
	// begin inline asm
	mma.sync.aligned.m16n8k16.row.col.f32.f16.f16.f32 {%f2290,%f2291,%f2292,%f2293}, {%r3354,%r3353,%r3352,%r3351}, {%r1829,%r1832}, {%f4262,%f4261,%f4260,%f4259};

	// end inline asm
	// begin inline asm
	mma.sync.aligned.m16n8k16.row.col.f32.f16.f16.f32 {%f2298,%f2299,%f2300,%f2301}, {%r3350,%r3349,%r3348,%r3347}, {%r1814,%r1817}, {%f4234,%f4233,%f4232,%f4231};

	// end inline asm
	// begin inline asm
	mma.sync.aligned.m16n8k16.row.col.f32.f16.f16.f32 {%f2306,%f2307,%f2308,%f2309}, {%r3350,%r3349,%r3348,%r3347}, {%r1829,%r1832}, {%f4230,%f4229,%f4228,%f4227};

	// end inline asm
	// begin inline asm
	mma.sync.aligned.m16n8k16.row.col.f32.f16.f16.f32 {%f2314,%f2315,%f2316,%f2317}, {%r3346,%r3345,%r3344,%r3343}, {%r1814,%r1817}, {%f4202,%f4201,%f4200,%f4199};

	// end inline asm
	// begin inline asm
	mma.sync.aligned.m16n8k16.row.col.f32.f16.f16.f32 {%f2322,%f2323,%f2324,%f2325}, {%r3346,%r3345,%r3344,%r3343}, {%r1829,%r1832}, {%f4198,%f4197,%f4196,%f4195};

	// end inline asm
	shr.s32 	%r1892, %r3356, 8;
	// begin inline asm
	lop3.b32 %r1872, %r3356, %r2234, %r2239, 234;

	// end inline asm
	// begin inline asm
	lop3.b32 %r1876, %r3356, %r2238, %r2239, 234;

	// end inline asm
	// begin inline asm
	{sub.f16x2 %r1880,%r1872,%r2242;
}
	// end inline asm
	// begin inline asm
	{fma.rn.f16x2 %r1883,%r1876,%r2245,%r2246;
}
	// end inline asm
	// begin inline asm
	lop3.b32 %r1887, %r1892, %r2234, %r2239, 234;

	// end inline asm
	// begin inline asm
	lop3.b32 %r1891, %r1892, %r2238, %r2239, 234;

	// end inline asm
	// begin inline asm
	{sub.f16x2 %r1895,%r1887,%r2242;
}
	// end inline asm
	// begin inline asm
	{fma.rn.f16x2 %r1898,%r1891,%r2245,%r2246;
}
	// end inline asm
	// begin inline asm
	mma.sync.aligned.m16n8k16.row.col.f32.f16.f16.f32 {%f2330,%f2331,%f2332,%f2333}, {%r3354,%r3353,%r3352,%r3351}, {%r1880,%r1883}, {%f4258,%f4257,%f4256,%f4255};

	// end inline asm
	// begin inline asm
	mma.sync.aligned.m16n8k16.row.col.f32.f16.f16.f32 {%f2338,%f2339,%f2340,%f2341}, {%r3354,%r3353,%r3352,%r3351}, {%r1895,%r1898}, {%f4254,%f4253,%f4252,%f4251};

	// end inline asm
	// begin inline asm
	mma.sync.aligned.m16n8k16.row.col.f32.f16.f16.f32 {%f2346,%f2347,%f2348,%f2349}, {%r3350,%r3349,%r3348,%r3347}, {%r1880,%r1883}, {%f4226,%f4225,%f4224,%f4223};

	// end inline asm
	// begin inline asm
	mma.sync.aligned.m16n8k16.row.col.f32.f16.f16.f32 {%f2354,%f2355,%f2356,%f2357}, {%r3350,%r3349,%r3348,%r3347}, {%r1895,%r1898}, {%f4222,%f4221,%f4220,%f4219};

	// end inline asm
	// begin inline asm
	mma.sync.aligned.m16n8k16.row.col.f32.f16.f16.f32 {%f2362,%f2363,%f2364,%f2365}, {%r3346,%r3345,%r3344,%r3343}, {%r1880,%r1883}, {%f4194,%f4193,%f4192,%f4191};

	// end inline asm
	// begin inline asm
	mma.sync.aligned.m16n8k16.row.col.f32.f16.f16.f32 {%f2370,%f2371,%f2372,%f2373}, {%r3346,%r3345,%r3344,%r3343}, {%r1895,%r1898}, {%f4190,%f4189,%f4188,%f4187};

	// end inline asm
	shr.s32 	%r1958, %r3355, 8;
	// begin inline asm
	lop3.b32 %r1938, %r3355, %r2234, %r2239, 234;

	// end inline asm
	// begin inline asm
	lop3.b32 %r1942, %r3355, %r2238, %r2239, 234;

	// end inline asm
	// begin inline asm
	{sub.f16x2 %r1946,%r1938,%r2242;
}
	// end inline asm
	// begin inline asm
	{fma.rn.f16x2 %r1949,%r1942,%r2245,%r2246;
}
	// end inline asm
	// begin inline asm
	lop3.b32 %r1953, %r1958, %r2234, %r2239, 234;

	// end inline asm
	// begin inline asm
	lop3.b32 %r1957, %r1958, %r2238, %r2239, 234;

	// end inline asm
	// begin inline asm
	{sub.f16x2 %r1961,%r1953,%r2242;
}
	// end inline asm
	// begin inline asm
	{fma.rn.f16x2 %r1964,%r1957,%r2245,%r2246;
}
	// end inline asm
	// begin inline asm
	mma.sync.aligned.m16n8k16.row.col.f32.f16.f16.f32 {%f2378,%f2379,%f2380,%f2381}, {%r3354,%r3353,%r3352,%r3351}, {%r1946,%r1949}, {%f4250,%f4249,%f4248,%f4247};

	// end inline asm
	// begin inline asm
	mma.sync.aligned.m16n8k16.row.col.f32.f16.f16.f32 {%f2386,%f2387,%f2388,%f2389}, {%r3354,%r3353,%r3352,%r3351}, {%r1961,%r1964}, {%f4246,%f4245,%f4244,%f4243};

	// end inline asm
	// begin inline asm
	mma.sync.aligned.m16n8k16.row.col.f32.f16.f16.f32 {%f2394,%f2395,%f2396,%f2397}, {%r3350,%r3349,%r3348,%r3347}, {%r1946,%r1949}, {%f4218,%f4217,%f4216,%f4215};

	// end inline asm
	// begin inline asm
	mma.sync.aligned.m16n8k16.row.col.f32.f16.f16.f32 {%f2402,%f2403,%f2404,%f2405}, {%r3350,%r3349,%r3348,%r3347}, {%r1961,%r1964}, {%f4214,%f4213,%f4212,%f4211};

	// end inline asm
	// begin inline asm
	mma.sync.aligned.m16n8k16.row.col.f32.f16.f16.f32 {%f2410,%f2411,%f2412,%f2413}, {%r3346,%r3345,%r3344,%r3343}, {%r1946,%r1949}, {%f4186,%f4185,%f4184,%f4183};

	// end inline asm
	// begin inline asm
	mma.sync.aligned.m16n8k16.row.col.f32.f16.f16.f32 {%f2418,%f2419,%f2420,%f2421}, {%r3346,%r3345,%r3344,%r3343}, {%r1961,%r1964}, {%f4182,%f4181,%f4180,%f4179};

	// end inline asm
	// begin inline asm
	ldmatrix.sync.aligned.m8n8.x4.shared.b16 {%r3354,%r3353,%r3352,%r3351}, [%r100];

	// end inline asm
	// begin inline asm
	ldmatrix.sync.aligned.m8n8.x4.shared.b16 {%r3350,%r3349,%r3348,%r3347}, [%r101];

	// end inline asm
	// begin inline asm
	ldmatrix.sync.aligned.m8n8.x4.shared.b16 {%r3346,%r3345,%r3344,%r3343}, [%r102];

	// end inline asm
	ld.shared.v4.u32 	{%r3358, %r3357, %r3356, %r3355}, [%r86];
	shr.s32 	%r2039, %r243, 8;
	// begin inline asm
	lop3.b32 %r2019, %r243, %r2234, %r2239, 234;

	// end inline asm
	// begin inline asm
	lop3.b32 %r2023, %r243, %r2238, %r2239, 234;

	// end inline asm
	// begin inline asm
	{sub.f16x2 %r2027,%r2019,%r2242;
}
	// end inline asm
	// begin inline asm
	{fma.rn.f16x2 %r2030,%r2023,%r2245,%r2246;
}
	// end inline asm
	// begin inline asm
	lop3.b32 %r2034, %r2039, %r2234, %r2239, 234;

	// end inline asm
	// begin inline asm
	lop3.b32 %r2038, %r2039, %r2238, %r2239, 234;

	// end inline asm
	// begin inline asm
	{sub.f16x2 %r2042,%r2034,%r2242;
}
	// end inline asm
	// begin inline asm
	{fma.rn.f16x2 %r2045,%r2038,%r2245,%r2246;
}
	// end inline asm
	// begin inline asm
	mma.sync.aligned.m16n8k16.row.col.f32.f16.f16.f32 {%f4274,%f4273,%f4272,%f4271}, {%r1719,%r1720,%r1721,%r1722}, {%r2027,%r2030}, {%f2234,%f2235,%f2236,%f2237};

	// end inline asm
	// begin inline asm
	mma.sync.aligned.m16n8k16.row.col.f32.f16.f16.f32 {%f4270,%f4269,%f4268,%f4267}, {%r1719,%r1720,%r1721,%r1722}, {%r2042,%r2045}, {%f2242,%f2243,%f2244,%f2245};

	// end inline asm
	// begin inline asm
	mma.sync.aligned.m16n8k16.row.col.f32.f16.f16.f32 {%f4242,%f4241,%f4240,%f4239}, {%r1724,%r1725,%r1726,%r1727}, {%r2027,%r2030}, {%f2250,%f2251,%f2252,%f2253};

	// end inline asm
	// begin inline asm
	mma.sync.aligned.m16n8k16.row.col.f32.f16.f16.f32 {%f4238,%f4237,%f4236,%f4235}, {%r1724,%r1725,%r1726,%r1727}, {%r2042,%r2045}, {%f2258,%f2259,%f2260,%f2261};

	// end inline asm
	// begin inline asm
	mma.sync.aligned.m16n8k16.row.col.f32.f16.f16.f32 {%f4210,%f4209,%f4208,%f4207}, {%r1729,%r1730,%r1731,%r1732}, {%r2027,%r2030}, {%f2266,%f2267,%f2268,%f2269};

	// end inline asm
	// begin inline asm
	mma.sync.aligned.m16n8k16.row.col.f32.f16.f16.f32 {%f4206,%f4205,%f4204,%f4203}, {%r1729,%r1730,%r1731,%r1732}, {%r2042,%r2045}, {%f2274,%f2275,%f2276,%f2277};

	// end inline asm
	shr.s32 	%r2105, %r242, 8;
	// begin inline asm
	lop3.b32 %r2085, %r242, %r2234, %r2239, 234;

	// end inline asm
	// begin inline asm
	lop3.b32 %r2089, %r242, %r2238, %r2239, 234;

	// end inline asm
	// begin inline asm
	{sub.f16x2 %r2093,%r2085,%r2242;
}
	// end inline asm
	// begin inline asm
	{fma.rn.f16x2 %r2096,%r2089,%r2245,%r2246;
}
	// end inline asm
	// begin inline asm
	lop3.b32 %r2100, %r2105, %r2234, %r2239, 234;

	// end inline asm
	// begin inline asm
	lop3.b32 %r2104, %r2105, %r2238, %r2239, 234;

	// end inline asm
	// begin inline asm
	{sub.f16x2 %r2108,%r2100,%r2242;
}
	// end inline asm
	// begin inline asm
	{fma.rn.f16x2 %r2111,%r2104,%r2245,%r2246;
}
	// end inline asm
	// begin inline asm
	mma.sync.aligned.m16n8k16.row.col.f32.f16.f16.f32 {%f4266,%f4265,%f4264,%f4263}, {%r1719,%r1720,%r1721,%r1722}, {%r2093,%r2096}, {%f2282,%f2283,%f2284,%f2285};

	// end inline asm
	// begin inline asm
	mma.sync.aligned.m16n8k16.row.col.f32.f16.f16.f32 {%f4262,%f4261,%f4260,%f4259}, {%r1719,%r1720,%r1721,%r1722}, {%r2108,%r2111}, {%f2290,%f2291,%f2292,%f2293};

	// end inline asm
	// begin inline asm
	mma.sync.aligned.m16n8k16.row.col.f32.f16.f16.f32 {%f4234,%f4233,%f4232,%f4231}, {%r1724,%r1725,%r1726,%r1727}, {%r2093,%r2096}, {%f2298,%f2299,%f2300,%f2301};

	// end inline asm
	// begin inline asm
	mma.sync.aligned.m16n8k16.row.col.f32.f16.f16.f32 {%f4230,%f4229,%f4228,%f4227}, {%r1724,%r1725,%r1726,%r1727}, {%r2108,%r2111}, {%f2306,%f2307,%f2308,%f2309};

	// end inline asm
	// begin inline asm
	mma.sync.aligned.m16n8k16.row.col.f32.f16.f16.f32 {%f4202,%f4201,%f4200,%f4199}, {%r1729,%r1730,%r1731,%r1732}, {%r2093,%r2096}, {%f2314,%f2315,%f2316,%f2317};

	// end inline asm
	// begin inline asm
	mma.sync.aligned.m16n8k16.row.col.f32.f16.f16.f32 {%f4198,%f4197,%f4196,%f4195}, {%r1729,%r1730,%r1731,%r1732}, {%r2108,%r2111}, {%f2322,%f2323,%f2324,%f2325};

	// end inline asm
	shr.s32 	%r2171, %r241, 8;
	// begin inline asm
	lop3.b32 %r2151, %r241, %r2234, %r2239, 234;

	// end inline asm
	// begin inline asm
	lop3.b32 %r2155, %r241, %r2238, %r2239, 234;

	// end inline asm
	// begin inline asm
	{sub.f16x2 %r2159,%r2151,%r2242;
}
	// end inline asm
	// begin inline asm
	{fma.rn.f16x2 %r2162,%r2155,%r2245,%r2246;
}
	// end inline asm
	// begin inline asm
	lop3.b32 %r2166, %r2171, %r2234, %r2239, 234;

	// end inline asm
	// begin inline asm
	lop3.b32 %r2170, %r2171, %r2238, %r2239, 234;

	// end inline asm
	// begin inline asm
	{sub.f16x2 %r2174,%r2166,%r2242;
}
	// end inline asm
	// begin inline asm
	{fma.rn.f16x2 %r2177,%r2170,%r2245,%r2246;
}
	// end inline asm
	// begin inline asm
	mma.sync.aligned.m16n8k16.row.col.f32.f16.f16.f32 {%f4258,%f4257,%f4256,%f4255}, {%r1719,%r1720,%r1721,%r1722}, {%r2159,%r2162}, {%f2330,%f2331,%f2332,%f2333};

	// end inline asm
	// begin inline asm
	mma.sync.aligned.m16n8k16.row.col.f32.f16.f16.f32 {%f4254,%f4253,%f4252,%f4251}, {%r1719,%r1720,%r1721,%r1722}, {%r2174,%r2177}, {%f2338,%f2339,%f2340,%f2341};

	// end inline asm
	// begin inline asm
	mma.sync.aligned.m16n8k16.row.col.f32.f16.f16.f32 {%f4226,%f4225,%f4224,%f4223}, {%r1724,%r1725,%r1726,%r1727}, {%r2159,%r2162}, {%f2346,%f2347,%f2348,%f2349};

	// end inline asm
	// begin inline asm
	mma.sync.aligned.m16n8k16.row.col.f32.f16.f16.f32 {%f4222,%f4221,%f4220,%f4219}, {%r1724,%r1725,%r1726,%r1727}, {%r2174,%r2177}, {%f2354,%f2355,%f2356,%f2357};

	// end inline asm
	// begin inline asm
	mma.sync.aligned.m16n8k16.row.col.f32.f16.f16.f32 {%f4194,%f4193,%f4192,%f4191}, {%r1729,%r1730,%r1731,%r1732}, {%r2159,%r2162}, {%f2362,%f2363,%f2364,%f2365};

	// end inline asm
	// begin inline asm
	mma.sync.aligned.m16n8k16.row.col.f32.f16.f16.f32 {%f4190,%f4189,%f4188,%f4187}, {%r1729,%r1730,%r1731,%r1732}, {%r2174,%r2177}, {%f2370,%f2371,%f2372,%f2373};

	// end inline asm
	shr.s32 	%r2237, %r240, 8;
	// begin inline asm
	lop3.b32 %r2217, %r240, %r2234, %r2239, 234;

	// end inline asm
	// begin inline asm
	lop3.b32 %r2221, %r240, %r2238, %r2239, 234;

	// end inline asm
	// begin inline asm
	{sub.f16x2 %r2225,%r2217,%r2242;
}
	// end inline asm
	// begin inline asm
	{fma.rn.f16x2 %r2228,%r2221,%r2245,%r2246;
}
	// end inline asm
	// begin inline asm
	lop3.b32 %r2232, %r2237, %r2234, %r2239, 234;

	// end inline asm
	// begin inline asm
	lop3.b32 %r2236, %r2237, %r2238, %r2239, 234;

	// end inline asm
	// begin inline asm
	{sub.f16x2 %r2240,%r2232,%r2242;
}
	// end inline asm
	// begin inline asm
	{fma.rn.f16x2 %r2243,%r2236,%r2245,%r2246;
}
	// end inline asm
	// begin inline asm
	mma.sync.aligned.m16n8k16.row.col.f32.f16.f16.f32 {%f4250,%f4249,%f4248,%f4247}, {%r1719,%r1720,%r1721,%r1722}, {%r2225,%r2228}, {%f2378,%f2379,%f2380,%f2381};

	// end inline asm
	// begin inline asm
	mma.sync.aligned.m16n8k16.row.col.f32.f16.f16.f32 {%f4246,%f4245,%f4244,%f4243}, {%r1719,%r1720,%r1721,%r1722}, {%r2240,%r2243}, {%f2386,%f2387,%f2388,%f2389};

	// end inline asm
	// begin inline asm
	mma.sync.aligned.m16n8k16.row.col.f32.f16.f16.f32 {%f4218,%f4217,%f4216,%f4215}, {%r1724,%r1725,%r1726,%r1727}, {%r2225,%r2228}, {%f2394,%f2395,%f2396,%f2397};

	// end inline asm
	// begin inline asm
	mma.sync.aligned.m16n8k16.row.col.f32.f16.f16.f32 {%f4214,%f4213,%f4212,%f4211}, {%r1724,%r1725,%r1726,%r1727}, {%r2240,%r2243}, {%f2402,%f2403,%f2404,%f2405};

	// end inline asm
	// begin inline asm
	mma.sync.aligned.m16n8k16.row.col.f32.f16.f16.f32 {%f4186,%f4185,%f4184,%f4183}, {%r1729,%r1730,%r1731,%r1732}, {%r2225,%r2228}, {%f2410,%f2411,%f2412,%f2413};

	// end inline asm
	// begin inline asm
	mma.sync.aligned.m16n8k16.row.col.f32.f16.f16.f32 {%f4182,%f4181,%f4180,%f4179}, {%r1729,%r1730,%r1731,%r1732}, {%r2240,%r2243}, {%f2418,%f2419,%f2420,%f2421};

	// end inline asm
	setp.eq.s32 	%p33, %r157, 3;
	@%p33 bra 	$L__BB6_29;
	setp.lt.s32 	%p34, %r157, 7;
	// begin inline asm
	ldmatrix.sync.aligned.m8n8.x4.shared.b16 {%r2284,%r2285,%r2286,%r2287}, [%r103];

	// end inline asm
	// begin inline asm
	ldmatrix.sync.aligned.m8n8.x4.shared.b16 {%r2289,%r2290,%r2291,%r2292}, [%r104];

	// end inline asm
	// begin inline asm
	ldmatrix.sync.aligned.m8n8.x4.shared.b16 {%r2294,%r2295,%r2296,%r2297}, [%r105];

	// end inline asm
	ld.shared.v4.u32 	{%r275, %r274, %r273, %r272}, [%r87];
	@%p34 bra 	$L__BB6_28;
	add.s64 	%rd162, %rd47, 384;
	// begin inline asm
	{
   .reg .pred p;
   setp.ne.b32 p, %r84, 0;
   @p cp.async.cg.shared.global [%r106], [%rd162], 16;
}

	// end inline asm
	add.s64 	%rd163, %rd48, 384;
	// begin inline asm
	{
   .reg .pred p;
   setp.ne.b32 p, %r85, 0;
   @p cp.async.cg.shared.global [%r107], [%rd163], 16;
}

	// end inline asm
	// begin inline asm
	{
   .reg .b64 p;
   createpolicy.fractional.L2::evict_first.b64 p, 1.0;   cp.async.cg.shared.global.L2::cache_hint [%r93], [%rd278], 16, p;
}

	// end inline asm
	mul.wide.s32 	%rd166, %r32, 16;
	add.s64 	%rd278, %rd278, %rd166;
	// begin inline asm
	{
   .reg .b64 p;
   createpolicy.fractional.L2::evict_first.b64 p, 1.0;   cp.async.cg.shared.global.L2::cache_hint [%r97], [%rd277], 16, p;
}

	// end inline asm
	add.s64 	%rd277, %rd277, %rd166;
$L__BB6_28:
	// begin inline asm
	cp.async.commit_group;

	// end inline asm
	// begin inline asm
	cp.async.wait_group 2;

	// end inline asm
	bar.sync 	0;
	shr.s32 	%r2325, %r3358, 8;
	mov.b32 	%r2799, 983055;
	mov.b32 	%r2804, 1677747200;
	// begin inline asm
	lop3.b32 %r2305, %r3358, %r2799, %r2804, 234;

	// end inline asm
	mov.b32 	%r2803, 15728880;
	// begin inline asm
	lop3.b32 %r2309, %r3358, %r2803, %r2804, 234;

	// end inline asm
	mov.b32 	%r2807, 1678271496;
	// begin inline asm
	{sub.f16x2 %r2313,%r2305,%r2807;
}
	// end inline asm
	mov.b32 	%r2810, 738208768;
	mov.b32 	%r2811, -729754496;
	// begin inline asm
	{fma.rn.f16x2 %r2316,%r2309,%r2810,%r2811;
}
	// end inline asm
	// begin inline asm
	lop3.b32 %r2320, %r2325, %r2799, %r2804, 234;

	// end inline asm
	// begin inline asm
	lop3.b32 %r2324, %r2325, %r2803, %r2804, 234;

	// end inline asm
	// begin inline asm
	{sub.f16x2 %r2328,%r2320,%r2807;
}
	// end inline asm
	// begin inline asm
	{fma.rn.f16x2 %r2331,%r2324,%r2810,%r2811;
}
	// end inline asm
	// begin inline asm
	mma.sync.aligned.m16n8k16.row.col.f32.f16.f16.f32 {%f2618,%f2619,%f2620,%f2621}, {%r3354,%r3353,%r3352,%r3351}, {%r2313,%r2316}, {%f4274,%f4273,%f4272,%f4271};

	// end inline asm
	// begin inline asm
	mma.sync.aligned.m16n8k16.row.col.f32.f16.f16.f32 {%f2626,%f2627,%f2628,%f2629}, {%r3354,%r3353,%r3352,%r3351}, {%r2328,%r2331}, {%f4270,%f4269,%f4268,%f4267};

	// end inline asm
	// begin inline asm
	mma.sync.aligned.m16n8k16.row.col.f32.f16.f16.f32 {%f2634,%f2635,%f2636,%f2637}, {%r3350,%r3349,%r3348,%r3347}, {%r2313,%r2316}, {%f4242,%f4241,%f4240,%f4239};

	// end inline asm
	// begin inline asm
	mma.sync.aligned.m16n8k16.row.col.f32.f16.f16.f32 {%f2642,%f2643,%f2644,%f2645}, {%r3350,%r3349,%r3348,%r3347}, {%r2328,%r2331}, {%f4238,%f4237,%f4236,%f4235};

	// end inline asm
	// begin inline asm
	mma.sync.aligned.m16n8k16.row.col.f32.f16.f16.f32 {%f2650,%f2651,%f2652,%f2653}, {%r3346,%r3345,%r3344,%r3343}, {%r2313,%r2316}, {%f4210,%f4209,%f4208,%f4207};

	// end inline asm
	// begin inline asm
	mma.sync.aligned.m16n8k16.row.col.f32.f16.f16.f32 {%f2658,%f2659,%f2660,%f2661}, {%r3346,%r3345,%r3344,%r3343}, {%r2328,%r2331}, {%f4206,%f4205,%f4204,%f4203};

	// end inline asm
	shr.s32 	%r2391, %r3357, 8;
	// begin inline asm
	lop3.b32 %r2371, %r3357, %r2799, %r2804, 234;

	// end inline asm
	// begin inline asm
	lop3.b32 %r2375, %r3357, %r2803, %r2804, 234;

	// end inline asm
	// begin inline asm
	{sub.f16x2 %r2379,%r2371,%r2807;
}
	// end inline asm
	// begin inline asm
	{fma.rn.f16x2 %r2382,%r2375,%r2810,%r2811;
}
	// end inline asm
	// begin inline asm
	lop3.b32 %r2386, %r2391, %r2799, %r2804, 234;

	// end inline asm
	// begin inline asm
	lop3.b32 %r2390, %r2391, %r2803, %r2804, 234;

	// end inline asm
	// begin inline asm
	{sub.f16x2 %r2394,%r2386,%r2807;
}
	// end inline asm
	// begin inline asm
	{fma.rn.f16x2 %r2397,%r2390,%r2810,%r2811;
}
	// end inline asm
	// begin inline asm
	mma.sync.aligned.m16n8k16.row.col.f32.f16.f16.f32 {%f2666,%f2667,%f2668,%f2669}, {%r3354,%r3353,%r3352,%r3351}, {%r2379,%r2382}, {%f4266,%f4265,%f4264,%f4263};

	// end inline asm
	// begin inline asm
	mma.sync.aligned.m16n8k16.row.col.f32.f16.f16.f32 {%f2674,%f2675,%f2676,%f2677}, {%r3354,%r3353,%r3352,%r3351}, {%r2394,%r2397}, {%f4262,%f4261,%f4260,%f4259};

	// end inline asm
	// begin inline asm
	mma.sync.aligned.m16n8k16.row.col.f32.f16.f16.f32 {%f2682,%f2683,%f2684,%f2685}, {%r3350,%r3349,%r3348,%r3347}, {%r2379,%r2382}, {%f4234,%f4233,%f4232,%f4231};

	// end inline asm
	// begin inline asm
	mma.sync.aligned.m16n8k16.row.col.f32.f16.f16.f32 {%f2690,%f2691,%f2692,%f2693}, {%r3350,%r3349,%r3348,%r3347}, {%r2394,%r2397}, {%f4230,%f4229,%f4228,%f4227};

	// end inline asm
	// begin inline asm
	mma.sync.aligned.m16n8k16.row.col.f32.f16.f16.f32 {%f2698,%f2699,%f2700,%f2701}, {%r3346,%r3345,%r3344,%r3343}, {%r2379,%r2382}, {%f4202,%f4201,%f4200,%f4199};

	// end inline asm
	// begin inline asm
	mma.sync.aligned.m16n8k16.row.col.f32.f16.f16.f32 {%f2706,%f2707,%f2708,%f2709}, {%r3346,%r3345,%r3344,%r3343}, {%r2394,%r2397}, {%f4198,%f4197,%f4196,%f4195};

	// end inline asm
	shr.s32 	%r2457, %r3356, 8;
	// begin inline asm
	lop3.b32 %r2437, %r3356, %r2799, %r2804, 234;

	// end inline asm
	// begin inline asm
	lop3.b32 %r2441, %r3356, %r2803, %r2804, 234;

	// end inline asm
	// begin inline asm
	{sub.f16x2 %r2445,%r2437,%r2807;
}
	// end inline asm
	// begin inline asm
	{fma.rn.f16x2 %r2448,%r2441,%r2810,%r2811;
}
	// end inline asm
	// begin inline asm
	lop3.b32 %r2452, %r2457, %r2799, %r2804, 234;

	// end inline asm
	// begin inline asm
	lop3.b32 %r2456, %r2457, %r2803, %r2804, 234;

	// end inline asm
	// begin inline asm
	{sub.f16x2 %r2460,%r2452,%r2807;
}
	// end inline asm
	// begin inline asm
	{fma.rn.f16x2 %r2463,%r2456,%r2810,%r2811;
}
	// end inline asm
	// begin inline asm
	mma.sync.aligned.m16n8k16.row.col.f32.f16.f16.f32 {%f2714,%f2715,%f2716,%f2717}, {%r3354,%r3353,%r3352,%r3351}, {%r2445,%r2448}, {%f4258,%f4257,%f4256,%f4255};

	// end inline asm
	// begin inline asm
	mma.sync.aligned.m16n8k16.row.col.f32.f16.f16.f32 {%f2722,%f2723,%f2724,%f2725}, {%r3354,%r3353,%r3352,%r3351}, {%r2460,%r2463}, {%f4254,%f4253,%f4252,%f4251};

	// end inline asm
	// begin inline asm
	mma.sync.aligned.m16n8k16.row.col.f32.f16.f16.f32 {%f2730,%f2731,%f2732,%f2733}, {%r3350,%r3349,%r3348,%r3347}, {%r2445,%r2448}, {%f4226,%f4225,%f4224,%f4223};

	// end inline asm
	// begin inline asm
	mma.sync.aligned.m16n8k16.row.col.f32.f16.f16.f32 {%f2738,%f2739,%f2740,%f2741}, {%r3350,%r3349,%r3348,%r3347}, {%r2460,%r2463}, {%f4222,%f4221,%f4220,%f4219};

	// end inline asm
	// begin inline asm
	mma.sync.aligned.m16n8k16.row.col.f32.f16.f16.f32 {%f2746,%f2747,%f2748,%f2749}, {%r3346,%r3345,%r3344,%r3343}, {%r2445,%r2448}, {%f4194,%f4193,%f4192,%f4191};

	// end inline asm
	// begin inline asm
	mma.sync.aligned.m16n8k16.row.col.f32.f16.f16.f32 {%f2754,%f2755,%f2756,%f2757}, {%r3346,%r3345,%r3344,%r3343}, {%r2460,%r2463}, {%f4190,%f4189,%f4188,%f4187};

	// end inline asm
	shr.s32 	%r2523, %r3355, 8;
	// begin inline asm
	lop3.b32 %r2503, %r3355, %r2799, %r2804, 234;

	// end inline asm
	// begin inline asm
	lop3.b32 %r2507, %r3355, %r2803, %r2804, 234;

	// end inline asm
	// begin inline asm
	{sub.f16x2 %r2511,%r2503,%r2807;
}
	// end inline asm
	// begin inline asm
	{fma.rn.f16x2 %r2514,%r2507,%r2810,%r2811;
}
	// end inline asm
	// begin inline asm
	lop3.b32 %r2518, %r2523, %r2799, %r2804, 234;

	// end inline asm
	// begin inline asm
	lop3.b32 %r2522, %r2523, %r2803, %r2804, 234;

	// end inline asm
	// begin inline asm
	{sub.f16x2 %r2526,%r2518,%r2807;
}
	// end inline asm
	// begin inline asm
	{fma.rn.f16x2 %r2529,%r2522,%r2810,%r2811;
}
	// end inline asm
	// begin inline asm
	mma.sync.aligned.m16n8k16.row.col.f32.f16.f16.f32 {%f2762,%f2763,%f2764,%f2765}, {%r3354,%r3353,%r3352,%r3351}, {%r2511,%r2514}, {%f4250,%f4249,%f4248,%f4247};

	// end inline asm
	// begin inline asm
	mma.sync.aligned.m16n8k16.row.col.f32.f16.f16.f32 {%f2770,%f2771,%f2772,%f2773}, {%r3354,%r3353,%r3352,%r3351}, {%r2526,%r2529}, {%f4246,%f4245,%f4244,%f4243};

	// end inline asm
	// begin inline asm
	mma.sync.aligned.m16n8k16.row.col.f32.f16.f16.f32 {%f2778,%f2779,%f2780,%f2781}, {%r3350,%r3349,%r3348,%r3347}, {%r2511,%r2514}, {%f4218,%f4217,%f4216,%f4215};

	// end inline asm
	// begin inline asm
	mma.sync.aligned.m16n8k16.row.col.f32.f16.f16.f32 {%f2786,%f2787,%f2788,%f2789}, {%r3350,%r3349,%r3348,%r3347}, {%r2526,%r2529}, {%f4214,%f4213,%f4212,%f4211};

	// end inline asm
	// begin inline asm
	mma.sync.aligned.m16n8k16.row.col.f32.f16.f16.f32 {%f2794,%f2795,%f2796,%f2797}, {%r3346,%r3345,%r3344,%r3343}, {%r2511,%r2514}, {%f4186,%f4185,%f4184,%f4183};

	// end inline asm
	// begin inline asm
	mma.sync.aligned.m16n8k16.row.col.f32.f16.f16.f32 {%f2802,%f2803,%f2804,%f2805}, {%r3346,%r3345,%r3344,%r3343}, {%r2526,%r2529}, {%f4182,%f4181,%f4180,%f4179};

	// end inline asm
	// begin inline asm
	ldmatrix.sync.aligned.m8n8.x4.shared.b16 {%r3354,%r3353,%r3352,%r3351}, [%r517];

	// end inline asm
	// begin inline asm
	ldmatrix.sync.aligned.m8n8.x4.shared.b16 {%r3350,%r3349,%r3348,%r3347}, [%r522];

	// end inline asm
	// begin inline asm
	ldmatrix.sync.aligned.m8n8.x4.shared.b16 {%r3346,%r3345,%r3344,%r3343}, [%r527];

	// end inline asm
	ld.shared.v4.u32 	{%r3358, %r3357, %r3356, %r3355}, [%r46];
	shr.s32 	%r2604, %r275, 8;
	// begin inline asm
	lop3.b32 %r2584, %r275, %r2799, %r2804, 234;

	// end inline asm
	// begin inline asm
	lop3.b32 %r2588, %r275, %r2803, %r2804, 234;

	// end inline asm
	// begin inline asm
	{sub.f16x2 %r2592,%r2584,%r2807;
}
	// end inline asm
	// begin inline asm
	{fma.rn.f16x2 %r2595,%r2588,%r2810,%r2811;
}
	// end inline asm
	// begin inline asm
	lop3.b32 %r2599, %r2604, %r2799, %r2804, 234;

	// end inline asm
	// begin inline asm
	lop3.b32 %r2603, %r2604, %r2803, %r2804, 234;

	// end inline asm
	// begin inline asm
	{sub.f16x2 %r2607,%r2599,%r2807;
}
	// end inline asm
	// begin inline asm
	{fma.rn.f16x2 %r2610,%r2603,%r2810,%r2811;
}
	// end inline asm
	// begin inline asm
	mma.sync.aligned.m16n8k16.row.col.f32.f16.f16.f32 {%f4274,%f4273,%f4272,%f4271}, {%r2284,%r2285,%r2286,%r2287}, {%r2592,%r2595}, {%f2618,%f2619,%f2620,%f2621};

	// end inline asm
	// begin inline asm
	mma.sync.aligned.m16n8k16.row.col.f32.f16.f16.f32 {%f4270,%f4269,%f4268,%f4267}, {%r2284,%r2285,%r2286,%r2287}, {%r2607,%r2610}, {%f2626,%f2627,%f2628,%f2629};

	// end inline asm
	// begin inline asm
	mma.sync.aligned.m16n8k16.row.col.f32.f16.f16.f32 {%f4242,%f4241,%f4240,%f4239}, {%r2289,%r2290,%r2291,%r2292}, {%r2592,%r2595}, {%f2634,%f2635,%f2636,%f2637};

	// end inline asm
	// begin inline asm
	mma.sync.aligned.m16n8k16.row.col.f32.f16.f16.f32 {%f4238,%f4237,%f4236,%f4235}, {%r2289,%r2290,%r2291,%r2292}, {%r2607,%r2610}, {%f2642,%f2643,%f2644,%f2645};

	// end inline asm
	// begin inline asm
	mma.sync.aligned.m16n8k16.row.col.f32.f16.f16.f32 {%f4210,%f4209,%f4208,%f4207}, {%r2294,%r2295,%r2296,%r2297}, {%r2592,%r2595}, {%f2650,%f2651,%f2652,%f2653};

	// end inline asm
	// begin inline asm
	mma.sync.aligned.m16n8k16.row.col.f32.f16.f16.f32 {%f4206,%f4205,%f4204,%f4203}, {%r2294,%r2295,%r2296,%r2297}, {%r2607,%r2610}, {%f2658,%f2659,%f2660,%f2661};

	// end inline asm
	shr.s32 	%r2670, %r274, 8;
	// begin inline asm
	lop3.b32 %r2650, %r274, %r2799, %r2804, 234;

	// end inline asm
	// begin inline asm
	lop3.b32 %r2654, %r274, %r2803, %r2804, 234;

	// end inline asm
	// begin inline asm
	{sub.f16x2 %r2658,%r2650,%r2807;
}
	// end inline asm
	// begin inline asm
	{fma.rn.f16x2 %r2661,%r2654,%r2810,%r2811;
}
	// end inline asm
	// begin inline asm
	lop3.b32 %r2665, %r2670, %r2799, %r2804, 234;

	// end inline asm
	// begin inline asm
	lop3.b32 %r2669, %r2670, %r2803, %r2804, 234;

	// end inline asm
	// begin inline asm
	{sub.f16x2 %r2673,%r2665,%r2807;
}
	// end inline asm
	// begin inline asm
	{fma.rn.f16x2 %r2676,%r2669,%r2810,%r2811;
}
	// end inline asm
	// begin inline asm
	mma.sync.aligned.m16n8k16.row.col.f32.f16.f16.f32 {%f4266,%f4265,%f4264,%f4263}, {%r2284,%r2285,%r2286,%r2287}, {%r2658,%r2661}, {%f2666,%f2667,%f2668,%f2669};

	// end inline asm
	// begin inline asm
	mma.sync.aligned.m16n8k16.row.col.f32.f16.f16.f32 {%f4262,%f4261,%f4260,%f4259}, {%r2284,%r2285,%r2286,%r2287}, {%r2673,%r2676}, {%f2674,%f2675,%f2676,%f2677};

	// end inline asm
	// begin inline asm
	mma.sync.aligned.m16n8k16.row.col.f32.f16.f16.f32 {%f4234,%f4233,%f4232,%f4231}, {%r2289,%r2290,%r2291,%r2292}, {%r2658,%r2661}, {%f2682,%f2683,%f2684,%f2685};

	// end inline asm
	// begin inline asm
	mma.sync.aligned.m16n8k16.row.col.f32.f16.f16.f32 {%f4230,%f4229,%f4228,%f4227}, {%r2289,%r2290,%r2291,%r2292}, {%r2673,%r2676}, {%f2690,%f2691,%f2692,%f2693};

	// end inline asm
	// begin inline asm
	mma.sync.aligned.m16n8k16.row.col.f32.f16.f16.f32 {%f4202,%f4201,%f4200,%f4199}, {%r2294,%r2295,%r2296,%r2297}, {%r2658,%r2661}, {%f2698,%f2699,%f2700,%f2701};

	// end inline asm
	// begin inline asm
	mma.sync.aligned.m16n8k16.row.col.f32.f16.f16.f32 {%f4198,%f4197,%f4196,%f4195}, {%r2294,%r2295,%r2296,%r2297}, {%r2673,%r2676}, {%f2706,%f2707,%f2708,%f2709};

	// end inline asm
	shr.s32 	%r2736, %r273, 8;
	// begin inline asm
	lop3.b32 %r2716, %r273, %r2799, %r2804, 234;

	// end inline asm
	// begin inline asm
	lop3.b32 %r2720, %r273, %r2803, %r2804, 234;

	// end inline asm
	// begin inline asm
	{sub.f16x2 %r2724,%r2716,%r2807;
}
	// end inline asm
	// begin inline asm
	{fma.rn.f16x2 %r2727,%r2720,%r2810,%r2811;
}
	// end inline asm
	// begin inline asm
	lop3.b32 %r2731, %r2736, %r2799, %r2804, 234;

	// end inline asm
	// begin inline asm
	lop3.b32 %r2735, %r2736, %r2803, %r2804, 234;

	// end inline asm
	// begin inline asm
	{sub.f16x2 %r2739,%r2731,%r2807;
}
	// end inline asm
	// begin inline asm
	{fma.rn.f16x2 %r2742,%r2735,%r2810,%r2811;
}
	// end inline asm
	// begin inline asm
	mma.sync.aligned.m16n8k16.row.col.f32.f16.f16.f32 {%f4258,%f4257,%f4256,%f4255}, {%r2284,%r2285,%r2286,%r2287}, {%r2724,%r2727}, {%f2714,%f2715,%f2716,%f2717};

	// end inline asm
	// begin inline asm
	mma.sync.aligned.m16n8k16.row.col.f32.f16.f16.f32 {%f4254,%f4253,%f4252,%f4251}, {%r2284,%r2285,%r2286,%r2287}, {%r2739,%r2742}, {%f2722,%f2723,%f2724,%f2725};

	// end inline asm
	// begin inline asm
	mma.sync.aligned.m16n8k16.row.col.f32.f16.f16.f32 {%f4226,%f4225,%f4224,%f4223}, {%r2289,%r2290,%r2291,%r2292}, {%r2724,%r2727}, {%f2730,%f2731,%f2732,%f2733};

	// end inline asm
	// begin inline asm
	mma.sync.aligned.m16n8k16.row.col.f32.f16.f16.f32 {%f4222,%f4221,%f4220,%f4219}, {%r2289,%r2290,%r2291,%r2292}, {%r2739,%r2742}, {%f2738,%f2739,%f2740,%f2741};

	// end inline asm
	// begin inline asm
	mma.sync.aligned.m16n8k16.row.col.f32.f16.f16.f32 {%f4194,%f4193,%f4192,%f4191}, {%r2294,%r2295,%r2296,%r2297}, {%r2724,%r2727}, {%f2746,%f2747,%f2748,%f2749};

	// end inline asm
	// begin inline asm
	mma.sync.aligned.m16n8k16.row.col.f32.f16.f16.f32 {%f4190,%f4189,%f4188,%f4187}, {%r2294,%r2295,%r2296,%r2297}, {%r2739,%r2742}, {%f2754,%f2755,%f2756,%f2757};

	// end inline asm
	shr.s32 	%r2802, %r272, 8;
	// begin inline asm
	lop3.b32 %r2782, %r272, %r2799, %r2804, 234;

	// end inline asm
	// begin inline asm
	lop3.b32 %r2786, %r272, %r2803, %r2804, 234;

	// end inline asm
	// begin inline asm
	{sub.f16x2 %r2790,%r2782,%r2807;
}
	// end inline asm
	// begin inline asm
	{fma.rn.f16x2 %r2793,%r2786,%r2810,%r2811;
}
	// end inline asm
	// begin inline asm
	lop3.b32 %r2797, %r2802, %r2799, %r2804, 234;

	// end inline asm
	// begin inline asm
	lop3.b32 %r2801, %r2802, %r2803, %r2804, 234;

	// end inline asm
	// begin inline asm
	{sub.f16x2 %r2805,%r2797,%r2807;
}
	// end inline asm
	// begin inline asm
	{fma.rn.f16x2 %r2808,%r2801,%r2810,%r2811;
}
	// end inline asm
	// begin inline asm
	mma.sync.aligned.m16n8k16.row.col.f32.f16.f16.f32 {%f4250,%f4249,%f4248,%f4247}, {%r2284,%r2285,%r2286,%r2287}, {%r2790,%r2793}, {%f2762,%f2763,%f2764,%f2765};

	// end inline asm
	// begin inline asm
	mma.sync.aligned.m16n8k16.row.col.f32.f16.f16.f32 {%f4246,%f4245,%f4244,%f4243}, {%r2284,%r2285,%r2286,%r2287}, {%r2805,%r2808}, {%f2770,%f2771,%f2772,%f2773};

	// end inline asm
	// begin inline asm
	mma.sync.aligned.m16n8k16.row.col.f32.f16.f16.f32 {%f4218,%f4217,%f4216,%f4215}, {%r2289,%r2290,%r2291,%r2292}, {%r2790,%r2793}, {%f2778,%f2779,%f2780,%f2781};

	// end inline asm
	// begin inline asm
	mma.sync.aligned.m16n8k16.row.col.f32.f16.f16.f32 {%f4214,%f4213,%f4212,%f4211}, {%r2289,%r2290,%r2291,%r2292}, {%r2805,%r2808}, {%f2786,%f2787,%f2788,%f2789};

	// end inline asm
	// begin inline asm
	mma.sync.aligned.m16n8k16.row.col.f32.f16.f16.f32 {%f4186,%f4185,%f4184,%f4183}, {%r2294,%r2295,%r2296,%r2297}, {%r2790,%r2793}, {%f2794,%f2795,%f2796,%f2797};

	// end inline asm
	// begin inline asm
	mma.sync.aligned.m16n8k16.row.col.f32.f16.f16.f32 {%f4182,%f4181,%f4180,%f4179}, {%r2294,%r2295,%r2296,%r2297}, {%r2805,%r2808}, {%f2802,%f2803,%f2804,%f2805};

	// end inline asm
	add.s32 	%r3373, %r157, -4;
$L__BB6_29:
	add.s32 	%r3304, %r3304, 32;
	setp.ne.s32 	%p35, %r3373, 0;
	@%p35 bra 	$L__BB6_141;
	// begin inline asm
	cp.async.wait_group 0;

	// end inline asm
	add.s32 	%r311, %r3371, -1;
	setp.ne.s32 	%p36, %r3372, %r311;
	@%p36 bra 	$L__BB6_34;
	setp.gt.u32 	%p37, %r34, 31;
	@%p37 bra 	$L__BB6_33;
	add.s32 	%r2848, %r46, 32768;
	mul.wide.s32 	%rd168, %r3303, 16;
	add.s64 	%rd167, %rd117, %rd168;
	// begin inline asm
	{
   .reg .b64 p;
   createpolicy.fractional.L2::evict_first.b64 p, 1.0;   cp.async.cg.shared.global.L2::cache_hint [%r2848], [%rd167], 16, p;
}

	// end inline asm
$L__BB6_33:
	// begin inline asm
	cp.async.commit_group;

	// end inline asm
$L__BB6_34:
	setp.ne.s32 	%p38, %r67, 128;
	@%p38 bra 	$L__BB6_36;
	st.shared.v4.f32 	[%r108+-16384], {%f4274, %f4273, %f4272, %f4271};
	st.shared.v4.f32 	[%r108+-14336], {%f4270, %f4269, %f4268, %f4267};
	st.shared.v4.f32 	[%r108+-12288], {%f4266, %f4265, %f4264, %f4263};
	st.shared.v4.f32 	[%r108+-10240], {%f4262, %f4261, %f4260, %f4259};
	st.shared.v4.f32 	[%r108+-8192], {%f4258, %f4257, %f4256, %f4255};
	st.shared.v4.f32 	[%r108+-6144], {%f4254, %f4253, %f4252, %f4251};
	st.shared.v4.f32 	[%r108+-4096], {%f4250, %f4249, %f4248, %f4247};
	st.shared.v4.f32 	[%r108+-2048], {%f4246, %f4245, %f4244, %f4243};
$L__BB6_36:
	setp.gt.u32 	%p39, %r34, 127;
	bar.sync 	0;
	@%p39 bra 	$L__BB6_38;
	ld.shared.v4.f32 	{%f3002, %f3003, %f3004, %f3005}, [%r108];
	add.f32 	%f4274, %f3002, %f4274;
	add.f32 	%f4273, %f3003, %f4273;
	add.f32 	%f4272, %f3004, %f4272;
	add.f32 	%f4271, %f3005, %f4271;
	ld.shared.v4.f32 	{%f3006, %f3007, %f3008, %f3009}, [%r108+2048];
	add.f32 	%f4270, %f3006, %f4270;
	add.f32 	%f4269, %f3007, %f4269;
	add.f32 	%f4268, %f3008, %f4268;
	add.f32 	%f4267, %f3009, %f4267;
	ld.shared.v4.f32 	{%f3010, %f3011, %f3012, %f3013}, [%r108+4096];
	add.f32 	%f4266, %f3010, %f4266;
	add.f32 	%f4265, %f3011, %f4265;
	add.f32 	%f4264, %f3012, %f4264;
	add.f32 	%f4263, %f3013, %f4263;
	ld.shared.v4.f32 	{%f3014, %f3015, %f3016, %f3017}, [%r108+6144];
	add.f32 	%f4262, %f3014, %f4262;
	add.f32 	%f4261, %f3015, %f4261;
	add.f32 	%f4260, %f3016, %f4260;
	add.f32 	%f4259, %f3017, %f4259;
	ld.shared.v4.f32 	{%f3018, %f3019, %f3020, %f3021}, [%r108+8192];
	add.f32 	%f4258, %f3018, %f4258;
	add.f32 	%f4257, %f3019, %f4257;
	add.f32 	%f4256, %f3020, %f4256;
	add.f32 	%f4255, %f3021, %f4255;
	ld.shared.v4.f32 	{%f3022, %f3023, %f3024, %f3025}, [%r108+10240];
	add.f32 	%f4254, %f3022, %f4254;
	add.f32 	%f4253, %f3023, %f4253;
	add.f32 	%f4252, %f3024, %f4252;
	add.f32 	%f4251, %f3025, %f4251;
	ld.shared.v4.f32 	{%f3026, %f3027, %f3028, %f3029}, [%r108+12288];
	add.f32 	%f4250, %f3026, %f4250;
	add.f32 	%f4249, %f3027, %f4249;
	add.f32 	%f4248, %f3028, %f4248;
	add.f32 	%f4247, %f3029, %f4247;
	ld.shared.v4.f32 	{%f3030, %f3031, %f3032, %f3033}, [%r108+14336];
	add.f32 	%f4246, %f3030, %f4246;
	add.f32 	%f4245, %f3031, %f4245;
	add.f32 	%f4244, %f3032, %f4244;
	add.f32 	%f4243, %f3033, %f4243;
$L__BB6_38:
	bar.sync 	0;
	@%p38 bra 	$L__BB6_40;
	st.shared.v4.f32 	[%r108+-16384], {%f4242, %f4241, %f4240, %f4239};
	st.shared.v4.f32 	[%r108+-14336], {%f4238, %f4237, %f4236, %f4235};
	st.shared.v4.f32 	[%r108+-12288], {%f4234, %f4233, %f4232, %f4231};
	st.shared.v4.f32 	[%r108+-10240], {%f4230, %f4229, %f4228, %f4227};
	st.shared.v4.f32 	[%r108+-8192], {%f4226, %f4225, %f4224, %f4223};
	st.shared.v4.f32 	[%r108+-6144], {%f4222, %f4221, %f4220, %f4219};
	st.shared.v4.f32 	[%r108+-4096], {%f4218, %f4217, %f4216, %f4215};
	st.shared.v4.f32 	[%r108+-2048], {%f4214, %f4213, %f4212, %f4211};
$L__BB6_40:
	bar.sync 	0;
	@%p39 bra 	$L__BB6_42;
	ld.shared.v4.f32 	{%f3034, %f3035, %f3036, %f3037}, [%r108];
	add.f32 	%f4242, %f3034, %f4242;
	add.f32 	%f4241, %f3035, %f4241;
	add.f32 	%f4240, %f3036, %f4240;
	add.f32 	%f4239, %f3037, %f4239;
	ld.shared.v4.f32 	{%f3038, %f3039, %f3040, %f3041}, [%r108+2048];
	add.f32 	%f4238, %f3038, %f4238;
	add.f32 	%f4237, %f3039, %f4237;
	add.f32 	%f4236, %f3040, %f4236;
	add.f32 	%f4235, %f3041, %f4235;
	ld.shared.v4.f32 	{%f3042, %f3043, %f3044, %f3045}, [%r108+4096];
	add.f32 	%f4234, %f3042, %f4234;
	add.f32 	%f4233, %f3043, %f4233;
	add.f32 	%f4232, %f3044, %f4232;
	add.f32 	%f4231, %f3045, %f4231;
	ld.shared.v4.f32 	{%f3046, %f3047, %f3048, %f3049}, [%r108+6144];
	add.f32 	%f4230, %f3046, %f4230;
	add.f32 	%f4229, %f3047, %f4229;
	add.f32 	%f4228, %f3048, %f4228;
	add.f32 	%f4227, %f3049, %f4227;
	ld.shared.v4.f32 	{%f3050, %f3051, %f3052, %f3053}, [%r108+8192];
	add.f32 	%f4226, %f3050, %f4226;
	add.f32 	%f4225, %f3051, %f4225;
	add.f32 	%f4224, %f3052, %f4224;
	add.f32 	%f4223, %f3053, %f4223;
	ld.shared.v4.f32 	{%f3054, %f3055, %f3056, %f3057}, [%r108+10240];
	add.f32 	%f4222, %f3054, %f4222;
	add.f32 	%f4221, %f3055, %f4221;
	add.f32 	%f4220, %f3056, %f4220;
	add.f32 	%f4219, %f3057, %f4219;
	ld.shared.v4.f32 	{%f3058, %f3059, %f3060, %f3061}, [%r108+12288];
	add.f32 	%f4218, %f3058, %f4218;
	add.f32 	%f4217, %f3059, %f4217;
	add.f32 	%f4216, %f3060, %f4216;
	add.f32 	%f4215, %f3061, %f4215;
	ld.shared.v4.f32 	{%f3062, %f3063, %f3064, %f3065}, [%r108+14336];
	add.f32 	%f4214, %f3062, %f4214;
	add.f32 	%f4213, %f3063, %f4213;
	add.f32 	%f4212, %f3064, %f4212;
	add.f32 	%f4211, %f3065, %f4211;
$L__BB6_42:
	bar.sync 	0;
	@%p38 bra 	$L__BB6_44;
	st.shared.v4.f32 	[%r108+-16384], {%f4210, %f4209, %f4208, %f4207};
	st.shared.v4.f32 	[%r108+-14336], {%f4206, %f4205, %f4204, %f4203};
	st.shared.v4.f32 	[%r108+-12288], {%f4202, %f4201, %f4200, %f4199};
	st.shared.v4.f32 	[%r108+-10240], {%f4198, %f4197, %f4196, %f4195};
	st.shared.v4.f32 	[%r108+-8192], {%f4194, %f4193, %f4192, %f4191};
	st.shared.v4.f32 	[%r108+-6144], {%f4190, %f4189, %f4188, %f4187};
	st.shared.v4.f32 	[%r108+-4096], {%f4186, %f4185, %f4184, %f4183};
	st.shared.v4.f32 	[%r108+-2048], {%f4182, %f4181, %f4180, %f4179};
$L__BB6_44:
	bar.sync 	0;
	@%p39 bra 	$L__BB6_46;
	ld.shared.v4.f32 	{%f3066, %f3067, %f3068, %f3069}, [%r108];
	add.f32 	%f4210, %f3066, %f4210;
	add.f32 	%f4209, %f3067, %f4209;
	add.f32 	%f4208, %f3068, %f4208;
	add.f32 	%f4207, %f3069, %f4207;
	ld.shared.v4.f32 	{%f3070, %f3071, %f3072, %f3073}, [%r108+2048];
	add.f32 	%f4206, %f3070, %f4206;
	add.f32 	%f4205, %f3071, %f4205;
	add.f32 	%f4204, %f3072, %f4204;
	add.f32 	%f4203, %f3073, %f4203;
	ld.shared.v4.f32 	{%f3074, %f3075, %f3076, %f3077}, [%r108+4096];
	add.f32 	%f4202, %f3074, %f4202;
	add.f32 	%f4201, %f3075, %f4201;
	add.f32 	%f4200, %f3076, %f4200;
	add.f32 	%f4199, %f3077, %f4199;
	ld.shared.v4.f32 	{%f3078, %f3079, %f3080, %f3081}, [%r108+6144];
	add.f32 	%f4198, %f3078, %f4198;
	add.f32 	%f4197, %f3079, %f4197;
	add.f32 	%f4196, %f3080, %f4196;
	add.f32 	%f4195, %f3081, %f4195;
	ld.shared.v4.f32 	{%f3082, %f3083, %f3084, %f3085}, [%r108+8192];
	add.f32 	%f4194, %f3082, %f4194;
	add.f32 	%f4193, %f3083, %f4193;
	add.f32 	%f4192, %f3084, %f4192;
	add.f32 	%f4191, %f3085, %f4191;
	ld.shared.v4.f32 	{%f3086, %f3087, %f3088, %f3089}, [%r108+10240];
	add.f32 	%f4190, %f3086, %f4190;
	add.f32 	%f4189, %f3087, %f4189;
	add.f32 	%f4188, %f3088, %f4188;
	add.f32 	%f4187, %f3089, %f4187;
	ld.shared.v4.f32 	{%f3090, %f3091, %f3092, %f3093}, [%r108+12288];
	add.f32 	%f4186, %f3090, %f4186;
	add.f32 	%f4185, %f3091, %f4185;
	add.f32 	%f4184, %f3092, %f4184;
	add.f32 	%f4183, %f3093, %f4183;
	ld.shared.v4.f32 	{%f3094, %f3095, %f3096, %f3097}, [%r108+14336];
	add.f32 	%f4182, %f3094, %f4182;
	add.f32 	%f4181, %f3095, %f4181;
	add.f32 	%f4180, %f3096, %f4180;
	add.f32 	%f4179, %f3097, %f4179;
$L__BB6_46:
	bar.sync 	0;
	@%p36 bra 	$L__BB6_49;
	// begin inline asm
	cp.async.wait_group 0;

	// end inline asm
	bar.sync 	0;
	@%p39 bra 	$L__BB6_49;
	ld.shared.v4.u32 	{%r3297, %r3296, %r3295, %r3294}, [%r68];
	ld.shared.v4.u32 	{%r3293, %r3292, %r3291, %r3290}, [%r68+64];
$L__BB6_49:
	setp.lt.s32 	%p46, %r3371, 2;
	@%p46 bra 	$L__BB6_109;
	setp.ne.s32 	%p47, %r34, 0;
	mul.wide.s32 	%rd169, %r3370, 4;
	add.s64 	%rd67, %rd283, %rd169;
	@%p47 bra 	$L__BB6_52;
$L__BB6_51:
	// begin inline asm
	ld.global.acquire.gpu.b32 %r2849, [%rd67];

	// end inline asm
	setp.ne.s32 	%p48, %r2849, %r3372;
	@%p48 bra 	$L__BB6_51;
$L__BB6_52:
	bar.sync 	0;
	@%p39 bra 	$L__BB6_105;
	setp.eq.s32 	%p50, %r3372, 0;
	shl.b32 	%r2850, %r3370, 5;
	add.s32 	%r328, %r70, %r2850;
	@%p50 bra 	$L__BB6_55;
	mul.wide.s32 	%rd183, %r328, 16;
	add.s64 	%rd171, %rd281, %rd183;
	mov.b32 	%r2865, 1;
	// begin inline asm
	{
   .reg .pred p;
   setp.ne.b32 p, %r2865, 0;
   @p cp.async.cg.shared.global [%r109], [%rd171], 16;
}

	// end inline asm
	add.s64 	%rd172, %rd171, 256;
	// begin inline asm
	{
   .reg .pred p;
   setp.ne.b32 p, %r2865, 0;
   @p cp.async.cg.shared.global [%r110], [%rd172], 16;
}

	// end inline asm
	add.s32 	%r2875, %r69, %r328;
	mul.wide.s32 	%rd184, %r69, 16;
	add.s64 	%rd173, %rd171, %rd184;
	// begin inline asm
	{
   .reg .pred p;
   setp.ne.b32 p, %r2865, 0;
   @p cp.async.cg.shared.global [%r111], [%rd173], 16;
}

	// end inline asm
	add.s64 	%rd174, %rd173, 256;
	// begin inline asm
	{
   .reg .pred p;
   setp.ne.b32 p, %r2865, 0;
   @p cp.async.cg.shared.global [%r112], [%rd174], 16;
}

	// end inline asm
	add.s32 	%r2876, %r2875, %r69;
	mul.wide.s32 	%rd185, %r2876, 16;
	add.s64 	%rd175, %rd281, %rd185;
	// begin inline asm
	{
   .reg .pred p;
   setp.ne.b32 p, %r2865, 0;
   @p cp.async.cg.shared.global [%r113], [%rd175], 16;
}

	// end inline asm
	add.s64 	%rd176, %rd175, 256;
	// begin inline asm
	{
   .reg .pred p;
   setp.ne.b32 p, %r2865, 0;
   @p cp.async.cg.shared.global [%r114], [%rd176], 16;
}

	// end inline asm
	add.s32 	%r2877, %r127, %r2875;
	mul.wide.s32 	%rd186, %r2877, 16;
	add.s64 	%rd177, %rd281, %rd186;
	// begin inline asm
	{
   .reg .pred p;
   setp.ne.b32 p, %r2865, 0;
   @p cp.async.cg.shared.global [%r116], [%rd177], 16;
}

	// end inline asm
	add.s64 	%rd178, %rd177, 256;
	// begin inline asm
	{
   .reg .pred p;
   setp.ne.b32 p, %r2865, 0;
   @p cp.async.cg.shared.global [%r117], [%rd178], 16;
}

	// end inline asm
	add.s32 	%r2878, %r3370, %r33;
	shl.b32 	%r2879, %r2878, 5;
	add.s32 	%r2880, %r2879, %r70;
	mul.wide.s32 	%rd187, %r2880, 16;
	add.s64 	%rd179, %rd281, %rd187;
	// begin inline asm
	{
   .reg .pred p;
   setp.ne.b32 p, %r119, 0;
   @p cp.async.cg.shared.global [%r120], [%rd179], 16;
}

	// end inline asm
	add.s64 	%rd180, %rd179, 256;
	// begin inline asm
	{
   .reg .pred p;
   setp.ne.b32 p, %r119, 0;
   @p cp.async.cg.shared.global [%r121], [%rd180], 16;
}

	// end inline asm
	shl.b32 	%r2881, %r33, 5;
	add.s32 	%r2882, %r2881, %r2875;
	mul.wide.s32 	%rd188, %r2882, 16;
	add.s64 	%rd181, %rd281, %rd188;
	// begin inline asm
	{
   .reg .pred p;
   setp.ne.b32 p, %r124, 0;
   @p cp.async.cg.shared.global [%r125], [%rd181], 16;
}

	// end inline asm
	add.s64 	%rd182, %rd181, 256;
	// begin inline asm
	{
   .reg .pred p;
   setp.ne.b32 p, %r124, 0;
   @p cp.async.cg.shared.global [%r126], [%rd182], 16;
}

	// end inline asm
	// begin inline asm
	cp.async.commit_group;

	// end inline asm
	// begin inline asm
	cp.async.wait_group 0;

	// end inline asm
	ld.shared.v4.u32 	{%r2883, %r2884, %r2885, %r2886}, [%r109];
	mov.b32 	{%rs1, %rs2}, %r2883;
	// begin inline asm
	{  cvt.f32.f16 %f3098, %rs1;}

	// end inline asm
	add.f32 	%f4274, %f3098, %f4274;
	// begin inline asm
	{  cvt.f32.f16 %f3099, %rs2;}

	// end inline asm
	add.f32 	%f4270, %f3099, %f4270;
	mov.b32 	{%rs3, %rs4}, %r2884;
	// begin inline asm
	{  cvt.f32.f16 %f3100, %rs3;}

	// end inline asm
	add.f32 	%f4266, %f3100, %f4266;
	// begin inline asm
	{  cvt.f32.f16 %f3101, %rs4;}

	// end inline asm
	add.f32 	%f4262, %f3101, %f4262;
	mov.b32 	{%rs5, %rs6}, %r2885;
	// begin inline asm
	{  cvt.f32.f16 %f3102, %rs5;}

	// end inline asm
	add.f32 	%f4258, %f3102, %f4258;
	// begin inline asm
	{  cvt.f32.f16 %f3103, %rs6;}

	// end inline asm
	add.f32 	%f4254, %f3103, %f4254;
	mov.b32 	{%rs7, %rs8}, %r2886;
	// begin inline asm
	{  cvt.f32.f16 %f3104, %rs7;}

	// end inline asm
	add.f32 	%f4250, %f3104, %f4250;
	// begin inline asm
	{  cvt.f32.f16 %f3105, %rs8;}

	// end inline asm
	add.f32 	%f4246, %f3105, %f4246;
$L__BB6_55:
	setp.eq.s32 	%p51, %r3372, %r311;
	mul.wide.s32 	%rd189, %r328, 16;
	add.s64 	%rd68, %rd280, %rd189;
	@%p51 bra 	$L__BB6_57;
	// begin inline asm
	{  cvt.rn.f16.f32 %rs9, %f4274;}

	// end inline asm
	// begin inline asm
	{  cvt.rn.f16.f32 %rs10, %f4270;}

	// end inline asm
	// begin inline asm
	{  cvt.rn.f16.f32 %rs11, %f4266;}

	// end inline asm
	// begin inline asm
	{  cvt.rn.f16.f32 %rs12, %f4262;}

	// end inline asm
	// begin inline asm
	{  cvt.rn.f16.f32 %rs13, %f4258;}

	// end inline asm
	// begin inline asm
	{  cvt.rn.f16.f32 %rs14, %f4254;}

	// end inline asm
	// begin inline asm
	{  cvt.rn.f16.f32 %rs15, %f4250;}

	// end inline asm
	// begin inline asm
	{  cvt.rn.f16.f32 %rs16, %f4246;}

	// end inline asm
	mov.b32 	%r2887, {%rs15, %rs16};
	mov.b32 	%r2888, {%rs13, %rs14};
	mov.b32 	%r2889, {%rs11, %rs12};
	mov.b32 	%r2890, {%rs9, %rs10};
	st.global.v4.u32 	[%rd68], {%r2890, %r2889, %r2888, %r2887};
$L__BB6_57:
	@%p50 bra 	$L__BB6_59;
	ld.shared.v4.u32 	{%r2891, %r2892, %r2893, %r2894}, [%r110];
	mov.b32 	{%rs17, %rs18}, %r2891;
	// begin inline asm
	{  cvt.f32.f16 %f3114, %rs17;}

	// end inline asm
	add.f32 	%f4273, %f3114, %f4273;
	// begin inline asm
	{  cvt.f32.f16 %f3115, %rs18;}

	// end inline asm
	add.f32 	%f4269, %f3115, %f4269;
	mov.b32 	{%rs19, %rs20}, %r2892;
	// begin inline asm
	{  cvt.f32.f16 %f3116, %rs19;}

	// end inline asm
	add.f32 	%f4265, %f3116, %f4265;
	// begin inline asm
	{  cvt.f32.f16 %f3117, %rs20;}

	// end inline asm
	add.f32 	%f4261, %f3117, %f4261;
	mov.b32 	{%rs21, %rs22}, %r2893;
	// begin inline asm
	{  cvt.f32.f16 %f3118, %rs21;}

	// end inline asm
	add.f32 	%f4257, %f3118, %f4257;
	// begin inline asm
	{  cvt.f32.f16 %f3119, %rs22;}

	// end inline asm
	add.f32 	%f4253, %f3119, %f4253;
	mov.b32 	{%rs23, %rs24}, %r2894;
	// begin inline asm
	{  cvt.f32.f16 %f3120, %rs23;}

	// end inline asm
	add.f32 	%f4249, %f3120, %f4249;
	// begin inline asm
	{  cvt.f32.f16 %f3121, %rs24;}

	// end inline asm
	add.f32 	%f4245, %f3121, %f4245;
$L__BB6_59:
	@%p51 bra 	$L__BB6_61;
	// begin inline asm
	{  cvt.rn.f16.f32 %rs25, %f4273;}

	// end inline asm
	// begin inline asm
	{  cvt.rn.f16.f32 %rs26, %f4269;}

	// end inline asm
	// begin inline asm
	{  cvt.rn.f16.f32 %rs27, %f4265;}

	// end inline asm
	// begin inline asm
	{  cvt.rn.f16.f32 %rs28, %f4261;}

	// end inline asm
	// begin inline asm
	{  cvt.rn.f16.f32 %rs29, %f4257;}

	// end inline asm
	// begin inline asm
	{  cvt.rn.f16.f32 %rs30, %f4253;}

	// end inline asm
	// begin inline asm
	{  cvt.rn.f16.f32 %rs31, %f4249;}

	// end inline asm
	// begin inline asm
	{  cvt.rn.f16.f32 %rs32, %f4245;}

	// end inline asm
	mov.b32 	%r2895, {%rs31, %rs32};
	mov.b32 	%r2896, {%rs29, %rs30};
	mov.b32 	%r2897, {%rs27, %rs28};
	mov.b32 	%r2898, {%rs25, %rs26};
	st.global.v4.u32 	[%rd68+256], {%r2898, %r2897, %r2896, %r2895};
$L__BB6_61:
	@%p50 bra 	$L__BB6_63;
	ld.shared.v4.u32 	{%r2899, %r2900, %r2901, %r2902}, [%r111];
	mov.b32 	{%rs33, %rs34}, %r2899;
	// begin inline asm
	{  cvt.f32.f16 %f3130, %rs33;}

	// end inline asm
	add.f32 	%f4272, %f3130, %f4272;
	// begin inline asm
	{  cvt.f32.f16 %f3131, %rs34;}

	// end inline asm
	add.f32 	%f4268, %f3131, %f4268;
	mov.b32 	{%rs35, %rs36}, %r2900;
	// begin inline asm
	{  cvt.f32.f16 %f3132, %rs35;}

	// end inline asm
	add.f32 	%f4264, %f3132, %f4264;
	// begin inline asm
	{  cvt.f32.f16 %f3133, %rs36;}

	// end inline asm
	add.f32 	%f4260, %f3133, %f4260;
	mov.b32 	{%rs37, %rs38}, %r2901;
	// begin inline asm
	{  cvt.f32.f16 %f3134, %rs37;}

	// end inline asm
	add.f32 	%f4256, %f3134, %f4256;
	// begin inline asm
	{  cvt.f32.f16 %f3135, %rs38;}

	// end inline asm
	add.f32 	%f4252, %f3135, %f4252;
	mov.b32 	{%rs39, %rs40}, %r2902;
	// begin inline asm
	{  cvt.f32.f16 %f3136, %rs39;}

	// end inline asm
	add.f32 	%f4248, %f3136, %f4248;
	// begin inline asm
	{  cvt.f32.f16 %f3137, %rs40;}

	// end inline asm
	add.f32 	%f4244, %f3137, %f4244;
$L__BB6_63:
	mul.wide.s32 	%rd190, %r69, 16;
	add.s64 	%rd69, %rd68, %rd190;
	@%p51 bra 	$L__BB6_65;
	// begin inline asm
	{  cvt.rn.f16.f32 %rs41, %f4272;}

	// end inline asm
	// begin inline asm
	{  cvt.rn.f16.f32 %rs42, %f4268;}

	// end inline asm
	// begin inline asm
	{  cvt.rn.f16.f32 %rs43, %f4264;}

	// end inline asm
	// begin inline asm
	{  cvt.rn.f16.f32 %rs44, %f4260;}

	// end inline asm
	// begin inline asm
	{  cvt.rn.f16.f32 %rs45, %f4256;}

	// end inline asm
	// begin inline asm
	{  cvt.rn.f16.f32 %rs46, %f4252;}

	// end inline asm
	// begin inline asm
	{  cvt.rn.f16.f32 %rs47, %f4248;}

	// end inline asm
	// begin inline asm
	{  cvt.rn.f16.f32 %rs48, %f4244;}

	// end inline asm
	mov.b32 	%r2903, {%rs47, %rs48};
	mov.b32 	%r2904, {%rs45, %rs46};
	mov.b32 	%r2905, {%rs43, %rs44};
	mov.b32 	%r2906, {%rs41, %rs42};
	st.global.v4.u32 	[%rd69], {%r2906, %r2905, %r2904, %r2903};
$L__BB6_65:
	@%p50 bra 	$L__BB6_67;
	ld.shared.v4.u32 	{%r2907, %r2908, %r2909, %r2910}, [%r112];
	mov.b32 	{%rs49, %rs50}, %r2907;
	// begin inline asm
	{  cvt.f32.f16 %f3146, %rs49;}

	// end inline asm
	add.f32 	%f4271, %f3146, %f4271;
	// begin inline asm
	{  cvt.f32.f16 %f3147, %rs50;}

	// end inline asm
	add.f32 	%f4267, %f3147, %f4267;
	mov.b32 	{%rs51, %rs52}, %r2908;
	// begin inline asm
	{  cvt.f32.f16 %f3148, %rs51;}

	// end inline asm
	add.f32 	%f4263, %f3148, %f4263;
	// begin inline asm
	{  cvt.f32.f16 %f3149, %rs52;}

	// end inline asm
	add.f32 	%f4259, %f3149, %f4259;
	mov.b32 	{%rs53, %rs54}, %r2909;
	// begin inline asm
	{  cvt.f32.f16 %f3150, %rs53;}

	// end inline asm
	add.f32 	%f4255, %f3150, %f4255;
	// begin inline asm
	{  cvt.f32.f16 %f3151, %rs54;}

	// end inline asm
	add.f32 	%f4251, %f3151, %f4251;
	mov.b32 	{%rs55, %rs56}, %r2910;
	// begin inline asm
	{  cvt.f32.f16 %f3152, %rs55;}

	// end inline asm
	add.f32 	%f4247, %f3152, %f4247;
	// begin inline asm
	{  cvt.f32.f16 %f3153, %rs56;}

	// end inline asm
	add.f32 	%f4243, %f3153, %f4243;
$L__BB6_67:
	@%p51 bra 	$L__BB6_69;
	// begin inline asm
	{  cvt.rn.f16.f32 %rs57, %f4271;}

	// end inline asm
	// begin inline asm
	{  cvt.rn.f16.f32 %rs58, %f4267;}

	// end inline asm
	// begin inline asm
	{  cvt.rn.f16.f32 %rs59, %f4263;}

	// end inline asm
	// begin inline asm
	{  cvt.rn.f16.f32 %rs60, %f4259;}

	// end inline asm
	// begin inline asm
	{  cvt.rn.f16.f32 %rs61, %f4255;}

	// end inline asm
	// begin inline asm
	{  cvt.rn.f16.f32 %rs62, %f4251;}

	// end inline asm
	// begin inline asm
	{  cvt.rn.f16.f32 %rs63, %f4247;}

	// end inline asm
	// begin inline asm
	{  cvt.rn.f16.f32 %rs64, %f4243;}

	// end inline asm
	mov.b32 	%r2911, {%rs63, %rs64};
	mov.b32 	%r2912, {%rs61, %rs62};
	mov.b32 	%r2913, {%rs59, %rs60};
	mov.b32 	%r2914, {%rs57, %rs58};
	st.global.v4.u32 	[%rd69+256], {%r2914, %r2913, %r2912, %r2911};
$L__BB6_69:
	@%p50 bra 	$L__BB6_71;
	ld.shared.v4.u32 	{%r2915, %r2916, %r2917, %r2918}, [%r113];
	mov.b32 	{%rs65, %rs66}, %r2915;
	// begin inline asm
	{  cvt.f32.f16 %f3162, %rs65;}

	// end inline asm
	add.f32 	%f4242, %f3162, %f4242;
	// begin inline asm
	{  cvt.f32.f16 %f3163, %rs66;}

	// end inline asm
	add.f32 	%f4238, %f3163, %f4238;
	mov.b32 	{%rs67, %rs68}, %r2916;
	// begin inline asm
	{  cvt.f32.f16 %f3164, %rs67;}

	// end inline asm
	add.f32 	%f4234, %f3164, %f4234;
	// begin inline asm
	{  cvt.f32.f16 %f3165, %rs68;}

	// end inline asm
	add.f32 	%f4230, %f3165, %f4230;
	mov.b32 	{%rs69, %rs70}, %r2917;
	// begin inline asm
	{  cvt.f32.f16 %f3166, %rs69;}

	// end inline asm
	add.f32 	%f4226, %f3166, %f4226;
	// begin inline asm
	{  cvt.f32.f16 %f3167, %rs70;}

	// end inline asm
	add.f32 	%f4222, %f3167, %f4222;
	mov.b32 	{%rs71, %rs72}, %r2918;
	// begin inline asm
	{  cvt.f32.f16 %f3168, %rs71;}

	// end inline asm
	add.f32 	%f4218, %f3168, %f4218;
	// begin inline asm
	{  cvt.f32.f16 %f3169, %rs72;}

	// end inline asm
	add.f32 	%f4214, %f3169, %f4214;
$L__BB6_71:
	mul.wide.s32 	%rd191, %r127, 16;
	add.s64 	%rd70, %rd68, %rd191;
	@%p51 bra 	$L__BB6_73;
	// begin inline asm
	{  cvt.rn.f16.f32 %rs73, %f4242;}

	// end inline asm
	// begin inline asm
	{  cvt.rn.f16.f32 %rs74, %f4238;}

	// end inline asm
	// begin inline asm
	{  cvt.rn.f16.f32 %rs75, %f4234;}

	// end inline asm
	// begin inline asm
	{  cvt.rn.f16.f32 %rs76, %f4230;}

	// end inline asm
	// begin inline asm
	{  cvt.rn.f16.f32 %rs77, %f4226;}

	// end inline asm
	// begin inline asm
	{  cvt.rn.f16.f32 %rs78, %f4222;}

	// end inline asm
	// begin inline asm
	{  cvt.rn.f16.f32 %rs79, %f4218;}

	// end inline asm
	// begin inline asm
	{  cvt.rn.f16.f32 %rs80, %f4214;}

	// end inline asm
	mov.b32 	%r2919, {%rs79, %rs80};
	mov.b32 	%r2920, {%rs77, %rs78};
	mov.b32 	%r2921, {%rs75, %rs76};
	mov.b32 	%r2922, {%rs73, %rs74};
	st.global.v4.u32 	[%rd70], {%r2922, %r2921, %r2920, %r2919};
$L__BB6_73:
	@%p50 bra 	$L__BB6_75;
	ld.shared.v4.u32 	{%r2923, %r2924, %r2925, %r2926}, [%r114];
	mov.b32 	{%rs81, %rs82}, %r2923;
	// begin inline asm
	{  cvt.f32.f16 %f3178, %rs81;}

	// end inline asm
	add.f32 	%f4241, %f3178, %f4241;
	// begin inline asm
	{  cvt.f32.f16 %f3179, %rs82;}

	// end inline asm
	add.f32 	%f4237, %f3179, %f4237;
	mov.b32 	{%rs83, %rs84}, %r2924;
	// begin inline asm
	{  cvt.f32.f16 %f3180, %rs83;}

	// end inline asm
	add.f32 	%f4233, %f3180, %f4233;
	// begin inline asm
	{  cvt.f32.f16 %f3181, %rs84;}

	// end inline asm
	add.f32 	%f4229, %f3181, %f4229;
	mov.b32 	{%rs85, %rs86}, %r2925;
	// begin inline asm
	{  cvt.f32.f16 %f3182, %rs85;}

	// end inline asm
	add.f32 	%f4225, %f3182, %f4225;
	// begin inline asm
	{  cvt.f32.f16 %f3183, %rs86;}

	// end inline asm
	add.f32 	%f4221, %f3183, %f4221;
	mov.b32 	{%rs87, %rs88}, %r2926;
	// begin inline asm
	{  cvt.f32.f16 %f3184, %rs87;}

	// end inline asm
	add.f32 	%f4217, %f3184, %f4217;
	// begin inline asm
	{  cvt.f32.f16 %f3185, %rs88;}

	// end inline asm
	add.f32 	%f4213, %f3185, %f4213;
$L__BB6_75:
	@%p51 bra 	$L__BB6_77;
	// begin inline asm
	{  cvt.rn.f16.f32 %rs89, %f4241;}

	// end inline asm
	// begin inline asm
	{  cvt.rn.f16.f32 %rs90, %f4237;}

	// end inline asm
	// begin inline asm
	{  cvt.rn.f16.f32 %rs91, %f4233;}

	// end inline asm
	// begin inline asm
	{  cvt.rn.f16.f32 %rs92, %f4229;}

	// end inline asm
	// begin inline asm
	{  cvt.rn.f16.f32 %rs93, %f4225;}

	// end inline asm
	// begin inline asm
	{  cvt.rn.f16.f32 %rs94, %f4221;}

	// end inline asm
	// begin inline asm
	{  cvt.rn.f16.f32 %rs95, %f4217;}

	// end inline asm
	// begin inline asm
	{  cvt.rn.f16.f32 %rs96, %f4213;}

	// end inline asm
	mov.b32 	%r2927, {%rs95, %rs96};
	mov.b32 	%r2928, {%rs93, %rs94};
	mov.b32 	%r2929, {%rs91, %rs92};
	mov.b32 	%r2930, {%rs89, %rs90};
	st.global.v4.u32 	[%rd70+256], {%r2930, %r2929, %r2928, %r2927};
$L__BB6_77:
	@%p50 bra 	$L__BB6_79;
	ld.shared.v4.u32 	{%r2931, %r2932, %r2933, %r2934}, [%r116];
	mov.b32 	{%rs97, %rs98}, %r2931;
	// begin inline asm
	{  cvt.f32.f16 %f3194, %rs97;}

	// end inline asm
	add.f32 	%f4240, %f3194, %f4240;
	// begin inline asm
	{  cvt.f32.f16 %f3195, %rs98;}

	// end inline asm
	add.f32 	%f4236, %f3195, %f4236;
	mov.b32 	{%rs99, %rs100}, %r2932;
	// begin inline asm
	{  cvt.f32.f16 %f3196, %rs99;}

	// end inline asm
	add.f32 	%f4232, %f3196, %f4232;
	// begin inline asm
	{  cvt.f32.f16 %f3197, %rs100;}

	// end inline asm
	add.f32 	%f4228, %f3197, %f4228;
	mov.b32 	{%rs101, %rs102}, %r2933;
	// begin inline asm
	{  cvt.f32.f16 %f3198, %rs101;}

	// end inline asm
	add.f32 	%f4224, %f3198, %f4224;
	// begin inline asm
	{  cvt.f32.f16 %f3199, %rs102;}

	// end inline asm
	add.f32 	%f4220, %f3199, %f4220;
	mov.b32 	{%rs103, %rs104}, %r2934;
	// begin inline asm
	{  cvt.f32.f16 %f3200, %rs103;}

	// end inline asm
	add.f32 	%f4216, %f3200, %f4216;
	// begin inline asm
	{  cvt.f32.f16 %f3201, %rs104;}

	// end inline asm
	add.f32 	%f4212, %f3201, %f4212;
$L__BB6_79:
	mul.wide.s32 	%rd192, %r115, 16;
	add.s64 	%rd71, %rd68, %rd192;
	@%p51 bra 	$L__BB6_81;
	// begin inline asm
	{  cvt.rn.f16.f32 %rs105, %f4240;}

	// end inline asm
	// begin inline asm
	{  cvt.rn.f16.f32 %rs106, %f4236;}

	// end inline asm
	// begin inline asm
	{  cvt.rn.f16.f32 %rs107, %f4232;}

	// end inline asm
	// begin inline asm
	{  cvt.rn.f16.f32 %rs108, %f4228;}

	// end inline asm
	// begin inline asm
	{  cvt.rn.f16.f32 %rs109, %f4224;}

	// end inline asm
	// begin inline asm
	{  cvt.rn.f16.f32 %rs110, %f4220;}

	// end inline asm
	// begin inline asm
	{  cvt.rn.f16.f32 %rs111, %f4216;}

	// end inline asm
	// begin inline asm
	{  cvt.rn.f16.f32 %rs112, %f4212;}

	// end inline asm
	mov.b32 	%r2935, {%rs111, %rs112};
	mov.b32 	%r2936, {%rs109, %rs110};
	mov.b32 	%r2937, {%rs107, %rs108};
	mov.b32 	%r2938, {%rs105, %rs106};
	st.global.v4.u32 	[%rd71], {%r2938, %r2937, %r2936, %r2935};
$L__BB6_81:
	@%p50 bra 	$L__BB6_83;
	ld.shared.v4.u32 	{%r2939, %r2940, %r2941, %r2942}, [%r117];
	mov.b32 	{%rs113, %rs114}, %r2939;
	// begin inline asm
	{  cvt.f32.f16 %f3210, %rs113;}

	// end inline asm
	add.f32 	%f4239, %f3210, %f4239;
	// begin inline asm
	{  cvt.f32.f16 %f3211, %rs114;}

	// end inline asm
	add.f32 	%f4235, %f3211, %f4235;
	mov.b32 	{%rs115, %rs116}, %r2940;
	// begin inline asm
	{  cvt.f32.f16 %f3212, %rs115;}

	// end inline asm
	add.f32 	%f4231, %f3212, %f4231;
	// begin inline asm
	{  cvt.f32.f16 %f3213, %rs116;}

	// end inline asm
	add.f32 	%f4227, %f3213, %f4227;
	mov.b32 	{%rs117, %rs118}, %r2941;
	// begin inline asm
	{  cvt.f32.f16 %f3214, %rs117;}

	// end inline asm
	add.f32 	%f4223, %f3214, %f4223;
	// begin inline asm
	{  cvt.f32.f16 %f3215, %rs118;}

	// end inline asm
	add.f32 	%f4219, %f3215, %f4219;
	mov.b32 	{%rs119, %rs120}, %r2942;
	// begin inline asm
	{  cvt.f32.f16 %f3216, %rs119;}

	// end inline asm
	add.f32 	%f4215, %f3216, %f4215;
	// begin inline asm
	{  cvt.f32.f16 %f3217, %rs120;}

	// end inline asm
	add.f32 	%f4211, %f3217, %f4211;
$L__BB6_83:
	@%p51 bra 	$L__BB6_85;
	// begin inline asm
	{  cvt.rn.f16.f32 %rs121, %f4239;}

	// end inline asm
	// begin inline asm
	{  cvt.rn.f16.f32 %rs122, %f4235;}

	// end inline asm
	// begin inline asm
	{  cvt.rn.f16.f32 %rs123, %f4231;}

	// end inline asm
	// begin inline asm
	{  cvt.rn.f16.f32 %rs124, %f4227;}

	// end inline asm
	// begin inline asm
	{  cvt.rn.f16.f32 %rs125, %f4223;}

	// end inline asm
	// begin inline asm
	{  cvt.rn.f16.f32 %rs126, %f4219;}

	// end inline asm
	// begin inline asm
	{  cvt.rn.f16.f32 %rs127, %f4215;}

	// end inline asm
	// begin inline asm
	{  cvt.rn.f16.f32 %rs128, %f4211;}

	// end inline asm
	mov.b32 	%r2943, {%rs127, %rs128};
	mov.b32 	%r2944, {%rs125, %rs126};
	mov.b32 	%r2945, {%rs123, %rs124};
	mov.b32 	%r2946, {%rs121, %rs122};
	st.global.v4.u32 	[%rd71+256], {%r2946, %r2945, %r2944, %r2943};
$L__BB6_85:
	setp.ge.s32 	%p66, %r118, %r1;
	add.s32 	%r2947, %r3370, %r33;
	shl.b32 	%r2948, %r2947, 5;
	add.s32 	%r2949, %r2948, %r70;
	mul.wide.s32 	%rd193, %r2949, 16;
	add.s64 	%rd72, %rd280, %rd193;
	@%p66 bra 	$L__BB6_90;
	setp.eq.s32 	%p67, %r3372, 0;
	@%p67 bra 	$L__BB6_88;
	ld.shared.v4.u32 	{%r2950, %r2951, %r2952, %r2953}, [%r120];
	mov.b32 	{%rs129, %rs130}, %r2950;
	// begin inline asm
	{  cvt.f32.f16 %f3226, %rs129;}

	// end inline asm
	add.f32 	%f4210, %f3226, %f4210;
	// begin inline asm
	{  cvt.f32.f16 %f3227, %rs130;}

	// end inline asm
	add.f32 	%f4206, %f3227, %f4206;
	mov.b32 	{%rs131, %rs132}, %r2951;
	// begin inline asm
	{  cvt.f32.f16 %f3228, %rs131;}

	// end inline asm
	add.f32 	%f4202, %f3228, %f4202;
	// begin inline asm
	{  cvt.f32.f16 %f3229, %rs132;}

	// end inline asm
	add.f32 	%f4198, %f3229, %f4198;
	mov.b32 	{%rs133, %rs134}, %r2952;
	// begin inline asm
	{  cvt.f32.f16 %f3230, %rs133;}

	// end inline asm
	add.f32 	%f4194, %f3230, %f4194;
	// begin inline asm
	{  cvt.f32.f16 %f3231, %rs134;}

	// end inline asm
	add.f32 	%f4190, %f3231, %f4190;
	mov.b32 	{%rs135, %rs136}, %r2953;
	// begin inline asm
	{  cvt.f32.f16 %f3232, %rs135;}

	// end inline asm
	add.f32 	%f4186, %f3232, %f4186;
	// begin inline asm
	{  cvt.f32.f16 %f3233, %rs136;}

	// end inline asm
	add.f32 	%f4182, %f3233, %f4182;
$L__BB6_88:
	setp.eq.s32 	%p68, %r3372, %r311;
	@%p68 bra 	$L__BB6_90;
	// begin inline asm
	{  cvt.rn.f16.f32 %rs137, %f4210;}

	// end inline asm
	// begin inline asm
	{  cvt.rn.f16.f32 %rs138, %f4206;}

	// end inline asm
	// begin inline asm
	{  cvt.rn.f16.f32 %rs139, %f4202;}

	// end inline asm
	// begin inline asm
	{  cvt.rn.f16.f32 %rs140, %f4198;}

	// end inline asm
	// begin inline asm
	{  cvt.rn.f16.f32 %rs141, %f4194;}

	// end inline asm
	// begin inline asm
	{  cvt.rn.f16.f32 %rs142, %f4190;}

	// end inline asm
	// begin inline asm
	{  cvt.rn.f16.f32 %rs143, %f4186;}

	// end inline asm
	// begin inline asm
	{  cvt.rn.f16.f32 %rs144, %f4182;}

	// end inline asm
	mov.b32 	%r2954, {%rs143, %rs144};
	mov.b32 	%r2955, {%rs141, %rs142};
	mov.b32 	%r2956, {%rs139, %rs140};
	mov.b32 	%r2957, {%rs137, %rs138};
	st.global.v4.u32 	[%rd72], {%r2957, %r2956, %r2955, %r2954};
$L__BB6_90:
	@%p66 bra 	$L__BB6_95;
	setp.eq.s32 	%p70, %r3372, 0;
	@%p70 bra 	$L__BB6_93;
	ld.shared.v4.u32 	{%r2958, %r2959, %r2960, %r2961}, [%r121];
	mov.b32 	{%rs145, %rs146}, %r2958;
	// begin inline asm
	{  cvt.f32.f16 %f3242, %rs145;}

	// end inline asm
	add.f32 	%f4209, %f3242, %f4209;
	// begin inline asm
	{  cvt.f32.f16 %f3243, %rs146;}

	// end inline asm
	add.f32 	%f4205, %f3243, %f4205;
	mov.b32 	{%rs147, %rs148}, %r2959;
	// begin inline asm
	{  cvt.f32.f16 %f3244, %rs147;}

	// end inline asm
	add.f32 	%f4201, %f3244, %f4201;
	// begin inline asm
	{  cvt.f32.f16 %f3245, %rs148;}

	// end inline asm
	add.f32 	%f4197, %f3245, %f4197;
	mov.b32 	{%rs149, %rs150}, %r2960;
	// begin inline asm
	{  cvt.f32.f16 %f3246, %rs149;}

	// end inline asm
	add.f32 	%f4193, %f3246, %f4193;
	// begin inline asm
	{  cvt.f32.f16 %f3247, %rs150;}

	// end inline asm
	add.f32 	%f4189, %f3247, %f4189;
	mov.b32 	{%rs151, %rs152}, %r2961;
	// begin inline asm
	{  cvt.f32.f16 %f3248, %rs151;}

	// end inline asm
	add.f32 	%f4185, %f3248, %f4185;
	// begin inline asm
	{  cvt.f32.f16 %f3249, %rs152;}

	// end inline asm
	add.f32 	%f4181, %f3249, %f4181;
$L__BB6_93:
	setp.eq.s32 	%p71, %r3372, %r311;
	@%p71 bra 	$L__BB6_95;
	// begin inline asm
	{  cvt.rn.f16.f32 %rs153, %f4209;}

	// end inline asm
	// begin inline asm
	{  cvt.rn.f16.f32 %rs154, %f4205;}

	// end inline asm
	// begin inline asm
	{  cvt.rn.f16.f32 %rs155, %f4201;}

	// end inline asm
	// begin inline asm
	{  cvt.rn.f16.f32 %rs156, %f4197;}

	// end inline asm
	// begin inline asm
	{  cvt.rn.f16.f32 %rs157, %f4193;}

	// end inline asm
	// begin inline asm
	{  cvt.rn.f16.f32 %rs158, %f4189;}

	// end inline asm
	// begin inline asm
	{  cvt.rn.f16.f32 %rs159, %f4185;}

	// end inline asm
	// begin inline asm
	{  cvt.rn.f16.f32 %rs160, %f4181;}

	// end inline asm
	mov.b32 	%r2962, {%rs159, %rs160};
	mov.b32 	%r2963, {%rs157, %rs158};
	mov.b32 	%r2964, {%rs155, %rs156};
	mov.b32 	%r2965, {%rs153, %rs154};
	st.global.v4.u32 	[%rd72+256], {%r2965, %r2964, %r2963, %r2962};
$L__BB6_95:
	setp.ge.s32 	%p72, %r123, %r1;
	mul.wide.s32 	%rd194, %r122, 16;
	add.s64 	%rd73, %rd68, %rd194;
	@%p72 bra 	$L__BB6_100;
	setp.eq.s32 	%p73, %r3372, 0;
	@%p73 bra 	$L__BB6_98;
	ld.shared.v4.u32 	{%r2966, %r2967, %r2968, %r2969}, [%r125];
	mov.b32 	{%rs161, %rs162}, %r2966;
	// begin inline asm
	{  cvt.f32.f16 %f3258, %rs161;}

	// end inline asm
	add.f32 	%f4208, %f3258, %f4208;
	// begin inline asm
	{  cvt.f32.f16 %f3259, %rs162;}

	// end inline asm
	add.f32 	%f4204, %f3259, %f4204;
	mov.b32 	{%rs163, %rs164}, %r2967;
	// begin inline asm
	{  cvt.f32.f16 %f3260, %rs163;}

	// end inline asm
	add.f32 	%f4200, %f3260, %f4200;
	// begin inline asm
	{  cvt.f32.f16 %f3261, %rs164;}

	// end inline asm
	add.f32 	%f4196, %f3261, %f4196;
	mov.b32 	{%rs165, %rs166}, %r2968;
	// begin inline asm
	{  cvt.f32.f16 %f3262, %rs165;}

	// end inline asm
	add.f32 	%f4192, %f3262, %f4192;
	// begin inline asm
	{  cvt.f32.f16 %f3263, %rs166;}

	// end inline asm
	add.f32 	%f4188, %f3263, %f4188;
	mov.b32 	{%rs167, %rs168}, %r2969;
	// begin inline asm
	{  cvt.f32.f16 %f3264, %rs167;}

	// end inline asm
	add.f32 	%f4184, %f3264, %f4184;
	// begin inline asm
	{  cvt.f32.f16 %f3265, %rs168;}

	// end inline asm
	add.f32 	%f4180, %f3265, %f4180;
$L__BB6_98:
	setp.eq.s32 	%p74, %r3372, %r311;
	@%p74 bra 	$L__BB6_100;
	// begin inline asm
	{  cvt.rn.f16.f32 %rs169, %f4208;}

	// end inline asm
	// begin inline asm
	{  cvt.rn.f16.f32 %rs170, %f4204;}

	// end inline asm
	// begin inline asm
	{  cvt.rn.f16.f32 %rs171, %f4200;}

	// end inline asm
	// begin inline asm
	{  cvt.rn.f16.f32 %rs172, %f4196;}

	// end inline asm
	// begin inline asm
	{  cvt.rn.f16.f32 %rs173, %f4192;}

	// end inline asm
	// begin inline asm
	{  cvt.rn.f16.f32 %rs174, %f4188;}

	// end inline asm
	// begin inline asm
	{  cvt.rn.f16.f32 %rs175, %f4184;}

	// end inline asm
	// begin inline asm
	{  cvt.rn.f16.f32 %rs176, %f4180;}

	// end inline asm
	mov.b32 	%r2970, {%rs175, %rs176};
	mov.b32 	%r2971, {%rs173, %rs174};
	mov.b32 	%r2972, {%rs171, %rs172};
	mov.b32 	%r2973, {%rs169, %rs170};
	st.global.v4.u32 	[%rd73], {%r2973, %r2972, %r2971, %r2970};
$L__BB6_100:
	@%p72 bra 	$L__BB6_105;
	@%p50 bra 	$L__BB6_103;
	ld.shared.v4.u32 	{%r2974, %r2975, %r2976, %r2977}, [%r126];
	mov.b32 	{%rs177, %rs178}, %r2974;
	// begin inline asm
	{  cvt.f32.f16 %f3274, %rs177;}

	// end inline asm
	add.f32 	%f4207, %f3274, %f4207;
	// begin inline asm
	{  cvt.f32.f16 %f3275, %rs178;}

	// end inline asm
	add.f32 	%f4203, %f3275, %f4203;
	mov.b32 	{%rs179, %rs180}, %r2975;
	// begin inline asm
	{  cvt.f32.f16 %f3276, %rs179;}

	// end inline asm
	add.f32 	%f4199, %f3276, %f4199;
	// begin inline asm
	{  cvt.f32.f16 %f3277, %rs180;}

	// end inline asm
	add.f32 	%f4195, %f3277, %f4195;
	mov.b32 	{%rs181, %rs182}, %r2976;
	// begin inline asm
	{  cvt.f32.f16 %f3278, %rs181;}

	// end inline asm
	add.f32 	%f4191, %f3278, %f4191;
	// begin inline asm
	{  cvt.f32.f16 %f3279, %rs182;}

	// end inline asm
	add.f32 	%f4187, %f3279, %f4187;
	mov.b32 	{%rs183, %rs184}, %r2977;
	// begin inline asm
	{  cvt.f32.f16 %f3280, %rs183;}

	// end inline asm
	add.f32 	%f4183, %f3280, %f4183;
	// begin inline asm
	{  cvt.f32.f16 %f3281, %rs184;}

	// end inline asm
	add.f32 	%f4179, %f3281, %f4179;
$L__BB6_103:
	@%p51 bra 	$L__BB6_105;
	// begin inline asm
	{  cvt.rn.f16.f32 %rs185, %f4207;}

	// end inline asm
	// begin inline asm
	{  cvt.rn.f16.f32 %rs186, %f4203;}

	// end inline asm
	// begin inline asm
	{  cvt.rn.f16.f32 %rs187, %f4199;}

	// end inline asm
	// begin inline asm
	{  cvt.rn.f16.f32 %rs188, %f4195;}

	// end inline asm
	// begin inline asm
	{  cvt.rn.f16.f32 %rs189, %f4191;}

	// end inline asm
	// begin inline asm
	{  cvt.rn.f16.f32 %rs190, %f4187;}

	// end inline asm
	// begin inline asm
	{  cvt.rn.f16.f32 %rs191, %f4183;}

	// end inline asm
	// begin inline asm
	{  cvt.rn.f16.f32 %rs192, %f4179;}

	// end inline asm
	mov.b32 	%r2978, {%rs191, %rs192};
	mov.b32 	%r2979, {%rs189, %rs190};
	mov.b32 	%r2980, {%rs187, %rs188};
	mov.b32 	%r2981, {%rs185, %rs186};
	st.global.v4.u32 	[%rd73+256], {%r2981, %r2980, %r2979, %r2978};
$L__BB6_105:
	mul.wide.s32 	%rd195, %r3370, 4;
	add.s64 	%rd74, %rd282, %rd195;
	bar.sync 	0;
	@%p47 bra 	$L__BB6_109;
	@%p36 bra 	$L__BB6_108;
	mov.b32 	%r2983, 0;
	st.global.u32 	[%rd74], %r2983;
	bra.uni 	$L__BB6_110;
$L__BB6_108:
	// begin inline asm
	fence.acq_rel.gpu;

	// end inline asm
	mov.b32 	%r2982, 1;
	// begin inline asm
	red.relaxed.gpu.global.add.s32 [%rd67], %r2982;

	// end inline asm
	bra.uni 	$L__BB6_124;
$L__BB6_109:
	@%p36 bra 	$L__BB6_124;
$L__BB6_110:
	shl.b32 	%r2984, %r3370, 5;
	add.s32 	%r3332, %r71, %r2984;
	@%p39 bra 	$L__BB6_112;
	// begin inline asm
	{  cvt.rn.f16.f32 %rs193, %f4274;}

	// end inline asm
	// begin inline asm
	{  cvt.rn.f16.f32 %rs194, %f4273;}

	// end inline asm
	// begin inline asm
	{  mov.b32 %r2985, {%rs193,%rs194};}

	// end inline asm
	// begin inline asm
	{mul.f16x2 %r2986,%r2985,%r3297;
}
	// end inline asm
	st.shared.u32 	[%r128], %r2986;
	// begin inline asm
	{  cvt.rn.f16.f32 %rs197, %f4272;}

	// end inline asm
	// begin inline asm
	{  cvt.rn.f16.f32 %rs198, %f4271;}

	// end inline asm
	// begin inline asm
	{  mov.b32 %r2989, {%rs197,%rs198};}

	// end inline asm
	// begin inline asm
	{mul.f16x2 %r2990,%r2989,%r3297;
}
	// end inline asm
	st.shared.u32 	[%r128+4224], %r2990;
	// begin inline asm
	{  cvt.rn.f16.f32 %rs201, %f4270;}

	// end inline asm
	// begin inline asm
	{  cvt.rn.f16.f32 %rs202, %f4269;}

	// end inline asm
	// begin inline asm
	{  mov.b32 %r2993, {%rs201,%rs202};}

	// end inline asm
	// begin inline asm
	{mul.f16x2 %r2994,%r2993,%r3296;
}
	// end inline asm
	st.shared.u32 	[%r128+16], %r2994;
	// begin inline asm
	{  cvt.rn.f16.f32 %rs205, %f4268;}

	// end inline asm
	// begin inline asm
	{  cvt.rn.f16.f32 %rs206, %f4267;}

	// end inline asm
	// begin inline asm
	{  mov.b32 %r2997, {%rs205,%rs206};}

	// end inline asm
	// begin inline asm
	{mul.f16x2 %r2998,%r2997,%r3296;
}
	// end inline asm
	st.shared.u32 	[%r128+4240], %r2998;
	// begin inline asm
	{  cvt.rn.f16.f32 %rs209, %f4266;}

	// end inline asm
	// begin inline asm
	{  cvt.rn.f16.f32 %rs210, %f4265;}

	// end inline asm
	// begin inline asm
	{  mov.b32 %r3001, {%rs209,%rs210};}

	// end inline asm
	// begin inline asm
	{mul.f16x2 %r3002,%r3001,%r3295;
}
	// end inline asm
	st.shared.u32 	[%r128+32], %r3002;
	// begin inline asm
	{  cvt.rn.f16.f32 %rs213, %f4264;}

	// end inline asm
	// begin inline asm
	{  cvt.rn.f16.f32 %rs214, %f4263;}

	// end inline asm
	// begin inline asm
	{  mov.b32 %r3005, {%rs213,%rs214};}

	// end inline asm
	// begin inline asm
	{mul.f16x2 %r3006,%r3005,%r3295;
}
	// end inline asm
	st.shared.u32 	[%r128+4256], %r3006;
	// begin inline asm
	{  cvt.rn.f16.f32 %rs217, %f4262;}

	// end inline asm
	// begin inline asm
	{  cvt.rn.f16.f32 %rs218, %f4261;}

	// end inline asm
	// begin inline asm
	{  mov.b32 %r3009, {%rs217,%rs218};}

	// end inline asm
	// begin inline asm
	{mul.f16x2 %r3010,%r3009,%r3294;
}
	// end inline asm
	st.shared.u32 	[%r128+48], %r3010;
	// begin inline asm
	{  cvt.rn.f16.f32 %rs221, %f4260;}

	// end inline asm
	// begin inline asm
	{  cvt.rn.f16.f32 %rs222, %f4259;}

	// end inline asm
	// begin inline asm
	{  mov.b32 %r3013, {%rs221,%rs222};}

	// end inline asm
	// begin inline asm
	{mul.f16x2 %r3014,%r3013,%r3294;
}
	// end inline asm
	st.shared.u32 	[%r128+4272], %r3014;
	// begin inline asm
	{  cvt.rn.f16.f32 %rs225, %f4258;}

	// end inline asm
	// begin inline asm
	{  cvt.rn.f16.f32 %rs226, %f4257;}

	// end inline asm
	// begin inline asm
	{  mov.b32 %r3017, {%rs225,%rs226};}

	// end inline asm
	// begin inline asm
	{mul.f16x2 %r3018,%r3017,%r3293;
}
	// end inline asm
	st.shared.u32 	[%r128+64], %r3018;
	// begin inline asm
	{  cvt.rn.f16.f32 %rs229, %f4256;}

	// end inline asm
	// begin inline asm
	{  cvt.rn.f16.f32 %rs230, %f4255;}

	// end inline asm
	// begin inline asm
	{  mov.b32 %r3021, {%rs229,%rs230};}

	// end inline asm
	// begin inline asm
	{mul.f16x2 %r3022,%r3021,%r3293;
}
	// end inline asm
	st.shared.u32 	[%r128+4288], %r3022;
	// begin inline asm
	{  cvt.rn.f16.f32 %rs233, %f4254;}

	// end inline asm
	// begin inline asm
	{  cvt.rn.f16.f32 %rs234, %f4253;}

	// end inline asm
	// begin inline asm
	{  mov.b32 %r3025, {%rs233,%rs234};}

	// end inline asm
	// begin inline asm
	{mul.f16x2 %r3026,%r3025,%r3292;
}
	// end inline asm
	st.shared.u32 	[%r128+80], %r3026;
	// begin inline asm
	{  cvt.rn.f16.f32 %rs237, %f4252;}

	// end inline asm
	// begin inline asm
	{  cvt.rn.f16.f32 %rs238, %f4251;}

	// end inline asm
	// begin inline asm
	{  mov.b32 %r3029, {%rs237,%rs238};}

	// end inline asm
	// begin inline asm
	{mul.f16x2 %r3030,%r3029,%r3292;
}
	// end inline asm
	st.shared.u32 	[%r128+4304], %r3030;
	// begin inline asm
	{  cvt.rn.f16.f32 %rs241, %f4250;}

	// end inline asm
	// begin inline asm
	{  cvt.rn.f16.f32 %rs242, %f4249;}

	// end inline asm
	// begin inline asm
	{  mov.b32 %r3033, {%rs241,%rs242};}

	// end inline asm
	// begin inline asm
	{mul.f16x2 %r3034,%r3033,%r3291;
}
	// end inline asm
	st.shared.u32 	[%r128+96], %r3034;
	// begin inline asm
	{  cvt.rn.f16.f32 %rs245, %f4248;}

	// end inline asm
	// begin inline asm
	{  cvt.rn.f16.f32 %rs246, %f4247;}

	// end inline asm
	// begin inline asm
	{  mov.b32 %r3037, {%rs245,%rs246};}

	// end inline asm
	// begin inline asm
	{mul.f16x2 %r3038,%r3037,%r3291;
}
	// end inline asm
	st.shared.u32 	[%r128+4320], %r3038;
	// begin inline asm
	{  cvt.rn.f16.f32 %rs249, %f4246;}

	// end inline asm
	// begin inline asm
	{  cvt.rn.f16.f32 %rs250, %f4245;}

	// end inline asm
	// begin inline asm
	{  mov.b32 %r3041, {%rs249,%rs250};}

	// end inline asm
	// begin inline asm
	{mul.f16x2 %r3042,%r3041,%r3290;
}
	// end inline asm
	st.shared.u32 	[%r128+112], %r3042;
	// begin inline asm
	{  cvt.rn.f16.f32 %rs253, %f4244;}

	// end inline asm
	// begin inline asm
	{  cvt.rn.f16.f32 %rs254, %f4243;}

	// end inline asm
	// begin inline asm
	{  mov.b32 %r3045, {%rs253,%rs254};}

	// end inline asm
	// begin inline asm
	{mul.f16x2 %r3046,%r3045,%r3290;
}
	// end inline asm
	st.shared.u32 	[%r128+4336], %r3046;
	// begin inline asm
	{  cvt.rn.f16.f32 %rs257, %f4242;}

	// end inline asm
	// begin inline asm
	{  cvt.rn.f16.f32 %rs258, %f4241;}

	// end inline asm
	// begin inline asm
	{  mov.b32 %r3049, {%rs257,%rs258};}

	// end inline asm
	// begin inline asm
	{mul.f16x2 %r3050,%r3049,%r3297;
}
	// end inline asm
	st.shared.u32 	[%r128+8448], %r3050;
	// begin inline asm
	{  cvt.rn.f16.f32 %rs261, %f4240;}

	// end inline asm
	// begin inline asm
	{  cvt.rn.f16.f32 %rs262, %f4239;}

	// end inline asm
	// begin inline asm
	{  mov.b32 %r3053, {%rs261,%rs262};}

	// end inline asm
	// begin inline asm
	{mul.f16x2 %r3054,%r3053,%r3297;
}
	// end inline asm
	st.shared.u32 	[%r128+12672], %r3054;
	// begin inline asm
	{  cvt.rn.f16.f32 %rs265, %f4238;}

	// end inline asm
	// begin inline asm
	{  cvt.rn.f16.f32 %rs266, %f4237;}

	// end inline asm
	// begin inline asm
	{  mov.b32 %r3057, {%rs265,%rs266};}

	// end inline asm
	// begin inline asm
	{mul.f16x2 %r3058,%r3057,%r3296;
}
	// end inline asm
	st.shared.u32 	[%r128+8464], %r3058;
	// begin inline asm
	{  cvt.rn.f16.f32 %rs269, %f4236;}

	// end inline asm
	// begin inline asm
	{  cvt.rn.f16.f32 %rs270, %f4235;}

	// end inline asm
	// begin inline asm
	{  mov.b32 %r3061, {%rs269,%rs270};}

	// end inline asm
	// begin inline asm
	{mul.f16x2 %r3062,%r3061,%r3296;
}
	// end inline asm
	st.shared.u32 	[%r128+12688], %r3062;
	// begin inline asm
	{  cvt.rn.f16.f32 %rs273, %f4234;}

	// end inline asm
	// begin inline asm
	{  cvt.rn.f16.f32 %rs274, %f4233;}

	// end inline asm
	// begin inline asm
	{  mov.b32 %r3065, {%rs273,%rs274};}

	// end inline asm
	// begin inline asm
	{mul.f16x2 %r3066,%r3065,%r3295;
}
	// end inline asm
	st.shared.u32 	[%r128+8480], %r3066;
	// begin inline asm
	{  cvt.rn.f16.f32 %rs277, %f4232;}

	// end inline asm
	// begin inline asm
	{  cvt.rn.f16.f32 %rs278, %f4231;}

	// end inline asm
	// begin inline asm
	{  mov.b32 %r3069, {%rs277,%rs278};}

	// end inline asm
	// begin inline asm
	{mul.f16x2 %r3070,%r3069,%r3295;
}
	// end inline asm
	st.shared.u32 	[%r128+12704], %r3070;
	// begin inline asm
	{  cvt.rn.f16.f32 %rs281, %f4230;}

	// end inline asm
	// begin inline asm
	{  cvt.rn.f16.f32 %rs282, %f4229;}

	// end inline asm
	// begin inline asm
	{  mov.b32 %r3073, {%rs281,%rs282};}

	// end inline asm
	// begin inline asm
	{mul.f16x2 %r3074,%r3073,%r3294;
}
	// end inline asm
	st.shared.u32 	[%r128+8496], %r3074;
	// begin inline asm
	{  cvt.rn.f16.f32 %rs285, %f4228;}

	// end inline asm
	// begin inline asm
	{  cvt.rn.f16.f32 %rs286, %f4227;}

	// end inline asm
	// begin inline asm
	{  mov.b32 %r3077, {%rs285,%rs286};}

	// end inline asm
	// begin inline asm
	{mul.f16x2 %r3078,%r3077,%r3294;
}
	// end inline asm
	st.shared.u32 	[%r128+12720], %r3078;
	// begin inline asm
	{  cvt.rn.f16.f32 %rs289, %f4226;}

	// end inline asm
	// begin inline asm
	{  cvt.rn.f16.f32 %rs290, %f4225;}

	// end inline asm
	// begin inline asm
	{  mov.b32 %r3081, {%rs289,%rs290};}

	// end inline asm
	// begin inline asm
	{mul.f16x2 %r3082,%r3081,%r3293;
}
	// end inline asm
	st.shared.u32 	[%r128+8512], %r3082;
	// begin inline asm
	{  cvt.rn.f16.f32 %rs293, %f4224;}

	// end inline asm
	// begin inline asm
	{  cvt.rn.f16.f32 %rs294, %f4223;}

	// end inline asm
	// begin inline asm
	{  mov.b32 %r3085, {%rs293,%rs294};}

	// end inline asm
	// begin inline asm
	{mul.f16x2 %r3086,%r3085,%r3293;
}
	// end inline asm
	st.shared.u32 	[%r128+12736], %r3086;
	// begin inline asm
	{  cvt.rn.f16.f32 %rs297, %f4222;}

	// end inline asm
	// begin inline asm
	{  cvt.rn.f16.f32 %rs298, %f4221;}

	// end inline asm
	// begin inline asm
	{  mov.b32 %r3089, {%rs297,%rs298};}

	// end inline asm
	// begin inline asm
	{mul.f16x2 %r3090,%r3089,%r3292;
}
	// end inline asm
	st.shared.u32 	[%r128+8528], %r3090;
	// begin inline asm
	{  cvt.rn.f16.f32 %rs301, %f4220;}

	// end inline asm
	// begin inline asm
	{  cvt.rn.f16.f32 %rs302, %f4219;}

	// end inline asm
	// begin inline asm
	{  mov.b32 %r3093, {%rs301,%rs302};}

	// end inline asm
	// begin inline asm
	{mul.f16x2 %r3094,%r3093,%r3292;
}
	// end inline asm
	st.shared.u32 	[%r128+12752], %r3094;
	// begin inline asm
	{  cvt.rn.f16.f32 %rs305, %f4218;}

	// end inline asm
	// begin inline asm
	{  cvt.rn.f16.f32 %rs306, %f4217;}

	// end inline asm
	// begin inline asm
	{  mov.b32 %r3097, {%rs305,%rs306};}

	// end inline asm
	// begin inline asm
	{mul.f16x2 %r3098,%r3097,%r3291;
}
	// end inline asm
	st.shared.u32 	[%r128+8544], %r3098;
	// begin inline asm
	{  cvt.rn.f16.f32 %rs309, %f4216;}

	// end inline asm
	// begin inline asm
	{  cvt.rn.f16.f32 %rs310, %f4215;}

	// end inline asm
	// begin inline asm
	{  mov.b32 %r3101, {%rs309,%rs310};}

	// end inline asm
	// begin inline asm
	{mul.f16x2 %r3102,%r3101,%r3291;
}
	// end inline asm
	st.shared.u32 	[%r128+12768], %r3102;
	// begin inline asm
	{  cvt.rn.f16.f32 %rs313, %f4214;}

	// end inline asm
	// begin inline asm
	{  cvt.rn.f16.f32 %rs314, %f4213;}

	// end inline asm
	// begin inline asm
	{  mov.b32 %r3105, {%rs313,%rs314};}

	// end inline asm
	// begin inline asm
	{mul.f16x2 %r3106,%r3105,%r3290;
}
	// end inline asm
	st.shared.u32 	[%r128+8560], %r3106;
	// begin inline asm
	{  cvt.rn.f16.f32 %rs317, %f4212;}

	// end inline asm
	// begin inline asm
	{  cvt.rn.f16.f32 %rs318, %f4211;}

	// end inline asm
	// begin inline asm
	{  mov.b32 %r3109, {%rs317,%rs318};}

	// end inline asm
	// begin inline asm
	{mul.f16x2 %r3110,%r3109,%r3290;
}
	// end inline asm
	st.shared.u32 	[%r128+12784], %r3110;
	// begin inline asm
	{  cvt.rn.f16.f32 %rs321, %f4210;}

	// end inline asm
	// begin inline asm
	{  cvt.rn.f16.f32 %rs322, %f4209;}

	// end inline asm
	// begin inline asm
	{  mov.b32 %r3113, {%rs321,%rs322};}

	// end inline asm
	// begin inline asm
	{mul.f16x2 %r3114,%r3113,%r3297;
}
	// end inline asm
	st.shared.u32 	[%r128+16896], %r3114;
	// begin inline asm
	{  cvt.rn.f16.f32 %rs325, %f4208;}

	// end inline asm
	// begin inline asm
	{  cvt.rn.f16.f32 %rs326, %f4207;}

	// end inline asm
	// begin inline asm
	{  mov.b32 %r3117, {%rs325,%rs326};}

	// end inline asm
	// begin inline asm
	{mul.f16x2 %r3118,%r3117,%r3297;
}
	// end inline asm
	st.shared.u32 	[%r128+21120], %r3118;
	// begin inline asm
	{  cvt.rn.f16.f32 %rs329, %f4206;}

	// end inline asm
	// begin inline asm
	{  cvt.rn.f16.f32 %rs330, %f4205;}

	// end inline asm
	// begin inline asm
	{  mov.b32 %r3121, {%rs329,%rs330};}

	// end inline asm
	// begin inline asm
	{mul.f16x2 %r3122,%r3121,%r3296;
}
	// end inline asm
	st.shared.u32 	[%r128+16912], %r3122;
	// begin inline asm
	{  cvt.rn.f16.f32 %rs333, %f4204;}

	// end inline asm
	// begin inline asm
	{  cvt.rn.f16.f32 %rs334, %f4203;}

	// end inline asm
	// begin inline asm
	{  mov.b32 %r3125, {%rs333,%rs334};}

	// end inline asm
	// begin inline asm
	{mul.f16x2 %r3126,%r3125,%r3296;
}
	// end inline asm
	st.shared.u32 	[%r128+21136], %r3126;
	// begin inline asm
	{  cvt.rn.f16.f32 %rs337, %f4202;}

	// end inline asm
	// begin inline asm
	{  cvt.rn.f16.f32 %rs338, %f4201;}

	// end inline asm
	// begin inline asm
	{  mov.b32 %r3129, {%rs337,%rs338};}

	// end inline asm
	// begin inline asm
	{mul.f16x2 %r3130,%r3129,%r3295;
}
	// end inline asm
	st.shared.u32 	[%r128+16928], %r3130;
	// begin inline asm
	{  cvt.rn.f16.f32 %rs341, %f4200;}

	// end inline asm
	// begin inline asm
	{  cvt.rn.f16.f32 %rs342, %f4199;}

	// end inline asm
	// begin inline asm
	{  mov.b32 %r3133, {%rs341,%rs342};}

	// end inline asm
	// begin inline asm
	{mul.f16x2 %r3134,%r3133,%r3295;
}
	// end inline asm
	st.shared.u32 	[%r128+21152], %r3134;
	// begin inline asm
	{  cvt.rn.f16.f32 %rs345, %f4198;}

	// end inline asm
	// begin inline asm
	{  cvt.rn.f16.f32 %rs346, %f4197;}

	// end inline asm
	// begin inline asm
	{  mov.b32 %r3137, {%rs345,%rs346};}

	// end inline asm
	// begin inline asm
	{mul.f16x2 %r3138,%r3137,%r3294;
}
	// end inline asm
	st.shared.u32 	[%r128+16944], %r3138;
	// begin inline asm
	{  cvt.rn.f16.f32 %rs349, %f4196;}

	// end inline asm
	// begin inline asm
	{  cvt.rn.f16.f32 %rs350, %f4195;}

	// end inline asm
	// begin inline asm
	{  mov.b32 %r3141, {%rs349,%rs350};}

	// end inline asm
	// begin inline asm
	{mul.f16x2 %r3142,%r3141,%r3294;
}
	// end inline asm
	st.shared.u32 	[%r128+21168], %r3142;
	// begin inline asm
	{  cvt.rn.f16.f32 %rs353, %f4194;}

	// end inline asm
	// begin inline asm
	{  cvt.rn.f16.f32 %rs354, %f4193;}

	// end inline asm
	// begin inline asm
	{  mov.b32 %r3145, {%rs353,%rs354};}

	// end inline asm
	// begin inline asm
	{mul.f16x2 %r3146,%r3145,%r3293;
}
	// end inline asm
	st.shared.u32 	[%r128+16960], %r3146;
	// begin inline asm
	{  cvt.rn.f16.f32 %rs357, %f4192;}

	// end inline asm
	// begin inline asm
	{  cvt.rn.f16.f32 %rs358, %f4191;}

	// end inline asm
	// begin inline asm
	{  mov.b32 %r3149, {%rs357,%rs358};}

	// end inline asm
	// begin inline asm
	{mul.f16x2 %r3150,%r3149,%r3293;
}
	// end inline asm
	st.shared.u32 	[%r128+21184], %r3150;
	// begin inline asm
	{  cvt.rn.f16.f32 %rs361, %f4190;}

	// end inline asm
	// begin inline asm
	{  cvt.rn.f16.f32 %rs362, %f4189;}

	// end inline asm
	// begin inline asm
	{  mov.b32 %r3153, {%rs361,%rs362};}

	// end inline asm
	// begin inline asm
	{mul.f16x2 %r3154,%r3153,%r3292;
}
	// end inline asm
	st.shared.u32 	[%r128+16976], %r3154;
	// begin inline asm
	{  cvt.rn.f16.f32 %rs365, %f4188;}

	// end inline asm
	// begin inline asm
	{  cvt.rn.f16.f32 %rs366, %f4187;}

	// end inline asm
	// begin inline asm
	{  mov.b32 %r3157, {%rs365,%rs366};}

	// end inline asm
	// begin inline asm
	{mul.f16x2 %r3158,%r3157,%r3292;
}
	// end inline asm
	st.shared.u32 	[%r128+21200], %r3158;
	// begin inline asm
	{  cvt.rn.f16.f32 %rs369, %f4186;}

	// end inline asm
	// begin inline asm
	{  cvt.rn.f16.f32 %rs370, %f4185;}

	// end inline asm
	// begin inline asm
	{  mov.b32 %r3161, {%rs369,%rs370};}

	// end inline asm
	// begin inline asm
	{mul.f16x2 %r3162,%r3161,%r3291;
}
	// end inline asm
	st.shared.u32 	[%r128+16992], %r3162;
	// begin inline asm
	{  cvt.rn.f16.f32 %rs373, %f4184;}

	// end inline asm
	// begin inline asm
	{  cvt.rn.f16.f32 %rs374, %f4183;}

	// end inline asm
	// begin inline asm
	{  mov.b32 %r3165, {%rs373,%rs374};}

	// end inline asm
	// begin inline asm
	{mul.f16x2 %r3166,%r3165,%r3291;
}
	// end inline asm
	st.shared.u32 	[%r128+21216], %r3166;
	// begin inline asm
	{  cvt.rn.f16.f32 %rs377, %f4182;}

	// end inline asm
	// begin inline asm
	{  cvt.rn.f16.f32 %rs378, %f4181;}

	// end inline asm
	// begin inline asm
	{  mov.b32 %r3169, {%rs377,%rs378};}

	// end inline asm
	// begin inline asm
	{mul.f16x2 %r3170,%r3169,%r3290;
}
	// end inline asm
	st.shared.u32 	[%r128+17008], %r3170;
	// begin inline asm
	{  cvt.rn.f16.f32 %rs381, %f4180;}

	// end inline asm
	// begin inline asm
	{  cvt.rn.f16.f32 %rs382, %f4179;}

	// end inline asm
	// begin inline asm
	{  mov.b32 %r3173, {%rs381,%rs382};}

	// end inline asm
	// begin inline asm
	{mul.f16x2 %r3174,%r3173,%r3290;
}
	// end inline asm
	st.shared.u32 	[%r128+21232], %r3174;
$L__BB6_112:
	bar.sync 	0;
	setp.ge.s32 	%p82, %r3332, %r73;
	mov.u32 	%r3333, %r72;
	@%p82 bra 	$L__BB6_114;
	mul.wide.s32 	%rd197, %r3332, 16;
	add.s64 	%rd198, %rd280, %rd197;
	ld.shared.v4.u32 	{%r3177, %r3178, %r3179, %r3180}, [%r129];
	st.global.v4.u32 	[%rd198], {%r3177, %r3178, %r3179, %r3180};
	add.s32 	%r3332, %r3332, %r69;
	mov.u32 	%r3333, %r130;
$L__BB6_114:
	setp.ge.s32 	%p83, %r3332, %r73;
	@%p83 bra 	$L__BB6_116;
	mul.wide.s32 	%rd199, %r3332, 16;
	add.s64 	%rd200, %rd280, %rd199;
	shl.b32 	%r3181, %r3333, 4;
	mov.u32 	%r3182, sh;
	add.s32 	%r3183, %r3182, %r3181;
	ld.shared.v4.u32 	{%r3184, %r3185, %r3186, %r3187}, [%r3183];
	st.global.v4.u32 	[%rd200], {%r3184, %r3185, %r3186, %r3187};
	add.s32 	%r3332, %r3332, %r69;
	add.s32 	%r3333, %r3333, 264;
$L__BB6_116:
	setp.ge.s32 	%p84, %r3332, %r73;
	@%p84 bra 	$L__BB6_118;
	mul.wide.s32 	%rd201, %r3332, 16;
	add.s64 	%rd202, %rd280, %rd201;
	shl.b32 	%r3188, %r3333, 4;
	mov.u32 	%r3189, sh;
	add.s32 	%r3190, %r3189, %r3188;
	ld.shared.v4.u32 	{%r3191, %r3192, %r3193, %r3194}, [%r3190];
	st.global.v4.u32 	[%rd202], {%r3191, %r3192, %r3193, %r3194};
	add.s32 	%r3332, %r3332, %r69;
	add.s32 	%r3333, %r3333, 264;
$L__BB6_118:
	setp.ge.s32 	%p85, %r3332, %r73;
	@%p85 bra 	$L__BB6_120;
	mul.wide.s32 	%rd203, %r3332, 16;
	add.s64 	%rd204, %rd280, %rd203;
	shl.b32 	%r3195, %r3333, 4;
	mov.u32 	%r3196, sh;
	add.s32 	%r3197, %r3196, %r3195;
	ld.shared.v4.u32 	{%r3198, %r3199, %r3200, %r3201}, [%r3197];
	st.global.v4.u32 	[%rd204], {%r3198, %r3199, %r3200, %r3201};
	add.s32 	%r3332, %r3332, %r69;
	add.s32 	%r3333, %r3333, 264;
$L__BB6_120:
	setp.ge.s32 	%p86, %r3332, %r73;
	@%p86 bra 	$L__BB6_122;
	mul.wide.s32 	%rd205, %r3332, 16;
	add.s64 	%rd206, %rd280, %rd205;
	shl.b32 	%r3202, %r3333, 4;
	mov.u32 	%r3203, sh;
	add.s32 	%r3204, %r3203, %r3202;
	ld.shared.v4.u32 	{%r3205, %r3206, %r3207, %r3208}, [%r3204];
	st.global.v4.u32 	[%rd206], {%r3205, %r3206, %r3207, %r3208};
	add.s32 	%r3332, %r3332, %r69;
	add.s32 	%r3333, %r3333, 264;
$L__BB6_122:
	setp.ge.s32 	%p87, %r3332, %r73;
	@%p87 bra 	$L__BB6_124;
	mul.wide.s32 	%rd207, %r3332, 16;
	add.s64 	%rd208, %rd280, %rd207;
	shl.b32 	%r3209, %r3333, 4;
	mov.u32 	%r3210, sh;
	add.s32 	%r3211, %r3210, %r3209;
	ld.shared.v4.u32 	{%r3212, %r3213, %r3214, %r3215}, [%r3211];
	st.global.v4.u32 	[%rd208], {%r3212, %r3213, %r3214, %r3215};
$L__BB6_124:
	add.s32 	%r349, %r3369, 1;
	add.s32 	%r3370, %r3370, 1;
	mad.lo.s32 	%r351, %r2, %r3369, %r2;
	sub.s32 	%r352, %r12, %r351;
	setp.ge.s32 	%p88, %r349, %r4;
	setp.lt.s32 	%p89, %r352, 1;
	or.pred  	%p90, %p89, %p88;
	mov.b32 	%r3373, 0;
	mov.u32 	%r3369, %r349;
	@%p90 bra 	$L__BB6_141;
	min.s32 	%r353, %r352, %r2;
	add.s32 	%r3219, %r74, %r351;
	div.s32 	%r354, %r3219, %r5;
	mul.lo.s32 	%r355, %r354, %r5;
	add.s32 	%r3220, %r351, %r2;
	setp.gt.s32 	%p91, %r355, %r3220;
	mov.b32 	%r3372, 0;
	mov.b32 	%r3371, 1;
	@%p91 bra 	$L__BB6_129;
	sub.s32 	%r356, %r355, %r351;
	sub.s32 	%r3221, %r75, %r356;
	div.s32 	%r3222, %r3221, %r5;
	setp.gt.s32 	%p92, %r356, 0;
	selp.u32 	%r3223, 1, 0, %p92;
	add.s32 	%r3371, %r3222, %r3223;
	sub.s32 	%r3224, %r6, %r354;
	mul.lo.s32 	%r358, %r3224, %r5;
	setp.gt.s32 	%p93, %r358, -1;
	or.b32  	%r3225, %r356, %r358;
	setp.ne.s32 	%p94, %r3225, 0;
	and.pred  	%p95, %p93, %p94;
	@%p95 bra 	$L__BB6_128;
	add.s32 	%r3372, %r3371, -1;
	bra.uni 	$L__BB6_129;
$L__BB6_128:
	div.s32 	%r3227, %r358, %r5;
	not.b32 	%r3228, %r3227;
	selp.s32 	%r3229, -1, 0, %p92;
	add.s32 	%r3230, %r3371, %r3229;
	add.s32 	%r3372, %r3230, %r3228;
$L__BB6_129:
	setp.ne.s32 	%p97, %r3370, %r3;
	@%p97 bra 	$L__BB6_131;
	mul.wide.s32 	%rd209, %r76, 16;
	add.s64 	%rd279, %rd279, %rd209;
	mul.wide.s32 	%rd210, %r77, 16;
	add.s64 	%rd280, %rd280, %rd210;
	add.s64 	%rd281, %rd281, %rd210;
	mul.wide.s32 	%rd211, %r3, 4;
	add.s64 	%rd282, %rd282, %rd211;
	add.s64 	%rd283, %rd283, %rd211;
	mov.b32 	%r3370, 0;
$L__BB6_131:
	setp.eq.s32 	%p98, %r353, 0;
	mov.b32 	%r3373, 0;
	mov.u32 	%r3369, %r349;
	@%p98 bra 	$L__BB6_141;
	add.s64 	%rd270, %rd278, %rd212;
	add.s64 	%rd269, %rd277, %rd212;
	setp.ne.s32 	%p99, %r3370, 0;
	@%p99 bra 	$L__BB6_134;
	mul.wide.s32 	%rd213, %r78, 16;
	add.s64 	%rd270, %rd270, %rd213;
	add.s64 	%rd269, %rd269, %rd213;
$L__BB6_134:
	add.s64 	%rd278, %rd270, 2048;
	add.s64 	%rd277, %rd269, 2048;
	setp.lt.s32 	%p100, %r353, 1;
	mul.wide.s32 	%rd214, %r36, 16;
	add.s64 	%rd93, %rd279, %rd214;
	mul.wide.s32 	%rd215, %r131, 16;
	add.s64 	%rd94, %rd279, %rd215;
	@%p100 bra 	$L__BB6_136;
	// begin inline asm
	{
   .reg .pred p;
   setp.ne.b32 p, %r84, 0;
   @p cp.async.cg.shared.global [%r44], [%rd93], 16;
}

	// end inline asm
	// begin inline asm
	{
   .reg .pred p;
   setp.ne.b32 p, %r85, 0;
   @p cp.async.cg.shared.global [%r45], [%rd94], 16;
}

	// end inline asm
	// begin inline asm
	{
   .reg .b64 p;
   createpolicy.fractional.L2::evict_first.b64 p, 1.0;   cp.async.cg.shared.global.L2::cache_hint [%r46], [%rd278], 16, p;
}

	// end inline asm
	mul.wide.s32 	%rd220, %r32, 16;
	add.s64 	%rd278, %rd278, %rd220;
	// begin inline asm
	{
   .reg .b64 p;
   createpolicy.fractional.L2::evict_first.b64 p, 1.0;   cp.async.cg.shared.global.L2::cache_hint [%r83], [%rd277], 16, p;
}

	// end inline asm
	add.s64 	%rd277, %rd277, %rd220;
$L__BB6_136:
	// begin inline asm
	cp.async.commit_group;

	// end inline asm
	setp.lt.s32 	%p101, %r353, 2;
	@%p101 bra 	$L__BB6_138;
	add.s64 	%rd221, %rd93, 128;
	// begin inline asm
	{
   .reg .pred p;
   setp.ne.b32 p, %r84, 0;
   @p cp.async.cg.shared.global [%r98], [%rd221], 16;
}

	// end inline asm
	add.s64 	%rd222, %rd94, 128;
	// begin inline asm
	{
   .reg .pred p;
   setp.ne.b32 p, %r85, 0;
   @p cp.async.cg.shared.global [%r99], [%rd222], 16;
}

	// end inline asm
	// begin inline asm
	{
   .reg .b64 p;
   createpolicy.fractional.L2::evict_first.b64 p, 1.0;   cp.async.cg.shared.global.L2::cache_hint [%r88], [%rd278], 16, p;
}

	// end inline asm
	mul.wide.s32 	%rd225, %r32, 16;
	add.s64 	%rd278, %rd278, %rd225;
	// begin inline asm
	{
   .reg .b64 p;
   createpolicy.fractional.L2::evict_first.b64 p, 1.0;   cp.async.cg.shared.global.L2::cache_hint [%r89], [%rd277], 16, p;
}

	// end inline asm
	add.s64 	%rd277, %rd277, %rd225;
$L__BB6_138:
	// begin inline asm
	cp.async.commit_group;

	// end inline asm
	setp.lt.s32 	%p102, %r353, 3;
	@%p102 bra 	$L__BB6_140;
	add.s64 	%rd226, %rd93, 256;
	// begin inline asm
	{
   .reg .pred p;
   setp.ne.b32 p, %r84, 0;
   @p cp.async.cg.shared.global [%r106], [%rd226], 16;
}

	// end inline asm
	add.s64 	%rd227, %rd94, 256;
	// begin inline asm
	{
   .reg .pred p;
   setp.ne.b32 p, %r85, 0;
   @p cp.async.cg.shared.global [%r107], [%rd227], 16;
}

	// end inline asm
	// begin inline asm
	{
   .reg .b64 p;
   createpolicy.fractional.L2::evict_first.b64 p, 1.0;   cp.async.cg.shared.global.L2::cache_hint [%r93], [%rd278], 16, p;
}

	// end inline asm
	mul.wide.s32 	%rd230, %r32, 16;
	add.s64 	%rd278, %rd278, %rd230;
	// begin inline asm
	{
   .reg .b64 p;
   createpolicy.fractional.L2::evict_first.b64 p, 1.0;   cp.async.cg.shared.global.L2::cache_hint [%r97], [%rd277], 16, p;
}

	// end inline asm
	add.s64 	%rd277, %rd277, %rd230;
$L__BB6_140:
	// begin inline asm
	cp.async.commit_group;

	// end inline asm
	// begin inline asm
	cp.async.wait_group 2;

	// end inline asm
	bar.sync 	0;
	// begin inline asm
	ldmatrix.sync.aligned.m8n8.x4.shared.b16 {%r3354,%r3353,%r3352,%r3351}, [%r517];

	// end inline asm
	// begin inline asm
	ldmatrix.sync.aligned.m8n8.x4.shared.b16 {%r3350,%r3349,%r3348,%r3347}, [%r522];

	// end inline asm
	// begin inline asm
	ldmatrix.sync.aligned.m8n8.x4.shared.b16 {%r3346,%r3345,%r3344,%r3343}, [%r527];

	// end inline asm
	ld.shared.v4.u32 	{%r3358, %r3357, %r3356, %r3355}, [%r46];
	shl.b32 	%r3266, %r3370, 5;
	add.s32 	%r3303, %r3266, %r34;
	mov.f32 	%f4179, 0f00000000;
	mov.f32 	%f4180, %f4179;
	mov.f32 	%f4181, %f4179;
	mov.f32 	%f4182, %f4179;
	mov.f32 	%f4183, %f4179;
	mov.f32 	%f4184, %f4179;
	mov.f32 	%f4185, %f4179;
	mov.f32 	%f4186, %f4179;
	mov.f32 	%f4187, %f4179;
	mov.f32 	%f4188, %f4179;
	mov.f32 	%f4189, %f4179;
	mov.f32 	%f4190, %f4179;
	mov.f32 	%f4191, %f4179;
	mov.f32 	%f4192, %f4179;
	mov.f32 	%f4193, %f4179;
	mov.f32 	%f4194, %f4179;
	mov.f32 	%f4195, %f4179;
	mov.f32 	%f4196, %f4179;
	mov.f32 	%f4197, %f4179;
	mov.f32 	%f4198, %f4179;
	mov.f32 	%f4199, %f4179;
	mov.f32 	%f4200, %f4179;
	mov.f32 	%f4201, %f4179;
	mov.f32 	%f4202, %f4179;
	mov.f32 	%f4203, %f4179;
	mov.f32 	%f4204, %f4179;
	mov.f32 	%f4205, %f4179;
	mov.f32 	%f4206, %f4179;
	mov.f32 	%f4207, %f4179;
	mov.f32 	%f4208, %f4179;
	mov.f32 	%f4209, %f4179;
	mov.f32 	%f4210, %f4179;
	mov.f32 	%f4211, %f4179;
	mov.f32 	%f4212, %f4179;
	mov.f32 	%f4213, %f4179;
	mov.f32 	%f4214, %f4179;
	mov.f32 	%f4215, %f4179;
	mov.f32 	%f4216, %f4179;
	mov.f32 	%f4217, %f4179;
	mov.f32 	%f4218, %f4179;
	mov.f32 	%f4219, %f4179;
	mov.f32 	%f4220, %f4179;
	mov.f32 	%f4221, %f4179;
	mov.f32 	%f4222, %f4179;
	mov.f32 	%f4223, %f4179;
	mov.f32 	%f4224, %f4179;
	mov.f32 	%f4225, %f4179;
	mov.f32 	%f4226, %f4179;
	mov.f32 	%f4227, %f4179;
	mov.f32 	%f4228, %f4179;
	mov.f32 	%f4229, %f4179;
	mov.f32 	%f4230, %f4179;
	mov.f32 	%f4231, %f4179;
	mov.f32 	%f4232, %f4179;
	mov.f32 	%f4233, %f4179;
	mov.f32 	%f4234, %f4179;
	mov.f32 	%f4235, %f4179;
	mov.f32 	%f4236, %f4179;
	mov.f32 	%f4237, %f4179;
	mov.f32 	%f4238, %f4179;
	mov.f32 	%f4239, %f4179;
	mov.f32 	%f4240, %f4179;
	mov.f32 	%f4241, %f4179;
	mov.f32 	%f4242, %f4179;
	mov.f32 	%f4243, %f4179;
	mov.f32 	%f4244, %f4179;
	mov.f32 	%f4245, %f4179;
	mov.f32 	%f4246, %f4179;
	mov.f32 	%f4247, %f4179;
	mov.f32 	%f4248, %f4179;
	mov.f32 	%f4249, %f4179;
	mov.f32 	%f4250, %f4179;
	mov.f32 	%f4251, %f4179;
	mov.f32 	%f4252, %f4179;
	mov.f32 	%f4253, %f4179;
	mov.f32 	%f4254, %f4179;
	mov.f32 	%f4255, %f4179;
	mov.f32 	%f4256, %f4179;
	mov.f32 	%f4257, %f4179;
	mov.f32 	%f4258, %f4179;
	mov.f32 	%f4259, %f4179;
	mov.f32 	%f4260, %f4179;
	mov.f32 	%f4261, %f4179;
	mov.f32 	%f4262, %f4179;
	mov.f32 	%f4263, %f4179;
	mov.f32 	%f4264, %f4179;
	mov.f32 	%f4265, %f4179;
	mov.f32 	%f4266, %f4179;
	mov.f32 	%f4267, %f4179;
	mov.f32 	%f4268, %f4179;
	mov.f32 	%f4269, %f4179;
	mov.f32 	%f4270, %f4179;
	mov.f32 	%f4271, %f4179;
	mov.f32 	%f4272, %f4179;
	mov.f32 	%f4273, %f4179;
	mov.f32 	%f4274, %f4179;
	mov.u32 	%r3304, %r79;
	mov.u32 	%r3369, %r349;
	mov.u32 	%r3373, %r353;
$L__BB6_141:
	setp.ne.s32 	%p103, %r3373, 0;
	@%p103 bra 	$L__BB6_17;
$L__BB6_142:
	ret;

}
	// .globl	_Z6MarlinILi256ELi3ELi16ELi4ELi4ELi8EEvPK4int4S2_PS0_S2_iiiPi
.visible .entry _Z6MarlinILi256ELi3ELi16ELi4ELi4ELi8EEvPK4int4S2_PS0_S2_iiiPi(
	.param .u64 .ptr .align 1 _Z6MarlinILi256ELi3ELi16ELi4ELi4ELi8EEvPK4int4S2_PS0_S2_iiiPi_param_0,
	.param .u64 .ptr .align 1 _Z6MarlinILi256ELi3ELi16ELi4ELi4ELi8EEvPK4int4S2_PS0_S2_iiiPi_param_1,
	.param .u64 .ptr .align 1 _Z6MarlinILi256ELi3ELi16ELi4ELi4ELi8EEvPK4int4S2_PS0_S2_iiiPi_param_2,
	.param .u64 .ptr .align 1 _Z6MarlinILi256ELi3ELi16ELi4ELi4ELi8EEvPK4int4S2_PS0_S2_iiiPi_param_3,
	.param .u32 _Z6MarlinILi256ELi3ELi16ELi4ELi4ELi8EEvPK4int4S2_PS0_S2_iiiPi_param_4,
	.param .u32 _Z6MarlinILi256ELi3ELi16ELi4ELi4ELi8EEvPK4int4S2_PS0_S2_iiiPi_param_5,
	.param .u32 _Z6MarlinILi256ELi3ELi16ELi4ELi4ELi8EEvPK4int4S2_PS0_S2_iiiPi_param_6,
	.param .u64 .ptr .align 1 _Z6MarlinILi256ELi3ELi16ELi4ELi4ELi8EEvPK4int4S2_PS0_S2_iiiPi_param_7
)
{
	.reg .pred 	%p<106>;
	.reg .b16 	%rs<449>;
	.reg .b32 	%r<3713>;
	.reg .b32 	%f<4275>;
	.reg .b64 	%rd<294>;

	ld.param.u64 	%rd289, [_Z6MarlinILi256ELi3ELi16ELi4ELi4ELi8EEvPK4int4S2_PS0_S2_iiiPi_param_0];
	ld.param.u64 	%rd115, [_Z6MarlinILi256ELi3ELi16ELi4ELi4ELi8EEvPK4int4S2_PS0_S2_iiiPi_param_1];
	ld.param.u64 	%rd291, [_Z6MarlinILi256ELi3ELi16ELi4ELi4ELi8EEvPK4int4S2_PS0_S2_iiiPi_param_2];
	ld.param.u64 	%rd117, [_Z6MarlinILi256ELi3ELi16ELi4ELi4ELi8EEvPK4int4S2_PS0_S2_iiiPi_param_3];
	ld.param.u32 	%r448, [_Z6MarlinILi256ELi3ELi16ELi4ELi4ELi8EEvPK4int4S2_PS0_S2_iiiPi_param_4];
	ld.param.u32 	%r446, [_Z6MarlinILi256ELi3ELi16ELi4ELi4ELi8EEvPK4int4S2_PS0_S2_iiiPi_param_5];
	ld.param.u32 	%r447, [_Z6MarlinILi256ELi3ELi16ELi4ELi4ELi8EEvPK4int4S2_PS0_S2_iiiPi_param_6];
	ld.param.u64 	%rd293, [_Z6MarlinILi256ELi3ELi16ELi4ELi4ELi8EEvPK4int4S2_PS0_S2_iiiPi_param_7];
	cvta.to.global.u64 	%rd290, %rd291;
	cvta.to.global.u64 	%rd292, %rd293;
	setp.gt.s32 	%p1, %r448, 48;
	mul.hi.u32 	%r449, %r448, -1431655765;
	shr.u32 	%r450, %r449, 5;
	min.s32 	%r1, %r448, 48;
	selp.b32 	%r451, %r450, 1, %p1;
	shr.s32 	%r452, %r447, 31;
	shr.u32 	%r453, %r452, 26;
	add.s32 	%r454, %r447, %r453;
	shr.s32 	%r2, %r454, 6;
	shr.s32 	%r455, %r446, 31;
	shr.u32 	%r456, %r455, 24;
	add.s32 	%r457, %r446, %r456;
	shr.s32 	%r3, %r457, 8;
	mul.lo.s32 	%r4, %r451, %r3;
	mov.u32 	%r458, %nctaid.x;
	mad.lo.s32 	%r459, %r4, %r2, %r458;
	add.s32 	%r460, %r459, -1;
	div.s32 	%r461, %r460, %r458;
	add.s32 	%r462, %r461, 1;
	shr.u32 	%r463, %r462, 31;
	add.s32 	%r464, %r462, %r463;
	and.b32  	%r5, %r464, -2;
	mov.u32 	%r6, %ctaid.x;
	mul.lo.s32 	%r7, %r5, %r6;
	div.u32 	%r3708, %r7, %r2;
	mul.lo.s32 	%r465, %r3708, %r2;
	sub.s32 	%r8, %r7, %r465;
	setp.lt.s32 	%p2, %r3708, %r3;
	mov.u32 	%r3709, %r3708;
	@%p2 bra 	$L__BB7_2;
	div.s32 	%r466, %r3708, %r3;
	mul.lo.s32 	%r467, %r466, 48;
	mul.lo.s32 	%r468, %r467, %r447;
	shr.s32 	%r469, %r468, 3;
	mul.wide.s32 	%rd119, %r469, 16;
	add.s64 	%rd289, %rd289, %rd119;
	mul.lo.s32 	%r470, %r467, %r446;
	shr.s32 	%r471, %r470, 3;
	mul.wide.s32 	%rd120, %r471, 16;
	add.s64 	%rd290, %rd290, %rd120;
	add.s64 	%rd291, %rd291, %rd120;
	mul.lo.s32 	%r472, %r466, %r3;
	sub.s32 	%r3709, %r3708, %r472;
	mul.wide.s32 	%rd121, %r472, 4;
	add.s64 	%rd292, %rd292, %rd121;
	add.s64 	%rd293, %rd293, %rd121;
$L__BB7_2:
	add.s32 	%r12, %r7, %r5;
	add.s32 	%r475, %r465, %r8;
	sub.s32 	%r14, %r12, %r475;
	setp.ge.s32 	%p3, %r3708, %r4;
	setp.lt.s32 	%p4, %r14, 1;
	or.pred  	%p5, %p4, %p3;
	mov.b32 	%r3710, 0;
	mov.u32 	%r3712, %r3710;
	@%p5 bra 	$L__BB7_9;
	add.s32 	%r15, %r5, -1;
	add.s32 	%r478, %r15, %r465;
	div.s32 	%r16, %r478, %r5;
	mul.lo.s32 	%r17, %r16, %r5;
	add.s32 	%r479, %r465, %r2;
	setp.gt.s32 	%p6, %r17, %r479;
	mov.b32 	%r3711, 0;
	mov.b32 	%r3710, 1;
	@%p6 bra 	$L__BB7_7;
	sub.s32 	%r18, %r17, %r465;
	add.s32 	%r480, %r15, %r2;
	sub.s32 	%r481, %r480, %r18;
	div.s32 	%r482, %r481, %r5;
	setp.gt.s32 	%p7, %r18, 0;
	selp.u32 	%r483, 1, 0, %p7;
	add.s32 	%r3710, %r482, %r483;
	sub.s32 	%r484, %r6, %r16;
	mul.lo.s32 	%r20, %r484, %r5;
	setp.gt.s32 	%p8, %r20, -1;
	or.b32  	%r485, %r18, %r20;
	setp.ne.s32 	%p9, %r485, 0;
	and.pred  	%p10, %p8, %p9;
	@%p10 bra 	$L__BB7_6;
	add.s32 	%r3711, %r3710, -1;
	bra.uni 	$L__BB7_7;
$L__BB7_6:
	setp.gt.s32 	%p11, %r18, 0;
	div.s32 	%r487, %r20, %r5;
	not.b32 	%r488, %r487;
	selp.s32 	%r489, -1, 0, %p11;
	add.s32 	%r490, %r3710, %r489;
	add.s32 	%r3711, %r490, %r488;
$L__BB7_7:
	sub.s32 	%r491, %r2, %r8;
	add.s32 	%r492, %r14, %r8;
	setp.gt.s32 	%p12, %r492, %r2;
	selp.b32 	%r3712, %r491, %r14, %p12;
	setp.ne.s32 	%p13, %r3709, %r3;
	@%p13 bra 	$L__BB7_9;
	mul.lo.s32 	%r494, %r447, 6;
	mul.wide.s32 	%rd122, %r494, 16;
	add.s64 	%rd289, %rd289, %rd122;
	mul.lo.s32 	%r495, %r446, 6;
	mul.wide.s32 	%rd123, %r495, 16;
	add.s64 	%rd290, %rd290, %rd123;
	add.s64 	%rd291, %rd291, %rd123;
	mul.wide.s32 	%rd124, %r3, 4;
	add.s64 	%rd292, %rd292, %rd124;
	add.s64 	%rd293, %rd293, %rd124;
	mov.b32 	%r3709, 0;
$L__BB7_9:
	shr.u32 	%r497, %r452, 29;
	add.s32 	%r498, %r447, %r497;
	shr.s32 	%r499, %r498, 3;
	shl.b32 	%r30, %r499, 5;
	shr.u32 	%r500, %r446, 31;
	add.s32 	%r501, %r446, %r500;
	shr.s32 	%r31, %r501, 1;
	shl.b32 	%r32, %r31, 2;
	and.b32  	%r502, %r501, -2;
	shr.u32 	%r504, %r455, 29;
	add.s32 	%r505, %r446, %r504;
	shr.s32 	%r33, %r505, 3;
	mov.u32 	%r34, %tid.x;
	shr.u32 	%r35, %r34, 3;
	and.b32  	%r506, %r34, 7;
	mad.lo.s32 	%r36, %r499, %r35, %r506;
	shl.b32 	%r507, %r8, 3;
	add.s32 	%r37, %r507, %r36;
	shl.b32 	%r508, %r34, 3;
	and.b32  	%r509, %r508, 120;
	shr.u32 	%r510, %r34, 4;
	and.b32  	%r511, %r510, 1;
	shr.u32 	%r512, %r34, 6;
	and.b32  	%r513, %r512, 14;
	shr.u32 	%r514, %r34, 7;
	and.b32  	%r39, %r34, 127;
	mad.lo.s32 	%r515, %r31, %r514, %r39;
	shl.b32 	%r516, %r3709, 7;
	mad.lo.s32 	%r517, %r8, %r32, %r515;
	add.s32 	%r518, %r517, %r516;
	shr.u32 	%r519, %r8, 31;
	add.s32 	%r520, %r8, %r519;
	shr.s32 	%r521, %r520, 1;
	shl.b32 	%r522, %r3709, 5;
	mad.lo.s32 	%r523, %r521, %r33, %r34;
	add.s32 	%r3707, %r523, %r522;
	shr.u32 	%r41, %r34, 5;
	shr.u32 	%r524, %r34, 2;
	and.b32  	%r42, %r524, 7;
	shl.b32 	%r43, %r1, 3;
	add.s32 	%r44, %r34, 256;
	xor.b32  	%r525, %r34, %r35;
	shr.u32 	%r526, %r44, 3;
	and.b32  	%r527, %r44, 2040;
	or.b32  	%r528, %r527, %r506;
	xor.b32  	%r529, %r528, %r526;
	or.b32  	%r530, %r509, %r511;
	add.s32 	%r45, %r530, %r513;
	mul.wide.s32 	%rd125, %r518, 16;
	add.s64 	%rd288, %rd115, %rd125;
	mul.wide.s32 	%rd126, %r502, 16;
	add.s64 	%rd287, %rd288, %rd126;
	setp.lt.s32 	%p14, %r3712, 1;
	mul.wide.s32 	%rd127, %r37, 16;
	add.s64 	%rd25, %rd289, %rd127;
	shl.b32 	%r531, %r525, 4;
	mov.u32 	%r532, sh;
	add.s32 	%r46, %r532, %r531;
	add.s32 	%r533, %r37, %r30;
	mul.wide.s32 	%rd128, %r533, 16;
	add.s64 	%rd26, %rd289, %rd128;
	shl.b32 	%r534, %r529, 4;
	add.s32 	%r47, %r532, %r534;
	shl.b32 	%r535, %r34, 4;
	add.s32 	%r536, %r532, %r535;
	add.s32 	%r48, %r536, 24576;
	@%p14 bra 	$L__BB7_13;
	setp.gt.u32 	%p15, %r34, 31;
	setp.lt.s32 	%p16, %r44, %r43;
	setp.lt.s32 	%p17, %r34, %r43;
	selp.u32 	%r537, 1, 0, %p17;
	// begin inline asm
	{
   .reg .pred p;
   setp.ne.b32 p, %r537, 0;
   @p cp.async.cg.shared.global [%r46], [%rd25], 16;
}

	// end inline asm
	selp.u32 	%r539, 1, 0, %p16;
	// begin inline asm
	{
   .reg .pred p;
   setp.ne.b32 p, %r539, 0;
   @p cp.async.cg.shared.global [%r47], [%rd26], 16;
}

	// end inline asm
	// begin inline asm
	{
   .reg .b64 p;
   createpolicy.fractional.L2::evict_first.b64 p, 1.0;   cp.async.cg.shared.global.L2::cache_hint [%r48], [%rd288], 16, p;
}

	// end inline asm
	mul.wide.s32 	%rd133, %r32, 16;
	add.s64 	%rd288, %rd288, %rd133;
	add.s32 	%r542, %r48, 4096;
	// begin inline asm
	{
   .reg .b64 p;
   createpolicy.fractional.L2::evict_first.b64 p, 1.0;   cp.async.cg.shared.global.L2::cache_hint [%r542], [%rd287], 16, p;
}

	// end inline asm
	add.s64 	%rd287, %rd287, %rd133;
	@%p15 bra 	$L__BB7_12;
	mul.wide.s32 	%rd135, %r3707, 16;
	add.s64 	%rd134, %rd117, %rd135;
	add.s32 	%r543, %r48, 32768;
	// begin inline asm
	{
   .reg .b64 p;
   createpolicy.fractional.L2::evict_first.b64 p, 1.0;   cp.async.cg.shared.global.L2::cache_hint [%r543], [%rd134], 16, p;
}

	// end inline asm
$L__BB7_12:
	add.s32 	%r3707, %r3707, %r33;
$L__BB7_13:
	// begin inline asm
	cp.async.commit_group;

	// end inline asm
	setp.lt.s32 	%p18, %r3712, 2;
	@%p18 bra 	$L__BB7_15;
	setp.lt.s32 	%p19, %r44, %r43;
	setp.lt.s32 	%p20, %r34, %r43;
	add.s64 	%rd136, %rd25, 128;
	add.s32 	%r545, %r46, 6144;
	selp.u32 	%r544, 1, 0, %p20;
	// begin inline asm
	{
   .reg .pred p;
   setp.ne.b32 p, %r544, 0;
   @p cp.async.cg.shared.global [%r545], [%rd136], 16;
}

	// end inline asm
	add.s64 	%rd137, %rd26, 128;
	add.s32 	%r547, %r47, 6144;
	selp.u32 	%r546, 1, 0, %p19;
	// begin inline asm
	{
   .reg .pred p;
   setp.ne.b32 p, %r546, 0;
   @p cp.async.cg.shared.global [%r547], [%rd137], 16;
}

	// end inline asm
	add.s32 	%r548, %r48, 8192;
	// begin inline asm
	{
   .reg .b64 p;
   createpolicy.fractional.L2::evict_first.b64 p, 1.0;   cp.async.cg.shared.global.L2::cache_hint [%r548], [%rd288], 16, p;
}

	// end inline asm
	mul.wide.s32 	%rd140, %r32, 16;
	add.s64 	%rd288, %rd288, %rd140;
	add.s32 	%r549, %r48, 12288;
	// begin inline asm
	{
   .reg .b64 p;
   createpolicy.fractional.L2::evict_first.b64 p, 1.0;   cp.async.cg.shared.global.L2::cache_hint [%r549], [%rd287], 16, p;
}

	// end inline asm
	add.s64 	%rd287, %rd287, %rd140;
$L__BB7_15:
	// begin inline asm
	cp.async.commit_group;

	// end inline asm
	setp.lt.s32 	%p21, %r3712, 3;
	@%p21 bra 	$L__BB7_19;
	setp.gt.u32 	%p22, %r34, 31;
	setp.lt.s32 	%p23, %r44, %r43;
	setp.lt.s32 	%p24, %r34, %r43;
	add.s64 	%rd141, %rd25, 256;
	add.s32 	%r551, %r46, 12288;
	selp.u32 	%r550, 1, 0, %p24;
	// begin inline asm
	{
   .reg .pred p;
   setp.ne.b32 p, %r550, 0;
   @p cp.async.cg.shared.global [%r551], [%rd141], 16;
}

	// end inline asm
	add.s64 	%rd142, %rd26, 256;
	add.s32 	%r553, %r47, 12288;
	selp.u32 	%r552, 1, 0, %p23;
	// begin inline asm
	{
   .reg .pred p;
   setp.ne.b32 p, %r552, 0;
   @p cp.async.cg.shared.global [%r553], [%rd142], 16;
}

	// end inline asm
	add.s32 	%r554, %r48, 16384;
	// begin inline asm
	{
   .reg .b64 p;
   createpolicy.fractional.L2::evict_first.b64 p, 1.0;   cp.async.cg.shared.global.L2::cache_hint [%r554], [%rd288], 16, p;
}

	// end inline asm
	add.s32 	%r555, %r48, 20480;
	// begin inline asm
	{
   .reg .b64 p;
   createpolicy.fractional.L2::evict_first.b64 p, 1.0;   cp.async.cg.shared.global.L2::cache_hint [%r555], [%rd287], 16, p;
}

	// end inline asm
	@%p22 bra 	$L__BB7_18;
	mul.wide.s32 	%rd146, %r3707, 16;
	add.s64 	%rd145, %rd117, %rd146;
	add.s32 	%r556, %r48, 33792;
	// begin inline asm
	{
   .reg .b64 p;
   createpolicy.fractional.L2::evict_first.b64 p, 1.0;   cp.async.cg.shared.global.L2::cache_hint [%r556], [%rd145], 16, p;
}

	// end inline asm
$L__BB7_18:
	add.s32 	%r3707, %r3707, %r33;
	mul.wide.s32 	%rd147, %r32, 16;
	add.s64 	%rd287, %rd287, %rd147;
	add.s64 	%rd288, %rd288, %rd147;
$L__BB7_19:
	and.b32  	%r572, %r45, 7;
	add.s32 	%r573, %r45, 128;
	or.b32  	%r574, %r45, 256;
	// begin inline asm
	cp.async.commit_group;

	// end inline asm
	// begin inline asm
	cp.async.wait_group 2;

	// end inline asm
	bar.sync 	0;
	shl.b32 	%r575, %r42, 4;
	shl.b32 	%r576, %r41, 7;
	and.b32  	%r577, %r576, 384;
	or.b32  	%r578, %r577, %r575;
	add.s32 	%r580, %r532, %r578;
	add.s32 	%r53, %r580, 57344;
	ld.shared.v4.u32 	{%r3705, %r3704, %r3703, %r3702}, [%r580+57344];
	shr.u32 	%r581, %r45, 3;
	xor.b32  	%r582, %r45, %r581;
	shl.b32 	%r583, %r582, 4;
	add.s32 	%r561, %r532, %r583;
	// begin inline asm
	ldmatrix.sync.aligned.m8n8.x4.shared.b16 {%r3697,%r3696,%r3695,%r3694}, [%r561];

	// end inline asm
	and.b32  	%r584, %r573, 504;
	or.b32  	%r585, %r584, %r572;
	shr.u32 	%r586, %r573, 3;
	xor.b32  	%r587, %r585, %r586;
	shl.b32 	%r588, %r587, 4;
	add.s32 	%r566, %r532, %r588;
	// begin inline asm
	ldmatrix.sync.aligned.m8n8.x4.shared.b16 {%r3693,%r3692,%r3691,%r3690}, [%r566];

	// end inline asm
	and.b32  	%r589, %r574, 504;
	or.b32  	%r590, %r589, %r572;
	shr.u32 	%r591, %r574, 3;
	xor.b32  	%r592, %r590, %r591;
	shl.b32 	%r593, %r592, 4;
	add.s32 	%r571, %r532, %r593;
	// begin inline asm
	ldmatrix.sync.aligned.m8n8.x4.shared.b16 {%r3689,%r3688,%r3687,%r3686}, [%r571];

	// end inline asm
	setp.eq.s32 	%p25, %r3712, 0;
	@%p25 bra 	$L__BB7_147;
	add.s32 	%r594, %r45, 4;
	and.b32  	%r595, %r594, 7;
	add.s32 	%r596, %r45, 132;
	add.s32 	%r597, %r45, 260;
	setp.lt.s32 	%p26, %r44, %r43;
	setp.lt.s32 	%p27, %r34, %r43;
	ld.shared.v4.u32 	{%r3701, %r3700, %r3699, %r3698}, [%r48];
	add.s32 	%r3646, %r37, 24;
	shl.b32 	%r598, %r34, 3;
	and.b32  	%r599, %r598, 7168;
	or.b32  	%r600, %r599, %r39;
	and.b32  	%r78, %r34, 896;
	shl.b32 	%r79, %r33, 3;
	and.b32  	%r601, %r35, 12;
	and.b32  	%r602, %r34, 3;
	or.b32  	%r603, %r601, %r602;
	mad.lo.s32 	%r80, %r33, %r42, %r603;
	and.b32  	%r604, %r34, 31;
	mad.lo.s32 	%r81, %r33, %r41, %r604;
	and.b32  	%r605, %r34, 995;
	mad.lo.s32 	%r606, %r42, 132, %r605;
	mad.lo.s32 	%r82, %r41, 33, %r604;
	mul.lo.s32 	%r83, %r33, %r1;
	add.s32 	%r84, %r5, -1;
	add.s32 	%r85, %r84, %r2;
	mul.lo.s32 	%r86, %r447, 6;
	mul.lo.s32 	%r87, %r446, 6;
	mul.lo.s32 	%r607, %r32, %r2;
	cvt.s64.s32 	%rd148, %r607;
	neg.s64 	%rd39, %rd148;
	neg.s32 	%r88, %r31;
	add.s32 	%r89, %r36, 24;
	shr.u32 	%r608, %r594, 3;
	xor.b32  	%r609, %r594, %r608;
	shl.b32 	%r610, %r609, 4;
	mov.u32 	%r611, sh;
	add.s32 	%r90, %r611, %r610;
	and.b32  	%r612, %r596, 504;
	or.b32  	%r613, %r612, %r595;
	shr.u32 	%r614, %r596, 3;
	xor.b32  	%r615, %r613, %r614;
	shl.b32 	%r616, %r615, 4;
	add.s32 	%r91, %r611, %r616;
	and.b32  	%r617, %r597, 1016;
	or.b32  	%r618, %r617, %r595;
	shr.u32 	%r619, %r597, 3;
	xor.b32  	%r620, %r618, %r619;
	shl.b32 	%r621, %r620, 4;
	add.s32 	%r92, %r611, %r621;
	add.s32 	%r93, %r48, 4096;
	selp.u32 	%r94, 1, 0, %p27;
	selp.u32 	%r95, 1, 0, %p26;
	add.s32 	%r96, %r48, 24576;
	add.s32 	%r97, %r48, 28672;
	add.s32 	%r98, %r48, 8192;
	add.s32 	%r99, %r90, 6144;
	add.s32 	%r100, %r48, 12288;
	add.s32 	%r101, %r48, 32768;
	add.s32 	%r102, %r561, 12288;
	add.s32 	%r103, %r566, 12288;
	add.s32 	%r104, %r571, 12288;
	add.s32 	%r105, %r48, 16384;
	add.s32 	%r106, %r90, 12288;
	add.s32 	%r107, %r91, 12288;
	add.s32 	%r108, %r92, 12288;
	add.s32 	%r109, %r48, 20480;
	add.s32 	%r110, %r46, 6144;
	add.s32 	%r111, %r47, 6144;
	add.s32 	%r112, %r561, 18432;
	add.s32 	%r113, %r566, 18432;
	add.s32 	%r114, %r571, 18432;
	add.s32 	%r115, %r46, 12288;
	add.s32 	%r116, %r47, 12288;
	add.s32 	%r117, %r48, 33792;
	shl.b32 	%r622, %r600, 4;
	add.s32 	%r118, %r611, %r622;
	add.s32 	%r119, %r48, -24576;
	add.s32 	%r120, %r48, -22528;
	add.s32 	%r121, %r48, -20480;
	add.s32 	%r122, %r48, -18432;
	add.s32 	%r123, %r48, -16384;
	add.s32 	%r124, %r48, -14336;
	mul.lo.s32 	%r125, %r33, 24;
	add.s32 	%r126, %r48, -12288;
	add.s32 	%r127, %r48, -10240;
	or.b32  	%r128, %r42, 32;
	setp.lt.s32 	%p28, %r128, %r1;
	selp.u32 	%r129, 1, 0, %p28;
	add.s32 	%r130, %r48, -8192;
	add.s32 	%r131, %r48, -6144;
	mul.lo.s32 	%r132, %r33, 40;
	or.b32  	%r133, %r42, 40;
	setp.lt.s32 	%p29, %r133, %r1;
	selp.u32 	%r134, 1, 0, %p29;
	add.s32 	%r135, %r48, -4096;
	add.s32 	%r136, %r48, -2048;
	shl.b32 	%r137, %r33, 4;
	shl.b32 	%r623, %r606, 2;
	add.s32 	%r138, %r611, %r623;
	shl.b32 	%r624, %r82, 4;
	add.s32 	%r139, %r611, %r624;
	add.s32 	%r140, %r82, 264;
	add.s32 	%r141, %r36, %r30;
	mov.f32 	%f4179, 0f00000000;
	shl.b64 	%rd218, %rd39, 4;
	mov.f32 	%f4180, %f4179;
	mov.f32 	%f4181, %f4179;
	mov.f32 	%f4182, %f4179;
	mov.f32 	%f4183, %f4179;
	mov.f32 	%f4184, %f4179;
	mov.f32 	%f4185, %f4179;
	mov.f32 	%f4186, %f4179;
	mov.f32 	%f4187, %f4179;
	mov.f32 	%f4188, %f4179;
	mov.f32 	%f4189, %f4179;
	mov.f32 	%f4190, %f4179;
	mov.f32 	%f4191, %f4179;
	mov.f32 	%f4192, %f4179;
	mov.f32 	%f4193, %f4179;
	mov.f32 	%f4194, %f4179;
	mov.f32 	%f4195, %f4179;
	mov.f32 	%f4196, %f4179;
	mov.f32 	%f4197, %f4179;
	mov.f32 	%f4198, %f4179;
	mov.f32 	%f4199, %f4179;
	mov.f32 	%f4200, %f4179;
	mov.f32 	%f4201, %f4179;
	mov.f32 	%f4202, %f4179;
	mov.f32 	%f4203, %f4179;
	mov.f32 	%f4204, %f4179;
	mov.f32 	%f4205, %f4179;
	mov.f32 	%f4206, %f4179;
	mov.f32 	%f4207, %f4179;
	mov.f32 	%f4208, %f4179;
	mov.f32 	%f4209, %f4179;
	mov.f32 	%f4210, %f4179;
	mov.f32 	%f4211, %f4179;
	mov.f32 	%f4212, %f4179;
	mov.f32 	%f4213, %f4179;
	mov.f32 	%f4214, %f4179;
	mov.f32 	%f4215, %f4179;
	mov.f32 	%f4216, %f4179;
	mov.f32 	%f4217, %f4179;
	mov.f32 	%f4218, %f4179;
	mov.f32 	%f4219, %f4179;
	mov.f32 	%f4220, %f4179;
	mov.f32 	%f4221, %f4179;
	mov.f32 	%f4222, %f4179;
	mov.f32 	%f4223, %f4179;
	mov.f32 	%f4224, %f4179;
	mov.f32 	%f4225, %f4179;
	mov.f32 	%f4226, %f4179;
	mov.f32 	%f4227, %f4179;
	mov.f32 	%f4228, %f4179;
	mov.f32 	%f4229, %f4179;
	mov.f32 	%f4230, %f4179;
	mov.f32 	%f4231, %f4179;
	mov.f32 	%f4232, %f4179;
	mov.f32 	%f4233, %f4179;
	mov.f32 	%f4234, %f4179;
	mov.f32 	%f4235, %f4179;
	mov.f32 	%f4236, %f4179;
	mov.f32 	%f4237, %f4179;
	mov.f32 	%f4238, %f4179;
	mov.f32 	%f4239, %f4179;
	mov.f32 	%f4240, %f4179;
	mov.f32 	%f4241, %f4179;
	mov.f32 	%f4242, %f4179;
	mov.f32 	%f4243, %f4179;
	mov.f32 	%f4244, %f4179;
	mov.f32 	%f4245, %f4179;
	mov.f32 	%f4246, %f4179;
	mov.f32 	%f4247, %f4179;
	mov.f32 	%f4248, %f4179;
	mov.f32 	%f4249, %f4179;
	mov.f32 	%f4250, %f4179;
	mov.f32 	%f4251, %f4179;
	mov.f32 	%f4252, %f4179;
	mov.f32 	%f4253, %f4179;
	mov.f32 	%f4254, %f4179;
	mov.f32 	%f4255, %f4179;
	mov.f32 	%f4256, %f4179;
	mov.f32 	%f4257, %f4179;
	mov.f32 	%f4258, %f4179;
	mov.f32 	%f4259, %f4179;
	mov.f32 	%f4260, %f4179;
	mov.f32 	%f4261, %f4179;
	mov.f32 	%f4262, %f4179;
	mov.f32 	%f4263, %f4179;
	mov.f32 	%f4264, %f4179;
	mov.f32 	%f4265, %f4179;
	mov.f32 	%f4266, %f4179;
	mov.f32 	%f4267, %f4179;
	mov.f32 	%f4268, %f4179;
	mov.f32 	%f4269, %f4179;
	mov.f32 	%f4270, %f4179;
	mov.f32 	%f4271, %f4179;
	mov.f32 	%f4272, %f4179;
	mov.f32 	%f4273, %f4179;
	mov.f32 	%f4274, %f4179;
$L__BB7_21:
	mov.u32 	%r162, %r3712;
	setp.lt.s32 	%p30, %r162, 4;
	ld.shared.v4.u32 	{%r172, %r171, %r170, %r169}, [%r53];
	// begin inline asm
	ldmatrix.sync.aligned.m8n8.x4.shared.b16 {%r625,%r626,%r627,%r628}, [%r90];

	// end inline asm
	// begin inline asm
	ldmatrix.sync.aligned.m8n8.x4.shared.b16 {%r630,%r631,%r632,%r633}, [%r91];

	// end inline asm
	// begin inline asm
	ldmatrix.sync.aligned.m8n8.x4.shared.b16 {%r635,%r636,%r637,%r638}, [%r92];

	// end inline asm
	ld.shared.v4.u32 	{%r188, %r187, %r186, %r185}, [%r93];
	mul.wide.s32 	%rd149, %r3646, 16;
	add.s64 	%rd47, %rd289, %rd149;
	add.s32 	%r640, %r3646, %r30;
	mul.wide.s32 	%rd150, %r640, 16;
	add.s64 	%rd48, %rd289, %rd150;
	@%p30 bra 	$L__BB7_23;
	add.s32 	%r644, %r47, 18432;
	add.s32 	%r642, %r46, 18432;
	// begin inline asm
	{
   .reg .pred p;
   setp.ne.b32 p, %r94, 0;
   @p cp.async.cg.shared.global [%r642], [%rd47], 16;
}

	// end inline asm
	// begin inline asm
	{
   .reg .pred p;
   setp.ne.b32 p, %r95, 0;
   @p cp.async.cg.shared.global [%r644], [%rd48], 16;
}

	// end inline asm
	// begin inline asm
	{
   .reg .b64 p;
   createpolicy.fractional.L2::evict_first.b64 p, 1.0;   cp.async.cg.shared.global.L2::cache_hint [%r96], [%rd288], 16, p;
}

	// end inline asm
	mul.wide.s32 	%rd155, %r32, 16;
	add.s64 	%rd288, %rd288, %rd155;
	// begin inline asm
	{
   .reg .b64 p;
   createpolicy.fractional.L2::evict_first.b64 p, 1.0;   cp.async.cg.shared.global.L2::cache_hint [%r97], [%rd287], 16, p;
}

	// end inline asm
	add.s64 	%rd287, %rd287, %rd155;
$L__BB7_23:
	add.s32 	%r981, %r571, 6144;
	add.s32 	%r976, %r566, 6144;
	add.s32 	%r971, %r561, 6144;
	// begin inline asm
	cp.async.commit_group;

	// end inline asm
	// begin inline asm
	cp.async.wait_group 2;

	// end inline asm
	bar.sync 	0;
	shr.s32 	%r674, %r3701, 8;
	mov.b32 	%r1246, 983055;
	mov.b32 	%r1251, 1677747200;
	// begin inline asm
	lop3.b32 %r647, %r3701, %r1246, %r1251, 234;

	// end inline asm
	mov.b32 	%r1250, 15728880;
	// begin inline asm
	lop3.b32 %r651, %r3701, %r1250, %r1251, 234;

	// end inline asm
	mov.b32 	%r1254, 1678271496;
	// begin inline asm
	{sub.f16x2 %r655,%r647,%r1254;
}
	// end inline asm
	mov.b32 	%r1257, 738208768;
	mov.b32 	%r1258, -729754496;
	// begin inline asm
	{fma.rn.f16x2 %r658,%r651,%r1257,%r1258;
}
	// end inline asm
	mov.b32 	{%rs1, %rs2}, %r3705;
	// begin inline asm
	{  mov.b32 %r662, {%rs1,%rs1};}

	// end inline asm
	// begin inline asm
	{mul.f16x2 %r663,%r655,%r662;
}
	// end inline asm
	// begin inline asm
	{mul.f16x2 %r666,%r658,%r662;
}
	// end inline asm
	// begin inline asm
	lop3.b32 %r669, %r674, %r1246, %r1251, 234;

	// end inline asm
	// begin inline asm
	lop3.b32 %r673, %r674, %r1250, %r1251, 234;

	// end inline asm
	// begin inline asm
	{sub.f16x2 %r677,%r669,%r1254;
}
	// end inline asm
	// begin inline asm
	{fma.rn.f16x2 %r680,%r673,%r1257,%r1258;
}
	// end inline asm
	// begin inline asm
	{  mov.b32 %r684, {%rs2,%rs2};}

	// end inline asm
	// begin inline asm
	{mul.f16x2 %r685,%r677,%r684;
}
	// end inline asm
	// begin inline asm
	{mul.f16x2 %r688,%r680,%r684;
}
	// end inline asm
	// begin inline asm
	mma.sync.aligned.m16n8k16.row.col.f32.f16.f16.f32 {%f1466,%f1467,%f1468,%f1469}, {%r3697,%r3696,%r3695,%r3694}, {%r663,%r666}, {%f4274,%f4273,%f4272,%f4271};

	// end inline asm
	// begin inline asm
	mma.sync.aligned.m16n8k16.row.col.f32.f16.f16.f32 {%f1474,%f1475,%f1476,%f1477}, {%r3697,%r3696,%r3695,%r3694}, {%r685,%r688}, {%f4270,%f4269,%f4268,%f4267};

	// end inline asm
	// begin inline asm
	mma.sync.aligned.m16n8k16.row.col.f32.f16.f16.f32 {%f1482,%f1483,%f1484,%f1485}, {%r3693,%r3692,%r3691,%r3690}, {%r663,%r666}, {%f4242,%f4241,%f4240,%f4239};

	// end inline asm
	// begin inline asm
	mma.sync.aligned.m16n8k16.row.col.f32.f16.f16.f32 {%f1490,%f1491,%f1492,%f1493}, {%r3693,%r3692,%r3691,%r3690}, {%r685,%r688}, {%f4238,%f4237,%f4236,%f4235};

	// end inline asm
	// begin inline asm
	mma.sync.aligned.m16n8k16.row.col.f32.f16.f16.f32 {%f1498,%f1499,%f1500,%f1501}, {%r3689,%r3688,%r3687,%r3686}, {%r663,%r666}, {%f4210,%f4209,%f4208,%f4207};

	// end inline asm
	// begin inline asm
	mma.sync.aligned.m16n8k16.row.col.f32.f16.f16.f32 {%f1506,%f1507,%f1508,%f1509}, {%r3689,%r3688,%r3687,%r3686}, {%r685,%r688}, {%f4206,%f4205,%f4204,%f4203};

	// end inline asm
	shr.s32 	%r754, %r3700, 8;
	// begin inline asm
	lop3.b32 %r727, %r3700, %r1246, %r1251, 234;

	// end inline asm
	// begin inline asm
	lop3.b32 %r731, %r3700, %r1250, %r1251, 234;

	// end inline asm
	// begin inline asm
	{sub.f16x2 %r735,%r727,%r1254;
}
	// end inline asm
	// begin inline asm
	{fma.rn.f16x2 %r738,%r731,%r1257,%r1258;
}
	// end inline asm
	mov.b32 	{%rs3, %rs4}, %r3704;
	// begin inline asm
	{  mov.b32 %r742, {%rs3,%rs3};}

	// end inline asm
	// begin inline asm
	{mul.f16x2 %r743,%r735,%r742;
}
	// end inline asm
	// begin inline asm
	{mul.f16x2 %r746,%r738,%r742;
}
	// end inline asm
	// begin inline asm
	lop3.b32 %r749, %r754, %r1246, %r1251, 234;

	// end inline asm
	// begin inline asm
	lop3.b32 %r753, %r754, %r1250, %r1251, 234;

	// end inline asm
	// begin inline asm
	{sub.f16x2 %r757,%r749,%r1254;
}
	// end inline asm
	// begin inline asm
	{fma.rn.f16x2 %r760,%r753,%r1257,%r1258;
}
	// end inline asm
	// begin inline asm
	{  mov.b32 %r764, {%rs4,%rs4};}

	// end inline asm
	// begin inline asm
	{mul.f16x2 %r765,%r757,%r764;
}
	// end inline asm
	// begin inline asm
	{mul.f16x2 %r768,%r760,%r764;
}
	// end inline asm
	// begin inline asm
	mma.sync.aligned.m16n8k16.row.col.f32.f16.f16.f32 {%f1514,%f1515,%f1516,%f1517}, {%r3697,%r3696,%r3695,%r3694}, {%r743,%r746}, {%f4266,%f4265,%f4264,%f4263};

	// end inline asm
	// begin inline asm
	mma.sync.aligned.m16n8k16.row.col.f32.f16.f16.f32 {%f1522,%f1523,%f1524,%f1525}, {%r3697,%r3696,%r3695,%r3694}, {%r765,%r768}, {%f4262,%f4261,%f4260,%f4259};

	// end inline asm
	// begin inline asm
	mma.sync.aligned.m16n8k16.row.col.f32.f16.f16.f32 {%f1530,%f1531,%f1532,%f1533}, {%r3693,%r3692,%r3691,%r3690}, {%r743,%r746}, {%f4234,%f4233,%f4232,%f4231};

	// end inline asm
	// begin inline asm
	mma.sync.aligned.m16n8k16.row.col.f32.f16.f16.f32 {%f1538,%f1539,%f1540,%f1541}, {%r3693,%r3692,%r3691,%r3690}, {%r765,%r768}, {%f4230,%f4229,%f4228,%f4227};

	// end inline asm
	// begin inline asm
	mma.sync.aligned.m16n8k16.row.col.f32.f16.f16.f32 {%f1546,%f1547,%f1548,%f1549}, {%r3689,%r3688,%r3687,%r3686}, {%r743,%r746}, {%f4202,%f4201,%f4200,%f4199};

	// end inline asm
	// begin inline asm
	mma.sync.aligned.m16n8k16.row.col.f32.f16.f16.f32 {%f1554,%f1555,%f1556,%f1557}, {%r3689,%r3688,%r3687,%r3686}, {%r765,%r768}, {%f4198,%f4197,%f4196,%f4195};

	// end inline asm
	shr.s32 	%r834, %r3699, 8;
	// begin inline asm
	lop3.b32 %r807, %r3699, %r1246, %r1251, 234;

	// end inline asm
	// begin inline asm
	lop3.b32 %r811, %r3699, %r1250, %r1251, 234;

	// end inline asm
	// begin inline asm
	{sub.f16x2 %r815,%r807,%r1254;
}
	// end inline asm
	// begin inline asm
	{fma.rn.f16x2 %r818,%r811,%r1257,%r1258;
}
	// end inline asm
	mov.b32 	{%rs5, %rs6}, %r3703;
	// begin inline asm
	{  mov.b32 %r822, {%rs5,%rs5};}

	// end inline asm
	// begin inline asm
	{mul.f16x2 %r823,%r815,%r822;
}
	// end inline asm
	// begin inline asm
	{mul.f16x2 %r826,%r818,%r822;
}
	// end inline asm
	// begin inline asm
	lop3.b32 %r829, %r834, %r1246, %r1251, 234;

	// end inline asm
	// begin inline asm
	lop3.b32 %r833, %r834, %r1250, %r1251, 234;

	// end inline asm
	// begin inline asm
	{sub.f16x2 %r837,%r829,%r1254;
}
	// end inline asm
	// begin inline asm
	{fma.rn.f16x2 %r840,%r833,%r1257,%r1258;
}
	// end inline asm
	// begin inline asm
	{  mov.b32 %r844, {%rs6,%rs6};}

	// end inline asm
	// begin inline asm
	{mul.f16x2 %r845,%r837,%r844;
}
	// end inline asm
	// begin inline asm
	{mul.f16x2 %r848,%r840,%r844;
}
	// end inline asm
	// begin inline asm
	mma.sync.aligned.m16n8k16.row.col.f32.f16.f16.f32 {%f1562,%f1563,%f1564,%f1565}, {%r3697,%r3696,%r3695,%r3694}, {%r823,%r826}, {%f4258,%f4257,%f4256,%f4255};

	// end inline asm
	// begin inline asm
	mma.sync.aligned.m16n8k16.row.col.f32.f16.f16.f32 {%f1570,%f1571,%f1572,%f1573}, {%r3697,%r3696,%r3695,%r3694}, {%r845,%r848}, {%f4254,%f4253,%f4252,%f4251};

	// end inline asm
	// begin inline asm
	mma.sync.aligned.m16n8k16.row.col.f32.f16.f16.f32 {%f1578,%f1579,%f1580,%f1581}, {%r3693,%r3692,%r3691,%r3690}, {%r823,%r826}, {%f4226,%f4225,%f4224,%f4223};

	// end inline asm
	// begin inline asm
	mma.sync.aligned.m16n8k16.row.col.f32.f16.f16.f32 {%f1586,%f1587,%f1588,%f1589}, {%r3693,%r3692,%r3691,%r3690}, {%r845,%r848}, {%f4222,%f4221,%f4220,%f4219};

	// end inline asm
	// begin inline asm
	mma.sync.aligned.m16n8k16.row.col.f32.f16.f16.f32 {%f1594,%f1595,%f1596,%f1597}, {%r3689,%r3688,%r3687,%r3686}, {%r823,%r826}, {%f4194,%f4193,%f4192,%f4191};

	// end inline asm
	// begin inline asm
	mma.sync.aligned.m16n8k16.row.col.f32.f16.f16.f32 {%f1602,%f1603,%f1604,%f1605}, {%r3689,%r3688,%r3687,%r3686}, {%r845,%r848}, {%f4190,%f4189,%f4188,%f4187};

	// end inline asm
	shr.s32 	%r914, %r3698, 8;
	// begin inline asm
	lop3.b32 %r887, %r3698, %r1246, %r1251, 234;

	// end inline asm
	// begin inline asm
	lop3.b32 %r891, %r3698, %r1250, %r1251, 234;

	// end inline asm
	// begin inline asm
	{sub.f16x2 %r895,%r887,%r1254;
}
	// end inline asm
	// begin inline asm
	{fma.rn.f16x2 %r898,%r891,%r1257,%r1258;
}
	// end inline asm
	mov.b32 	{%rs7, %rs8}, %r3702;
	// begin inline asm
	{  mov.b32 %r902, {%rs7,%rs7};}

	// end inline asm
	// begin inline asm
	{mul.f16x2 %r903,%r895,%r902;
}
	// end inline asm
	// begin inline asm
	{mul.f16x2 %r906,%r898,%r902;
}
	// end inline asm
	// begin inline asm
	lop3.b32 %r909, %r914, %r1246, %r1251, 234;

	// end inline asm
	// begin inline asm
	lop3.b32 %r913, %r914, %r1250, %r1251, 234;

	// end inline asm
	// begin inline asm
	{sub.f16x2 %r917,%r909,%r1254;
}
	// end inline asm
	// begin inline asm
	{fma.rn.f16x2 %r920,%r913,%r1257,%r1258;
}
	// end inline asm
	// begin inline asm
	{  mov.b32 %r924, {%rs8,%rs8};}

	// end inline asm
	// begin inline asm
	{mul.f16x2 %r925,%r917,%r924;
}
	// end inline asm
	// begin inline asm
	{mul.f16x2 %r928,%r920,%r924;
}
	// end inline asm
	// begin inline asm
	mma.sync.aligned.m16n8k16.row.col.f32.f16.f16.f32 {%f1610,%f1611,%f1612,%f1613}, {%r3697,%r3696,%r3695,%r3694}, {%r903,%r906}, {%f4250,%f4249,%f4248,%f4247};

	// end inline asm
	// begin inline asm
	mma.sync.aligned.m16n8k16.row.col.f32.f16.f16.f32 {%f1618,%f1619,%f1620,%f1621}, {%r3697,%r3696,%r3695,%r3694}, {%r925,%r928}, {%f4246,%f4245,%f4244,%f4243};

	// end inline asm
	// begin inline asm
	mma.sync.aligned.m16n8k16.row.col.f32.f16.f16.f32 {%f1626,%f1627,%f1628,%f1629}, {%r3693,%r3692,%r3691,%r3690}, {%r903,%r906}, {%f4218,%f4217,%f4216,%f4215};

	// end inline asm
	// begin inline asm
	mma.sync.aligned.m16n8k16.row.col.f32.f16.f16.f32 {%f1634,%f1635,%f1636,%f1637}, {%r3693,%r3692,%r3691,%r3690}, {%r925,%r928}, {%f4214,%f4213,%f4212,%f4211};

	// end inline asm
	// begin inline asm
	mma.sync.aligned.m16n8k16.row.col.f32.f16.f16.f32 {%f1642,%f1643,%f1644,%f1645}, {%r3689,%r3688,%r3687,%r3686}, {%r903,%r906}, {%f4186,%f4185,%f4184,%f4183};

	// end inline asm
	// begin inline asm
	mma.sync.aligned.m16n8k16.row.col.f32.f16.f16.f32 {%f1650,%f1651,%f1652,%f1653}, {%r3689,%r3688,%r3687,%r3686}, {%r925,%r928}, {%f4182,%f4181,%f4180,%f4179};

	// end inline asm
	ld.shared.v4.u32 	{%r3705, %r3704, %r3703, %r3702}, [%r53];
	// begin inline asm
	ldmatrix.sync.aligned.m8n8.x4.shared.b16 {%r3697,%r3696,%r3695,%r3694}, [%r971];

	// end inline asm
	// begin inline asm
	ldmatrix.sync.aligned.m8n8.x4.shared.b16 {%r3693,%r3692,%r3691,%r3690}, [%r976];

	// end inline asm
	// begin inline asm
	ldmatrix.sync.aligned.m8n8.x4.shared.b16 {%r3689,%r3688,%r3687,%r3686}, [%r981];

	// end inline asm
	ld.shared.v4.u32 	{%r3701, %r3700, %r3699, %r3698}, [%r98];
	shr.s32 	%r1009, %r188, 8;
	// begin inline asm
	lop3.b32 %r982, %r188, %r1246, %r1251, 234;

	// end inline asm
	// begin inline asm
	lop3.b32 %r986, %r188, %r1250, %r1251, 234;

	// end inline asm
	// begin inline asm
	{sub.f16x2 %r990,%r982,%r1254;
}
	// end inline asm
	// begin inline asm
	{fma.rn.f16x2 %r993,%r986,%r1257,%r1258;
}
	// end inline asm
	mov.b32 	{%rs9, %rs10}, %r172;
	// begin inline asm
	{  mov.b32 %r997, {%rs9,%rs9};}

	// end inline asm
	// begin inline asm
	{mul.f16x2 %r998,%r990,%r997;
}
	// end inline asm
	// begin inline asm
	{mul.f16x2 %r1001,%r993,%r997;
}
	// end inline asm
	// begin inline asm
	lop3.b32 %r1004, %r1009, %r1246, %r1251, 234;

	// end inline asm
	// begin inline asm
	lop3.b32 %r1008, %r1009, %r1250, %r1251, 234;

	// end inline asm
	// begin inline asm
	{sub.f16x2 %r1012,%r1004,%r1254;
}
	// end inline asm
	// begin inline asm
	{fma.rn.f16x2 %r1015,%r1008,%r1257,%r1258;
}
	// end inline asm
	// begin inline asm
	{  mov.b32 %r1019, {%rs10,%rs10};}

	// end inline asm
	// begin inline asm
	{mul.f16x2 %r1020,%r1012,%r1019;
}
	// end inline asm
	// begin inline asm
	{mul.f16x2 %r1023,%r1015,%r1019;
}
	// end inline asm
	// begin inline asm
	mma.sync.aligned.m16n8k16.row.col.f32.f16.f16.f32 {%f4274,%f4273,%f4272,%f4271}, {%r625,%r626,%r627,%r628}, {%r998,%r1001}, {%f1466,%f1467,%f1468,%f1469};

	// end inline asm
	// begin inline asm
	mma.sync.aligned.m16n8k16.row.col.f32.f16.f16.f32 {%f4270,%f4269,%f4268,%f4267}, {%r625,%r626,%r627,%r628}, {%r1020,%r1023}, {%f1474,%f1475,%f1476,%f1477};

	// end inline asm
	// begin inline asm
	mma.sync.aligned.m16n8k16.row.col.f32.f16.f16.f32 {%f4242,%f4241,%f4240,%f4239}, {%r630,%r631,%r632,%r633}, {%r998,%r1001}, {%f1482,%f1483,%f1484,%f1485};

	// end inline asm
	// begin inline asm
	mma.sync.aligned.m16n8k16.row.col.f32.f16.f16.f32 {%f4238,%f4237,%f4236,%f4235}, {%r630,%r631,%r632,%r633}, {%r1020,%r1023}, {%f1490,%f1491,%f1492,%f1493};

	// end inline asm
	// begin inline asm
	mma.sync.aligned.m16n8k16.row.col.f32.f16.f16.f32 {%f4210,%f4209,%f4208,%f4207}, {%r635,%r636,%r637,%r638}, {%r998,%r1001}, {%f1498,%f1499,%f1500,%f1501};

	// end inline asm
	// begin inline asm
	mma.sync.aligned.m16n8k16.row.col.f32.f16.f16.f32 {%f4206,%f4205,%f4204,%f4203}, {%r635,%r636,%r637,%r638}, {%r1020,%r1023}, {%f1506,%f1507,%f1508,%f1509};

	// end inline asm
	shr.s32 	%r1089, %r187, 8;
	// begin inline asm
	lop3.b32 %r1062, %r187, %r1246, %r1251, 234;

	// end inline asm
	// begin inline asm
	lop3.b32 %r1066, %r187, %r1250, %r1251, 234;

	// end inline asm
	// begin inline asm
	{sub.f16x2 %r1070,%r1062,%r1254;
}
	// end inline asm
	// begin inline asm
	{fma.rn.f16x2 %r1073,%r1066,%r1257,%r1258;
}
	// end inline asm
	mov.b32 	{%rs11, %rs12}, %r171;
	// begin inline asm
	{  mov.b32 %r1077, {%rs11,%rs11};}

	// end inline asm
	// begin inline asm
	{mul.f16x2 %r1078,%r1070,%r1077;
}
	// end inline asm
	// begin inline asm
	{mul.f16x2 %r1081,%r1073,%r1077;
}
	// end inline asm
	// begin inline asm
	lop3.b32 %r1084, %r1089, %r1246, %r1251, 234;

	// end inline asm
	// begin inline asm
	lop3.b32 %r1088, %r1089, %r1250, %r1251, 234;

	// end inline asm
	// begin inline asm
	{sub.f16x2 %r1092,%r1084,%r1254;
}
	// end inline asm
	// begin inline asm
	{fma.rn.f16x2 %r1095,%r1088,%r1257,%r1258;
}
	// end inline asm
	// begin inline asm
	{  mov.b32 %r1099, {%rs12,%rs12};}

	// end inline asm
	// begin inline asm
	{mul.f16x2 %r1100,%r1092,%r1099;
}
	// end inline asm
	// begin inline asm
	{mul.f16x2 %r1103,%r1095,%r1099;
}
	// end inline asm
	// begin inline asm
	mma.sync.aligned.m16n8k16.row.col.f32.f16.f16.f32 {%f4266,%f4265,%f4264,%f4263}, {%r625,%r626,%r627,%r628}, {%r1078,%r1081}, {%f1514,%f1515,%f1516,%f1517};

	// end inline asm
	// begin inline asm
	mma.sync.aligned.m16n8k16.row.col.f32.f16.f16.f32 {%f4262,%f4261,%f4260,%f4259}, {%r625,%r626,%r627,%r628}, {%r1100,%r1103}, {%f1522,%f1523,%f1524,%f1525};

	// end inline asm
	// begin inline asm
	mma.sync.aligned.m16n8k16.row.col.f32.f16.f16.f32 {%f4234,%f4233,%f4232,%f4231}, {%r630,%r631,%r632,%r633}, {%r1078,%r1081}, {%f1530,%f1531,%f1532,%f1533};

	// end inline asm
	// begin inline asm
	mma.sync.aligned.m16n8k16.row.col.f32.f16.f16.f32 {%f4230,%f4229,%f4228,%f4227}, {%r630,%r631,%r632,%r633}, {%r1100,%r1103}, {%f1538,%f1539,%f1540,%f1541};

	// end inline asm
	// begin inline asm
	mma.sync.aligned.m16n8k16.row.col.f32.f16.f16.f32 {%f4202,%f4201,%f4200,%f4199}, {%r635,%r636,%r637,%r638}, {%r1078,%r1081}, {%f1546,%f1547,%f1548,%f1549};

	// end inline asm
	// begin inline asm
	mma.sync.aligned.m16n8k16.row.col.f32.f16.f16.f32 {%f4198,%f4197,%f4196,%f4195}, {%r635,%r636,%r637,%r638}, {%r1100,%r1103}, {%f1554,%f1555,%f1556,%f1557};

	// end inline asm
	shr.s32 	%r1169, %r186, 8;
	// begin inline asm
	lop3.b32 %r1142, %r186, %r1246, %r1251, 234;

	// end inline asm
	// begin inline asm
	lop3.b32 %r1146, %r186, %r1250, %r1251, 234;

	// end inline asm
	// begin inline asm
	{sub.f16x2 %r1150,%r1142,%r1254;
}
	// end inline asm
	// begin inline asm
	{fma.rn.f16x2 %r1153,%r1146,%r1257,%r1258;
}
	// end inline asm
	mov.b32 	{%rs13, %rs14}, %r170;
	// begin inline asm
	{  mov.b32 %r1157, {%rs13,%rs13};}

	// end inline asm
	// begin inline asm
	{mul.f16x2 %r1158,%r1150,%r1157;
}
	// end inline asm
	// begin inline asm
	{mul.f16x2 %r1161,%r1153,%r1157;
}
	// end inline asm
	// begin inline asm
	lop3.b32 %r1164, %r1169, %r1246, %r1251, 234;

	// end inline asm
	// begin inline asm
	lop3.b32 %r1168, %r1169, %r1250, %r1251, 234;

	// end inline asm
	// begin inline asm
	{sub.f16x2 %r1172,%r1164,%r1254;
}
	// end inline asm
	// begin inline asm
	{fma.rn.f16x2 %r1175,%r1168,%r1257,%r1258;
}
	// end inline asm
	// begin inline asm
	{  mov.b32 %r1179, {%rs14,%rs14};}

	// end inline asm
	// begin inline asm
	{mul.f16x2 %r1180,%r1172,%r1179;
}
	// end inline asm
	// begin inline asm
	{mul.f16x2 %r1183,%r1175,%r1179;
}
	// end inline asm
	// begin inline asm
	mma.sync.aligned.m16n8k16.row.col.f32.f16.f16.f32 {%f4258,%f4257,%f4256,%f4255}, {%r625,%r626,%r627,%r628}, {%r1158,%r1161}, {%f1562,%f1563,%f1564,%f1565};

	// end inline asm
	// begin inline asm
	mma.sync.aligned.m16n8k16.row.col.f32.f16.f16.f32 {%f4254,%f4253,%f4252,%f4251}, {%r625,%r626,%r627,%r628}, {%r1180,%r1183}, {%f1570,%f1571,%f1572,%f1573};

	// end inline asm
	// begin inline asm
	mma.sync.aligned.m16n8k16.row.col.f32.f16.f16.f32 {%f4226,%f4225,%f4224,%f4223}, {%r630,%r631,%r632,%r633}, {%r1158,%r1161}, {%f1578,%f1579,%f1580,%f1581};

	// end inline asm
	// begin inline asm
	mma.sync.aligned.m16n8k16.row.col.f32.f16.f16.f32 {%f4222,%f4221,%f4220,%f4219}, {%r630,%r631,%r632,%r633}, {%r1180,%r1183}, {%f1586,%f1587,%f1588,%f1589};

	// end inline asm
	// begin inline asm
	mma.sync.aligned.m16n8k16.row.col.f32.f16.f16.f32 {%f4194,%f4193,%f4192,%f4191}, {%r635,%r636,%r637,%r638}, {%r1158,%r1161}, {%f1594,%f1595,%f1596,%f1597};

	// end inline asm
	// begin inline asm
	mma.sync.aligned.m16n8k16.row.col.f32.f16.f16.f32 {%f4190,%f4189,%f4188,%f4187}, {%r635,%r636,%r637,%r638}, {%r1180,%r1183}, {%f1602,%f1603,%f1604,%f1605};

	// end inline asm
	shr.s32 	%r1249, %r185, 8;
	// begin inline asm
	lop3.b32 %r1222, %r185, %r1246, %r1251, 234;

	// end inline asm
	// begin inline asm
	lop3.b32 %r1226, %r185, %r1250, %r1251, 234;

	// end inline asm
	// begin inline asm
	{sub.f16x2 %r1230,%r1222,%r1254;
}
	// end inline asm
	// begin inline asm
	{fma.rn.f16x2 %r1233,%r1226,%r1257,%r1258;
}
	// end inline asm
	mov.b32 	{%rs15, %rs16}, %r169;
	// begin inline asm
	{  mov.b32 %r1237, {%rs15,%rs15};}

	// end inline asm
	// begin inline asm
	{mul.f16x2 %r1238,%r1230,%r1237;
}
	// end inline asm
	// begin inline asm
	{mul.f16x2 %r1241,%r1233,%r1237;
}
	// end inline asm
	// begin inline asm
	lop3.b32 %r1244, %r1249, %r1246, %r1251, 234;

	// end inline asm
	// begin inline asm
	lop3.b32 %r1248, %r1249, %r1250, %r1251, 234;

	// end inline asm
	// begin inline asm
	{sub.f16x2 %r1252,%r1244,%r1254;
}
	// end inline asm
	// begin inline asm
	{fma.rn.f16x2 %r1255,%r1248,%r1257,%r1258;
}
	// end inline asm
	// begin inline asm
	{  mov.b32 %r1259, {%rs16,%rs16};}

	// end inline asm
	// begin inline asm
	{mul.f16x2 %r1260,%r1252,%r1259;
}
	// end inline asm
	// begin inline asm
	{mul.f16x2 %r1263,%r1255,%r1259;
}
	// end inline asm
	// begin inline asm
	mma.sync.aligned.m16n8k16.row.col.f32.f16.f16.f32 {%f4250,%f4249,%f4248,%f4247}, {%r625,%r626,%r627,%r628}, {%r1238,%r1241}, {%f1610,%f1611,%f1612,%f1613};

	// end inline asm
	// begin inline asm
	mma.sync.aligned.m16n8k16.row.col.f32.f16.f16.f32 {%f4246,%f4245,%f4244,%f4243}, {%r625,%r626,%r627,%r628}, {%r1260,%r1263}, {%f1618,%f1619,%f1620,%f1621};

	// end inline asm
	// begin inline asm
	mma.sync.aligned.m16n8k16.row.col.f32.f16.f16.f32 {%f4218,%f4217,%f4216,%f4215}, {%r630,%r631,%r632,%r633}, {%r1238,%r1241}, {%f1626,%f1627,%f1628,%f1629};

	// end inline asm
	// begin inline asm
	mma.sync.aligned.m16n8k16.row.col.f32.f16.f16.f32 {%f4214,%f4213,%f4212,%f4211}, {%r630,%r631,%r632,%r633}, {%r1260,%r1263}, {%f1634,%f1635,%f1636,%f1637};

	// end inline asm
	// begin inline asm
	mma.sync.aligned.m16n8k16.row.col.f32.f16.f16.f32 {%f4186,%f4185,%f4184,%f4183}, {%r635,%r636,%r637,%r638}, {%r1238,%r1241}, {%f1642,%f1643,%f1644,%f1645};

	// end inline asm
	// begin inline asm
	mma.sync.aligned.m16n8k16.row.col.f32.f16.f16.f32 {%f4182,%f4181,%f4180,%f4179}, {%r635,%r636,%r637,%r638}, {%r1260,%r1263}, {%f1650,%f1651,%f1652,%f1653};

	// end inline asm
	setp.eq.s32 	%p31, %r162, 1;
	mov.b32 	%r3712, 0;
	@%p31 bra 	$L__BB7_37;
	add.s32 	%r1317, %r92, 6144;
	add.s32 	%r1312, %r91, 6144;
	setp.lt.s32 	%p32, %r162, 5;
	ld.shared.v4.u32 	{%r212, %r211, %r210, %r209}, [%r53];
	// begin inline asm
	ldmatrix.sync.aligned.m8n8.x4.shared.b16 {%r1303,%r1304,%r1305,%r1306}, [%r99];

	// end inline asm
	// begin inline asm
	ldmatrix.sync.aligned.m8n8.x4.shared.b16 {%r1308,%r1309,%r1310,%r1311}, [%r1312];

	// end inline asm
	// begin inline asm
	ldmatrix.sync.aligned.m8n8.x4.shared.b16 {%r1313,%r1314,%r1315,%r1316}, [%r1317];

	// end inline asm
	ld.shared.v4.u32 	{%r228, %r227, %r226, %r225}, [%r100];
	@%p32 bra 	$L__BB7_28;
	setp.gt.u32 	%p33, %r34, 31;
	add.s64 	%rd156, %rd47, 128;
	// begin inline asm
	{
   .reg .pred p;
   setp.ne.b32 p, %r94, 0;
   @p cp.async.cg.shared.global [%r46], [%rd156], 16;
}

	// end inline asm
	add.s64 	%rd157, %rd48, 128;
	// begin inline asm
	{
   .reg .pred p;
   setp.ne.b32 p, %r95, 0;
   @p cp.async.cg.shared.global [%r47], [%rd157], 16;
}

	// end inline asm
	// begin inline asm
	{
   .reg .b64 p;
   createpolicy.fractional.L2::evict_first.b64 p, 1.0;   cp.async.cg.shared.global.L2::cache_hint [%r48], [%rd288], 16, p;
}

	// end inline asm
	// begin inline asm
	{
   .reg .b64 p;
   createpolicy.fractional.L2::evict_first.b64 p, 1.0;   cp.async.cg.shared.global.L2::cache_hint [%r93], [%rd287], 16, p;
}

	// end inline asm
	@%p33 bra 	$L__BB7_27;
	mul.wide.s32 	%rd161, %r3707, 16;
	add.s64 	%rd160, %rd117, %rd161;
	// begin inline asm
	{
   .reg .b64 p;
   createpolicy.fractional.L2::evict_first.b64 p, 1.0;   cp.async.cg.shared.global.L2::cache_hint [%r101], [%rd160], 16, p;
}

	// end inline asm
$L__BB7_27:
	add.s32 	%r3707, %r3707, %r33;
	mul.wide.s32 	%rd162, %r32, 16;
	add.s64 	%rd287, %rd287, %rd162;
	add.s64 	%rd288, %rd288, %rd162;
$L__BB7_28:
	// begin inline asm
	cp.async.commit_group;

	// end inline asm
	// begin inline asm
	cp.async.wait_group 2;

	// end inline asm
	bar.sync 	0;
	shr.s32 	%r1352, %r3701, 8;
	mov.b32 	%r1924, 983055;
	mov.b32 	%r1929, 1677747200;
	// begin inline asm
	lop3.b32 %r1325, %r3701, %r1924, %r1929, 234;

	// end inline asm
	mov.b32 	%r1928, 15728880;
	// begin inline asm
	lop3.b32 %r1329, %r3701, %r1928, %r1929, 234;

	// end inline asm
	mov.b32 	%r1932, 1678271496;
	// begin inline asm
	{sub.f16x2 %r1333,%r1325,%r1932;
}
	// end inline asm
	mov.b32 	%r1935, 738208768;
	mov.b32 	%r1936, -729754496;
	// begin inline asm
	{fma.rn.f16x2 %r1336,%r1329,%r1935,%r1936;
}
	// end inline asm
	mov.b32 	{%rs17, %rs18}, %r3705;
	// begin inline asm
	{  mov.b32 %r1340, {%rs17,%rs17};}

	// end inline asm
	// begin inline asm
	{mul.f16x2 %r1341,%r1333,%r1340;
}
	// end inline asm
	// begin inline asm
	{mul.f16x2 %r1344,%r1336,%r1340;
}
	// end inline asm
	// begin inline asm
	lop3.b32 %r1347, %r1352, %r1924, %r1929, 234;

	// end inline asm
	// begin inline asm
	lop3.b32 %r1351, %r1352, %r1928, %r1929, 234;

	// end inline asm
	// begin inline asm
	{sub.f16x2 %r1355,%r1347,%r1932;
}
	// end inline asm
	// begin inline asm
	{fma.rn.f16x2 %r1358,%r1351,%r1935,%r1936;
}
	// end inline asm
	// begin inline asm
	{  mov.b32 %r1362, {%rs18,%rs18};}

	// end inline asm
	// begin inline asm
	{mul.f16x2 %r1363,%r1355,%r1362;
}
	// end inline asm
	// begin inline asm
	{mul.f16x2 %r1366,%r1358,%r1362;
}
	// end inline asm
	// begin inline asm
	mma.sync.aligned.m16n8k16.row.col.f32.f16.f16.f32 {%f1850,%f1851,%f1852,%f1853}, {%r3697,%r3696,%r3695,%r3694}, {%r1341,%r1344}, {%f4274,%f4273,%f4272,%f4271};

	// end inline asm
	// begin inline asm
	mma.sync.aligned.m16n8k16.row.col.f32.f16.f16.f32 {%f1858,%f1859,%f1860,%f1861}, {%r3697,%r3696,%r3695,%r3694}, {%r1363,%r1366}, {%f4270,%f4269,%f4268,%f4267};

	// end inline asm
	// begin inline asm
	mma.sync.aligned.m16n8k16.row.col.f32.f16.f16.f32 {%f1866,%f1867,%f1868,%f1869}, {%r3693,%r3692,%r3691,%r3690}, {%r1341,%r1344}, {%f4242,%f4241,%f4240,%f4239};

	// end inline asm
	// begin inline asm
	mma.sync.aligned.m16n8k16.row.col.f32.f16.f16.f32 {%f1874,%f1875,%f1876,%f1877}, {%r3693,%r3692,%r3691,%r3690}, {%r1363,%r1366}, {%f4238,%f4237,%f4236,%f4235};

	// end inline asm
	// begin inline asm
	mma.sync.aligned.m16n8k16.row.col.f32.f16.f16.f32 {%f1882,%f1883,%f1884,%f1885}, {%r3689,%r3688,%r3687,%r3686}, {%r1341,%r1344}, {%f4210,%f4209,%f4208,%f4207};

	// end inline asm
	// begin inline asm
	mma.sync.aligned.m16n8k16.row.col.f32.f16.f16.f32 {%f1890,%f1891,%f1892,%f1893}, {%r3689,%r3688,%r3687,%r3686}, {%r1363,%r1366}, {%f4206,%f4205,%f4204,%f4203};

	// end inline asm
	shr.s32 	%r1432, %r3700, 8;
	// begin inline asm
	lop3.b32 %r1405, %r3700, %r1924, %r1929, 234;

	// end inline asm
	// begin inline asm
	lop3.b32 %r1409, %r3700, %r1928, %r1929, 234;

	// end inline asm
	// begin inline asm
	{sub.f16x2 %r1413,%r1405,%r1932;
}
	// end inline asm
	// begin inline asm
	{fma.rn.f16x2 %r1416,%r1409,%r1935,%r1936;
}
	// end inline asm
	mov.b32 	{%rs19, %rs20}, %r3704;
	// begin inline asm
	{  mov.b32 %r1420, {%rs19,%rs19};}

	// end inline asm
	// begin inline asm
	{mul.f16x2 %r1421,%r1413,%r1420;
}
	// end inline asm
	// begin inline asm
	{mul.f16x2 %r1424,%r1416,%r1420;
}
	// end inline asm
	// begin inline asm
	lop3.b32 %r1427, %r1432, %r1924, %r1929, 234;

	// end inline asm
	// begin inline asm
	lop3.b32 %r1431, %r1432, %r1928, %r1929, 234;

	// end inline asm
	// begin inline asm
	{sub.f16x2 %r1435,%r1427,%r1932;
}
	// end inline asm
	// begin inline asm
	{fma.rn.f16x2 %r1438,%r1431,%r1935,%r1936;
}
	// end inline asm
	// begin inline asm
	{  mov.b32 %r1442, {%rs20,%rs20};}

	// end inline asm
	// begin inline asm
	{mul.f16x2 %r1443,%r1435,%r1442;
}
	// end inline asm
	// begin inline asm
	{mul.f16x2 %r1446,%r1438,%r1442;
}
	// end inline asm
	// begin inline asm
	mma.sync.aligned.m16n8k16.row.col.f32.f16.f16.f32 {%f1898,%f1899,%f1900,%f1901}, {%r3697,%r3696,%r3695,%r3694}, {%r1421,%r1424}, {%f4266,%f4265,%f4264,%f4263};

	// end inline asm
	// begin inline asm
	mma.sync.aligned.m16n8k16.row.col.f32.f16.f16.f32 {%f1906,%f1907,%f1908,%f1909}, {%r3697,%r3696,%r3695,%r3694}, {%r1443,%r1446}, {%f4262,%f4261,%f4260,%f4259};

	// end inline asm
	// begin inline asm
	mma.sync.aligned.m16n8k16.row.col.f32.f16.f16.f32 {%f1914,%f1915,%f1916,%f1917}, {%r3693,%r3692,%r3691,%r3690}, {%r1421,%r1424}, {%f4234,%f4233,%f4232,%f4231};

	// end inline asm
	// begin inline asm
	mma.sync.aligned.m16n8k16.row.col.f32.f16.f16.f32 {%f1922,%f1923,%f1924,%f1925}, {%r3693,%r3692,%r3691,%r3690}, {%r1443,%r1446}, {%f4230,%f4229,%f4228,%f4227};

	// end inline asm
	// begin inline asm
	mma.sync.aligned.m16n8k16.row.col.f32.f16.f16.f32 {%f1930,%f1931,%f1932,%f1933}, {%r3689,%r3688,%r3687,%r3686}, {%r1421,%r1424}, {%f4202,%f4201,%f4200,%f4199};

	// end inline asm
	// begin inline asm
	mma.sync.aligned.m16n8k16.row.col.f32.f16.f16.f32 {%f1938,%f1939,%f1940,%f1941}, {%r3689,%r3688,%r3687,%r3686}, {%r1443,%r1446}, {%f4198,%f4197,%f4196,%f4195};

	// end inline asm
	shr.s32 	%r1512, %r3699, 8;
	// begin inline asm
	lop3.b32 %r1485, %r3699, %r1924, %r1929, 234;

	// end inline asm
	// begin inline asm
	lop3.b32 %r1489, %r3699, %r1928, %r1929, 234;

	// end inline asm
	// begin inline asm
	{sub.f16x2 %r1493,%r1485,%r1932;
}
	// end inline asm
	// begin inline asm
	{fma.rn.f16x2 %r1496,%r1489,%r1935,%r1936;
}
	// end inline asm
	mov.b32 	{%rs21, %rs22}, %r3703;
	// begin inline asm
	{  mov.b32 %r1500, {%rs21,%rs21};}

	// end inline asm
	// begin inline asm
	{mul.f16x2 %r1501,%r1493,%r1500;
}
	// end inline asm
	// begin inline asm
	{mul.f16x2 %r1504,%r1496,%r1500;
}
	// end inline asm
	// begin inline asm
	lop3.b32 %r1507, %r1512, %r1924, %r1929, 234;

	// end inline asm
	// begin inline asm
	lop3.b32 %r1511, %r1512, %r1928, %r1929, 234;

	// end inline asm
	// begin inline asm
	{sub.f16x2 %r1515,%r1507,%r1932;
}
	// end inline asm
	// begin inline asm
	{fma.rn.f16x2 %r1518,%r1511,%r1935,%r1936;
}
	// end inline asm
	// begin inline asm
	{  mov.b32 %r1522, {%rs22,%rs22};}

	// end inline asm
	// begin inline asm
	{mul.f16x2 %r1523,%r1515,%r1522;
}
	// end inline asm
	// begin inline asm
	{mul.f16x2 %r1526,%r1518,%r1522;
}
	// end inline asm
	// begin inline asm
	mma.sync.aligned.m16n8k16.row.col.f32.f16.f16.f32 {%f1946,%f1947,%f1948,%f1949}, {%r3697,%r3696,%r3695,%r3694}, {%r1501,%r1504}, {%f4258,%f4257,%f4256,%f4255};

	// end inline asm
	// begin inline asm
	mma.sync.aligned.m16n8k16.row.col.f32.f16.f16.f32 {%f1954,%f1955,%f1956,%f1957}, {%r3697,%r3696,%r3695,%r3694}, {%r1523,%r1526}, {%f4254,%f4253,%f4252,%f4251};

	// end inline asm
	// begin inline asm
	mma.sync.aligned.m16n8k16.row.col.f32.f16.f16.f32 {%f1962,%f1963,%f1964,%f1965}, {%r3693,%r3692,%r3691,%r3690}, {%r1501,%r1504}, {%f4226,%f4225,%f4224,%f4223};

	// end inline asm
	// begin inline asm
	mma.sync.aligned.m16n8k16.row.col.f32.f16.f16.f32 {%f1970,%f1971,%f1972,%f1973}, {%r3693,%r3692,%r3691,%r3690}, {%r1523,%r1526}, {%f4222,%f4221,%f4220,%f4219};

	// end inline asm
	// begin inline asm
	mma.sync.aligned.m16n8k16.row.col.f32.f16.f16.f32 {%f1978,%f1979,%f1980,%f1981}, {%r3689,%r3688,%r3687,%r3686}, {%r1501,%r1504}, {%f4194,%f4193,%f4192,%f4191};

	// end inline asm
	// begin inline asm
	mma.sync.aligned.m16n8k16.row.col.f32.f16.f16.f32 {%f1986,%f1987,%f1988,%f1989}, {%r3689,%r3688,%r3687,%r3686}, {%r1523,%r1526}, {%f4190,%f4189,%f4188,%f4187};

	// end inline asm
	shr.s32 	%r1592, %r3698, 8;
	// begin inline asm
	lop3.b32 %r1565, %r3698, %r1924, %r1929, 234;

	// end inline asm
	// begin inline asm
	lop3.b32 %r1569, %r3698, %r1928, %r1929, 234;

	// end inline asm
	// begin inline asm
	{sub.f16x2 %r1573,%r1565,%r1932;
}
	// end inline asm
	// begin inline asm
	{fma.rn.f16x2 %r1576,%r1569,%r1935,%r1936;
}
	// end inline asm
	mov.b32 	{%rs23, %rs24}, %r3702;
	// begin inline asm
	{  mov.b32 %r1580, {%rs23,%rs23};}

	// end inline asm
	// begin inline asm
	{mul.f16x2 %r1581,%r1573,%r1580;
}
	// end inline asm
	// begin inline asm
	{mul.f16x2 %r1584,%r1576,%r1580;
}
	// end inline asm
	// begin inline asm
	lop3.b32 %r1587, %r1592, %r1924, %r1929, 234;

	// end inline asm
	// begin inline asm
	lop3.b32 %r1591, %r1592, %r1928, %r1929, 234;

	// end inline asm
	// begin inline asm
	{sub.f16x2 %r1595,%r1587,%r1932;
}
	// end inline asm
	// begin inline asm
	{fma.rn.f16x2 %r1598,%r1591,%r1935,%r1936;
}
	// end inline asm
	// begin inline asm
	{  mov.b32 %r1602, {%rs24,%rs24};}

	// end inline asm
	// begin inline asm
	{mul.f16x2 %r1603,%r1595,%r1602;
}
	// end inline asm
	// begin inline asm
	{mul.f16x2 %r1606,%r1598,%r1602;
}
	// end inline asm
	// begin inline asm
	mma.sync.aligned.m16n8k16.row.col.f32.f16.f16.f32 {%f1994,%f1995,%f1996,%f1997}, {%r3697,%r3696,%r3695,%r3694}, {%r1581,%r1584}, {%f4250,%f4249,%f4248,%f4247};

	// end inline asm
	// begin inline asm
	mma.sync.aligned.m16n8k16.row.col.f32.f16.f16.f32 {%f2002,%f2003,%f2004,%f2005}, {%r3697,%r3696,%r3695,%r3694}, {%r1603,%r1606}, {%f4246,%f4245,%f4244,%f4243};

	// end inline asm
	// begin inline asm
	mma.sync.aligned.m16n8k16.row.col.f32.f16.f16.f32 {%f2010,%f2011,%f2012,%f2013}, {%r3693,%r3692,%r3691,%r3690}, {%r1581,%r1584}, {%f4218,%f4217,%f4216,%f4215};

	// end inline asm
	// begin inline asm
	mma.sync.aligned.m16n8k16.row.col.f32.f16.f16.f32 {%f2018,%f2019,%f2020,%f2021}, {%r3693,%r3692,%r3691,%r3690}, {%r1603,%r1606}, {%f4214,%f4213,%f4212,%f4211};

	// end inline asm
	// begin inline asm
	mma.sync.aligned.m16n8k16.row.col.f32.f16.f16.f32 {%f2026,%f2027,%f2028,%f2029}, {%r3689,%r3688,%r3687,%r3686}, {%r1581,%r1584}, {%f4186,%f4185,%f4184,%f4183};

	// end inline asm
	// begin inline asm
	mma.sync.aligned.m16n8k16.row.col.f32.f16.f16.f32 {%f2034,%f2035,%f2036,%f2037}, {%r3689,%r3688,%r3687,%r3686}, {%r1603,%r1606}, {%f4182,%f4181,%f4180,%f4179};

	// end inline asm
	ld.shared.v4.u32 	{%r3705, %r3704, %r3703, %r3702}, [%r53+1024];
	// begin inline asm
	ldmatrix.sync.aligned.m8n8.x4.shared.b16 {%r3697,%r3696,%r3695,%r3694}, [%r102];

	// end inline asm
	// begin inline asm
	ldmatrix.sync.aligned.m8n8.x4.shared.b16 {%r3693,%r3692,%r3691,%r3690}, [%r103];

	// end inline asm
	// begin inline asm
	ldmatrix.sync.aligned.m8n8.x4.shared.b16 {%r3689,%r3688,%r3687,%r3686}, [%r104];

	// end inline asm
	ld.shared.v4.u32 	{%r3701, %r3700, %r3699, %r3698}, [%r105];
	shr.s32 	%r1687, %r228, 8;
	// begin inline asm
	lop3.b32 %r1660, %r228, %r1924, %r1929, 234;

	// end inline asm
	// begin inline asm
	lop3.b32 %r1664, %r228, %r1928, %r1929, 234;

	// end inline asm
	// begin inline asm
	{sub.f16x2 %r1668,%r1660,%r1932;
}
	// end inline asm
	// begin inline asm
	{fma.rn.f16x2 %r1671,%r1664,%r1935,%r1936;
}
	// end inline asm
	mov.b32 	{%rs25, %rs26}, %r212;
	// begin inline asm
	{  mov.b32 %r1675, {%rs25,%rs25};}

	// end inline asm
	// begin inline asm
	{mul.f16x2 %r1676,%r1668,%r1675;
}
	// end inline asm
	// begin inline asm
	{mul.f16x2 %r1679,%r1671,%r1675;
}
	// end inline asm
	// begin inline asm
	lop3.b32 %r1682, %r1687, %r1924, %r1929, 234;

	// end inline asm
	// begin inline asm
	lop3.b32 %r1686, %r1687, %r1928, %r1929, 234;

	// end inline asm
	// begin inline asm
	{sub.f16x2 %r1690,%r1682,%r1932;
}
	// end inline asm
	// begin inline asm
	{fma.rn.f16x2 %r1693,%r1686,%r1935,%r1936;
}
	// end inline asm
	// begin inline asm
	{  mov.b32 %r1697, {%rs26,%rs26};}

	// end inline asm
	// begin inline asm
	{mul.f16x2 %r1698,%r1690,%r1697;
}
	// end inline asm
	// begin inline asm
	{mul.f16x2 %r1701,%r1693,%r1697;
}
	// end inline asm
	// begin inline asm
	mma.sync.aligned.m16n8k16.row.col.f32.f16.f16.f32 {%f4274,%f4273,%f4272,%f4271}, {%r1303,%r1304,%r1305,%r1306}, {%r1676,%r1679}, {%f1850,%f1851,%f1852,%f1853};

	// end inline asm
	// begin inline asm
	mma.sync.aligned.m16n8k16.row.col.f32.f16.f16.f32 {%f4270,%f4269,%f4268,%f4267}, {%r1303,%r1304,%r1305,%r1306}, {%r1698,%r1701}, {%f1858,%f1859,%f1860,%f1861};

	// end inline asm
	// begin inline asm
	mma.sync.aligned.m16n8k16.row.col.f32.f16.f16.f32 {%f4242,%f4241,%f4240,%f4239}, {%r1308,%r1309,%r1310,%r1311}, {%r1676,%r1679}, {%f1866,%f1867,%f1868,%f1869};

	// end inline asm
	// begin inline asm
	mma.sync.aligned.m16n8k16.row.col.f32.f16.f16.f32 {%f4238,%f4237,%f4236,%f4235}, {%r1308,%r1309,%r1310,%r1311}, {%r1698,%r1701}, {%f1874,%f1875,%f1876,%f1877};

	// end inline asm
	// begin inline asm
	mma.sync.aligned.m16n8k16.row.col.f32.f16.f16.f32 {%f4210,%f4209,%f4208,%f4207}, {%r1313,%r1314,%r1315,%r1316}, {%r1676,%r1679}, {%f1882,%f1883,%f1884,%f1885};

	// end inline asm
	// begin inline asm
	mma.sync.aligned.m16n8k16.row.col.f32.f16.f16.f32 {%f4206,%f4205,%f4204,%f4203}, {%r1313,%r1314,%r1315,%r1316}, {%r1698,%r1701}, {%f1890,%f1891,%f1892,%f1893};

	// end inline asm
	shr.s32 	%r1767, %r227, 8;
	// begin inline asm
	lop3.b32 %r1740, %r227, %r1924, %r1929, 234;

	// end inline asm
	// begin inline asm
	lop3.b32 %r1744, %r227, %r1928, %r1929, 234;

	// end inline asm
	// begin inline asm
	{sub.f16x2 %r1748,%r1740,%r1932;
}
	// end inline asm
	// begin inline asm
	{fma.rn.f16x2 %r1751,%r1744,%r1935,%r1936;
}
	// end inline asm
	mov.b32 	{%rs27, %rs28}, %r211;
	// begin inline asm
	{  mov.b32 %r1755, {%rs27,%rs27};}

	// end inline asm
	// begin inline asm
	{mul.f16x2 %r1756,%r1748,%r1755;
}
	// end inline asm
	// begin inline asm
	{mul.f16x2 %r1759,%r1751,%r1755;
}
	// end inline asm
	// begin inline asm
	lop3.b32 %r1762, %r1767, %r1924, %r1929, 234;

	// end inline asm
	// begin inline asm
	lop3.b32 %r1766, %r1767, %r1928, %r1929, 234;

	// end inline asm
	// begin inline asm
	{sub.f16x2 %r1770,%r1762,%r1932;
}
	// end inline asm
	// begin inline asm
	{fma.rn.f16x2 %r1773,%r1766,%r1935,%r1936;
}
	// end inline asm
	// begin inline asm
	{  mov.b32 %r1777, {%rs28,%rs28};}

	// end inline asm
	// begin inline asm
	{mul.f16x2 %r1778,%r1770,%r1777;
}
	// end inline asm
	// begin inline asm
	{mul.f16x2 %r1781,%r1773,%r1777;
}
	// end inline asm
	// begin inline asm
	mma.sync.aligned.m16n8k16.row.col.f32.f16.f16.f32 {%f4266,%f4265,%f4264,%f4263}, {%r1303,%r1304,%r1305,%r1306}, {%r1756,%r1759}, {%f1898,%f1899,%f1900,%f1901};

	// end inline asm
	// begin inline asm
	mma.sync.aligned.m16n8k16.row.col.f32.f16.f16.f32 {%f4262,%f4261,%f4260,%f4259}, {%r1303,%r1304,%r1305,%r1306}, {%r1778,%r1781}, {%f1906,%f1907,%f1908,%f1909};

	// end inline asm
	// begin inline asm
	mma.sync.aligned.m16n8k16.row.col.f32.f16.f16.f32 {%f4234,%f4233,%f4232,%f4231}, {%r1308,%r1309,%r1310,%r1311}, {%r1756,%r1759}, {%f1914,%f1915,%f1916,%f1917};

	// end inline asm
	// begin inline asm
	mma.sync.aligned.m16n8k16.row.col.f32.f16.f16.f32 {%f4230,%f4229,%f4228,%f4227}, {%r1308,%r1309,%r1310,%r1311}, {%r1778,%r1781}, {%f1922,%f1923,%f1924,%f1925};

	// end inline asm
	// begin inline asm
	mma.sync.aligned.m16n8k16.row.col.f32.f16.f16.f32 {%f4202,%f4201,%f4200,%f4199}, {%r1313,%r1314,%r1315,%r1316}, {%r1756,%r1759}, {%f1930,%f1931,%f1932,%f1933};

	// end inline asm
	// begin inline asm
	mma.sync.aligned.m16n8k16.row.col.f32.f16.f16.f32 {%f4198,%f4197,%f4196,%f4195}, {%r1313,%r1314,%r1315,%r1316}, {%r1778,%r1781}, {%f1938,%f1939,%f1940,%f1941};

	// end inline asm
	shr.s32 	%r1847, %r226, 8;
	// begin inline asm
	lop3.b32 %r1820, %r226, %r1924, %r1929, 234;

	// end inline asm
	// begin inline asm
	lop3.b32 %r1824, %r226, %r1928, %r1929, 234;

	// end inline asm
	// begin inline asm
	{sub.f16x2 %r1828,%r1820,%r1932;
}
	// end inline asm
	// begin inline asm
	{fma.rn.f16x2 %r1831,%r1824,%r1935,%r1936;
}
	// end inline asm
	mov.b32 	{%rs29, %rs30}, %r210;
	// begin inline asm
	{  mov.b32 %r1835, {%rs29,%rs29};}

	// end inline asm
	// begin inline asm
	{mul.f16x2 %r1836,%r1828,%r1835;
}
	// end inline asm
	// begin inline asm
	{mul.f16x2 %r1839,%r1831,%r1835;
}
	// end inline asm
	// begin inline asm
	lop3.b32 %r1842, %r1847, %r1924, %r1929, 234;

	// end inline asm
	// begin inline asm
	lop3.b32 %r1846, %r1847, %r1928, %r1929, 234;

	// end inline asm
	// begin inline asm
	{sub.f16x2 %r1850,%r1842,%r1932;
}
	// end inline asm
	// begin inline asm
	{fma.rn.f16x2 %r1853,%r1846,%r1935,%r1936;
}
	// end inline asm
	// begin inline asm
	{  mov.b32 %r1857, {%rs30,%rs30};}

	// end inline asm
	// begin inline asm
	{mul.f16x2 %r1858,%r1850,%r1857;
}
	// end inline asm
	// begin inline asm
	{mul.f16x2 %r1861,%r1853,%r1857;
}
	// end inline asm
	// begin inline asm
	mma.sync.aligned.m16n8k16.row.col.f32.f16.f16.f32 {%f4258,%f4257,%f4256,%f4255}, {%r1303,%r1304,%r1305,%r1306}, {%r1836,%r1839}, {%f1946,%f1947,%f1948,%f1949};

	// end inline asm
	// begin inline asm
	mma.sync.aligned.m16n8k16.row.col.f32.f16.f16.f32 {%f4254,%f4253,%f4252,%f4251}, {%r1303,%r1304,%r1305,%r1306}, {%r1858,%r1861}, {%f1954,%f1955,%f1956,%f1957};

	// end inline asm
	// begin inline asm
	mma.sync.aligned.m16n8k16.row.col.f32.f16.f16.f32 {%f4226,%f4225,%f4224,%f4223}, {%r1308,%r1309,%r1310,%r1311}, {%r1836,%r1839}, {%f1962,%f1963,%f1964,%f1965};

	// end inline asm
	// begin inline asm
	mma.sync.aligned.m16n8k16.row.col.f32.f16.f16.f32 {%f4222,%f4221,%f4220,%f4219}, {%r1308,%r1309,%r1310,%r1311}, {%r1858,%r1861}, {%f1970,%f1971,%f1972,%f1973};

	// end inline asm
	// begin inline asm
	mma.sync.aligned.m16n8k16.row.col.f32.f16.f16.f32 {%f4194,%f4193,%f4192,%f4191}, {%r1313,%r1314,%r1315,%r1316}, {%r1836,%r1839}, {%f1978,%f1979,%f1980,%f1981};

	// end inline asm
	// begin inline asm
	mma.sync.aligned.m16n8k16.row.col.f32.f16.f16.f32 {%f4190,%f4189,%f4188,%f4187}, {%r1313,%r1314,%r1315,%r1316}, {%r1858,%r1861}, {%f1986,%f1987,%f1988,%f1989};

	// end inline asm
	shr.s32 	%r1927, %r225, 8;
	// begin inline asm
	lop3.b32 %r1900, %r225, %r1924, %r1929, 234;

	// end inline asm
	// begin inline asm
	lop3.b32 %r1904, %r225, %r1928, %r1929, 234;

	// end inline asm
	// begin inline asm
	{sub.f16x2 %r1908,%r1900,%r1932;
}
	// end inline asm
	// begin inline asm
	{fma.rn.f16x2 %r1911,%r1904,%r1935,%r1936;
}
	// end inline asm
	mov.b32 	{%rs31, %rs32}, %r209;
	// begin inline asm
	{  mov.b32 %r1915, {%rs31,%rs31};}

	// end inline asm
	// begin inline asm
	{mul.f16x2 %r1916,%r1908,%r1915;
}
	// end inline asm
	// begin inline asm
	{mul.f16x2 %r1919,%r1911,%r1915;
}
	// end inline asm
	// begin inline asm
	lop3.b32 %r1922, %r1927, %r1924, %r1929, 234;

	// end inline asm
	// begin inline asm
	lop3.b32 %r1926, %r1927, %r1928, %r1929, 234;

	// end inline asm
	// begin inline asm
	{sub.f16x2 %r1930,%r1922,%r1932;
}
	// end inline asm
	// begin inline asm
	{fma.rn.f16x2 %r1933,%r1926,%r1935,%r1936;
}
	// end inline asm
	// begin inline asm
	{  mov.b32 %r1937, {%rs32,%rs32};}

	// end inline asm
	// begin inline asm
	{mul.f16x2 %r1938,%r1930,%r1937;
}
	// end inline asm
	// begin inline asm
	{mul.f16x2 %r1941,%r1933,%r1937;
}
	// end inline asm
	// begin inline asm
	mma.sync.aligned.m16n8k16.row.col.f32.f16.f16.f32 {%f4250,%f4249,%f4248,%f4247}, {%r1303,%r1304,%r1305,%r1306}, {%r1916,%r1919}, {%f1994,%f1995,%f1996,%f1997};

	// end inline asm
	// begin inline asm
	mma.sync.aligned.m16n8k16.row.col.f32.f16.f16.f32 {%f4246,%f4245,%f4244,%f4243}, {%r1303,%r1304,%r1305,%r1306}, {%r1938,%r1941}, {%f2002,%f2003,%f2004,%f2005};

	// end inline asm
	// begin inline asm
	mma.sync.aligned.m16n8k16.row.col.f32.f16.f16.f32 {%f4218,%f4217,%f4216,%f4215}, {%r1308,%r1309,%r1310,%r1311}, {%r1916,%r1919}, {%f2010,%f2011,%f2012,%f2013};

	// end inline asm
	// begin inline asm
	mma.sync.aligned.m16n8k16.row.col.f32.f16.f16.f32 {%f4214,%f4213,%f4212,%f4211}, {%r1308,%r1309,%r1310,%r1311}, {%r1938,%r1941}, {%f2018,%f2019,%f2020,%f2021};

	// end inline asm
	// begin inline asm
	mma.sync.aligned.m16n8k16.row.col.f32.f16.f16.f32 {%f4186,%f4185,%f4184,%f4183}, {%r1313,%r1314,%r1315,%r1316}, {%r1916,%r1919}, {%f2026,%f2027,%f2028,%f2029};

	// end inline asm
	// begin inline asm
	mma.sync.aligned.m16n8k16.row.col.f32.f16.f16.f32 {%f4182,%f4181,%f4180,%f4179}, {%r1313,%r1314,%r1315,%r1316}, {%r1938,%r1941}, {%f2034,%f2035,%f2036,%f2037};

	// end inline asm
	setp.eq.s32 	%p34, %r162, 2;
	@%p34 bra 	$L__BB7_37;
	setp.lt.s32 	%p35, %r162, 6;
	ld.shared.v4.u32 	{%r254, %r253, %r252, %r251}, [%r53+1024];
	// begin inline asm
	ldmatrix.sync.aligned.m8n8.x4.shared.b16 {%r1981,%r1982,%r1983,%r1984}, [%r106];

	// end inline asm
	// begin inline asm
	ldmatrix.sync.aligned.m8n8.x4.shared.b16 {%r1986,%r1987,%r1988,%r1989}, [%r107];

	// end inline asm
	// begin inline asm
	ldmatrix.sync.aligned.m8n8.x4.shared.b16 {%r1991,%r1992,%r1993,%r1994}, [%r108];

	// end inline asm
	ld.shared.v4.u32 	{%r270, %r269, %r268, %r267}, [%r109];
	@%p35 bra 	$L__BB7_31;
	add.s64 	%rd163, %rd47, 256;
	// begin inline asm
	{
   .reg .pred p;
   setp.ne.b32 p, %r94, 0;
   @p cp.async.cg.shared.global [%r110], [%rd163], 16;
}

	// end inline asm
	add.s64 	%rd164, %rd48, 256;
	// begin inline asm
	{
   .reg .pred p;
   setp.ne.b32 p, %r95, 0;
   @p cp.async.cg.shared.global [%r111], [%rd164], 16;
}

	// end inline asm
	// begin inline asm
	{
   .reg .b64 p;
   createpolicy.fractional.L2::evict_first.b64 p, 1.0;   cp.async.cg.shared.global.L2::cache_hint [%r98], [%rd288], 16, p;
}

	// end inline asm
	mul.wide.s32 	%rd167, %r32, 16;
	add.s64 	%rd288, %rd288, %rd167;
	// begin inline asm
	{
   .reg .b64 p;
   createpolicy.fractional.L2::evict_first.b64 p, 1.0;   cp.async.cg.shared.global.L2::cache_hint [%r100], [%rd287], 16, p;
}

	// end inline asm
	add.s64 	%rd287, %rd287, %rd167;
$L__BB7_31:
	// begin inline asm
	cp.async.commit_group;

	// end inline asm
	// begin inline asm
	cp.async.wait_group 2;

	// end inline asm
	bar.sync 	0;
	shr.s32 	%r2029, %r3701, 8;
	mov.b32 	%r2601, 983055;
	mov.b32 	%r2606, 1677747200;
	// begin inline asm
	lop3.b32 %r2002, %r3701, %r2601, %r2606, 234;

	// end inline asm
	mov.b32 	%r2605, 15728880;
	// begin inline asm
	lop3.b32 %r2006, %r3701, %r2605, %r2606, 234;

	// end inline asm
	mov.b32 	%r2609, 1678271496;
	// begin inline asm
	{sub.f16x2 %r2010,%r2002,%r2609;
}
	// end inline asm
	mov.b32 	%r2612, 738208768;
	mov.b32 	%r2613, -729754496;
	// begin inline asm
	{fma.rn.f16x2 %r2013,%r2006,%r2612,%r2613;
}
	// end inline asm
	mov.b32 	{%rs33, %rs34}, %r3705;
	// begin inline asm
	{  mov.b32 %r2017, {%rs33,%rs33};}

	// end inline asm
	// begin inline asm
	{mul.f16x2 %r2018,%r2010,%r2017;
}
	// end inline asm
	// begin inline asm
	{mul.f16x2 %r2021,%r2013,%r2017;
}
	// end inline asm
	// begin inline asm
	lop3.b32 %r2024, %r2029, %r2601, %r2606, 234;

	// end inline asm
	// begin inline asm
	lop3.b32 %r2028, %r2029, %r2605, %r2606, 234;

	// end inline asm
	// begin inline asm
	{sub.f16x2 %r2032,%r2024,%r2609;
}
	// end inline asm
	// begin inline asm
	{fma.rn.f16x2 %r2035,%r2028,%r2612,%r2613;
}
	// end inline asm
	// begin inline asm
	{  mov.b32 %r2039, {%rs34,%rs34};}

	// end inline asm
	// begin inline asm
	{mul.f16x2 %r2040,%r2032,%r2039;
}
	// end inline asm
	// begin inline asm
	{mul.f16x2 %r2043,%r2035,%r2039;
}
	// end inline asm
	// begin inline asm
	mma.sync.aligned.m16n8k16.row.col.f32.f16.f16.f32 {%f2234,%f2235,%f2236,%f2237}, {%r3697,%r3696,%r3695,%r3694}, {%r2018,%r2021}, {%f4274,%f4273,%f4272,%f4271};

	// end inline asm
	// begin inline asm
	mma.sync.aligned.m16n8k16.row.col.f32.f16.f16.f32 {%f2242,%f2243,%f2244,%f2245}, {%r3697,%r3696,%r3695,%r3694}, {%r2040,%r2043}, {%f4270,%f4269,%f4268,%f4267};

	// end inline asm
	// begin inline asm
	mma.sync.aligned.m16n8k16.row.col.f32.f16.f16.f32 {%f2250,%f2251,%f2252,%f2253}, {%r3693,%r3692,%r3691,%r3690}, {%r2018,%r2021}, {%f4242,%f4241,%f4240,%f4239};

	// end inline asm
	// begin inline asm
	mma.sync.aligned.m16n8k16.row.col.f32.f16.f16.f32 {%f2258,%f2259,%f2260,%f2261}, {%r3693,%r3692,%r3691,%r3690}, {%r2040,%r2043}, {%f4238,%f4237,%f4236,%f4235};

	// end inline asm
	// begin inline asm
	mma.sync.aligned.m16n8k16.row.col.f32.f16.f16.f32 {%f2266,%f2267,%f2268,%f2269}, {%r3689,%r3688,%r3687,%r3686}, {%r2018,%r2021}, {%f4210,%f4209,%f4208,%f4207};

	// end inline asm
	// begin inline asm
	mma.sync.aligned.m16n8k16.row.col.f32.f16.f16.f32 {%f2274,%f2275,%f2276,%f2277}, {%r3689,%r3688,%r3687,%r3686}, {%r2040,%r2043}, {%f4206,%f4205,%f4204,%f4203};

	// end inline asm
	shr.s32 	%r2109, %r3700, 8;
	// begin inline asm
	lop3.b32 %r2082, %r3700, %r2601, %r2606, 234;

	// end inline asm
	// begin inline asm
	lop3.b32 %r2086, %r3700, %r2605, %r2606, 234;

	// end inline asm
	// begin inline asm
	{sub.f16x2 %r2090,%r2082,%r2609;
}
	// end inline asm
	// begin inline asm
	{fma.rn.f16x2 %r2093,%r2086,%r2612,%r2613;
}
	// end inline asm
	mov.b32 	{%rs35, %rs36}, %r3704;
	// begin inline asm
	{  mov.b32 %r2097, {%rs35,%rs35};}

	// end inline asm
	// begin inline asm
	{mul.f16x2 %r2098,%r2090,%r2097;
}
	// end inline asm
	// begin inline asm
	{mul.f16x2 %r2101,%r2093,%r2097;
}
	// end inline asm
	// begin inline asm
	lop3.b32 %r2104, %r2109, %r2601, %r2606, 234;

	// end inline asm
	// begin inline asm
	lop3.b32 %r2108, %r2109, %r2605, %r2606, 234;

	// end inline asm
	// begin inline asm
	{sub.f16x2 %r2112,%r2104,%r2609;
}
	// end inline asm
	// begin inline asm
	{fma.rn.f16x2 %r2115,%r2108,%r2612,%r2613;
}
	// end inline asm
	// begin inline asm
	{  mov.b32 %r2119, {%rs36,%rs36};}

	// end inline asm
	// begin inline asm
	{mul.f16x2 %r2120,%r2112,%r2119;
}
	// end inline asm
	// begin inline asm
	{mul.f16x2 %r2123,%r2115,%r2119;
}
	// end inline asm
	// begin inline asm
	mma.sync.aligned.m16n8k16.row.col.f32.f16.f16.f32 {%f2282,%f2283,%f2284,%f2285}, {%r3697,%r3696,%r3695,%r3694}, {%r2098,%r2101}, {%f4266,%f4265,%f4264,%f4263};

	// end inline asm
	// begin inline asm
	mma.sync.aligned.m16n8k16.row.col.f32.f16.f16.f32 {%f2290,%f2291,%f2292,%f2293}, {%r3697,%r3696,%r3695,%r3694}, {%r2120,%r2123}, {%f4262,%f4261,%f4260,%f4259};

	// end inline asm
	// begin inline asm
	mma.sync.aligned.m16n8k16.row.col.f32.f16.f16.f32 {%f2298,%f2299,%f2300,%f2301}, {%r3693,%r3692,%r3691,%r3690}, {%r2098,%r2101}, {%f4234,%f4233,%f4232,%f4231};

	// end inline asm
	// begin inline asm
	mma.sync.aligned.m16n8k16.row.col.f32.f16.f16.f32 {%f2306,%f2307,%f2308,%f2309}, {%r3693,%r3692,%r3691,%r3690}, {%r2120,%r2123}, {%f4230,%f4229,%f4228,%f4227};

	// end inline asm
	// begin inline asm
	mma.sync.aligned.m16n8k16.row.col.f32.f16.f16.f32 {%f2314,%f2315,%f2316,%f2317}, {%r3689,%r3688,%r3687,%r3686}, {%r2098,%r2101}, {%f4202,%f4201,%f4200,%f4199};

	// end inline asm
	// begin inline asm
	mma.sync.aligned.m16n8k16.row.col.f32.f16.f16.f32 {%f2322,%f2323,%f2324,%f2325}, {%r3689,%r3688,%r3687,%r3686}, {%r2120,%r2123}, {%f4198,%f4197,%f4196,%f4195};

	// end inline asm
	shr.s32 	%r2189, %r3699, 8;
	// begin inline asm
	lop3.b32 %r2162, %r3699, %r2601, %r2606, 234;

	// end inline asm
	// begin inline asm
	lop3.b32 %r2166, %r3699, %r2605, %r2606, 234;

	// end inline asm
	// begin inline asm
	{sub.f16x2 %r2170,%r2162,%r2609;
}
	// end inline asm
	// begin inline asm
	{fma.rn.f16x2 %r2173,%r2166,%r2612,%r2613;
}
	// end inline asm
	mov.b32 	{%rs37, %rs38}, %r3703;
	// begin inline asm
	{  mov.b32 %r2177, {%rs37,%rs37};}

	// end inline asm
	// begin inline asm
	{mul.f16x2 %r2178,%r2170,%r2177;
}
	// end inline asm
	// begin inline asm
	{mul.f16x2 %r2181,%r2173,%r2177;
}
	// end inline asm
	// begin inline asm
	lop3.b32 %r2184, %r2189, %r2601, %r2606, 234;

	// end inline asm
	// begin inline asm
	lop3.b32 %r2188, %r2189, %r2605, %r2606, 234;

	// end inline asm
	// begin inline asm
	{sub.f16x2 %r2192,%r2184,%r2609;
}
	// end inline asm
	// begin inline asm
	{fma.rn.f16x2 %r2195,%r2188,%r2612,%r2613;
}
	// end inline asm
	// begin inline asm
	{  mov.b32 %r2199, {%rs38,%rs38};}

	// end inline asm
	// begin inline asm
	{mul.f16x2 %r2200,%r2192,%r2199;
}
	// end inline asm
	// begin inline asm
	{mul.f16x2 %r2203,%r2195,%r2199;
}
	// end inline asm
	// begin inline asm
	mma.sync.aligned.m16n8k16.row.col.f32.f16.f16.f32 {%f2330,%f2331,%f2332,%f2333}, {%r3697,%r3696,%r3695,%r3694}, {%r2178,%r2181}, {%f4258,%f4257,%f4256,%f4255};

	// end inline asm
	// begin inline asm
	mma.sync.aligned.m16n8k16.row.col.f32.f16.f16.f32 {%f2338,%f2339,%f2340,%f2341}, {%r3697,%r3696,%r3695,%r3694}, {%r2200,%r2203}, {%f4254,%f4253,%f4252,%f4251};

	// end inline asm
	// begin inline asm
	mma.sync.aligned.m16n8k16.row.col.f32.f16.f16.f32 {%f2346,%f2347,%f2348,%f2349}, {%r3693,%r3692,%r3691,%r3690}, {%r2178,%r2181}, {%f4226,%f4225,%f4224,%f4223};

	// end inline asm
	// begin inline asm
	mma.sync.aligned.m16n8k16.row.col.f32.f16.f16.f32 {%f2354,%f2355,%f2356,%f2357}, {%r3693,%r3692,%r3691,%r3690}, {%r2200,%r2203}, {%f4222,%f4221,%f4220,%f4219};

	// end inline asm
	// begin inline asm
	mma.sync.aligned.m16n8k16.row.col.f32.f16.f16.f32 {%f2362,%f2363,%f2364,%f2365}, {%r3689,%r3688,%r3687,%r3686}, {%r2178,%r2181}, {%f4194,%f4193,%f4192,%f4191};

	// end inline asm
	// begin inline asm
	mma.sync.aligned.m16n8k16.row.col.f32.f16.f16.f32 {%f2370,%f2371,%f2372,%f2373}, {%r3689,%r3688,%r3687,%r3686}, {%r2200,%r2203}, {%f4190,%f4189,%f4188,%f4187};

	// end inline asm
	shr.s32 	%r2269, %r3698, 8;
	// begin inline asm
	lop3.b32 %r2242, %r3698, %r2601, %r2606, 234;

	// end inline asm
	// begin inline asm
	lop3.b32 %r2246, %r3698, %r2605, %r2606, 234;

	// end inline asm
	// begin inline asm
	{sub.f16x2 %r2250,%r2242,%r2609;
}
	// end inline asm
	// begin inline asm
	{fma.rn.f16x2 %r2253,%r2246,%r2612,%r2613;
}
	// end inline asm
	mov.b32 	{%rs39, %rs40}, %r3702;
	// begin inline asm
	{  mov.b32 %r2257, {%rs39,%rs39};}

	// end inline asm
	// begin inline asm
	{mul.f16x2 %r2258,%r2250,%r2257;
}
	// end inline asm
	// begin inline asm
	{mul.f16x2 %r2261,%r2253,%r2257;
}
	// end inline asm
	// begin inline asm
	lop3.b32 %r2264, %r2269, %r2601, %r2606, 234;

	// end inline asm
	// begin inline asm
	lop3.b32 %r2268, %r2269, %r2605, %r2606, 234;

	// end inline asm
	// begin inline asm
	{sub.f16x2 %r2272,%r2264,%r2609;
}
	// end inline asm
	// begin inline asm
	{fma.rn.f16x2 %r2275,%r2268,%r2612,%r2613;
}
	// end inline asm
	// begin inline asm
	{  mov.b32 %r2279, {%rs40,%rs40};}

	// end inline asm
	// begin inline asm
	{mul.f16x2 %r2280,%r2272,%r2279;
}
	// end inline asm
	// begin inline asm
	{mul.f16x2 %r2283,%r2275,%r2279;
}
	// end inline asm
	// begin inline asm
	mma.sync.aligned.m16n8k16.row.col.f32.f16.f16.f32 {%f2378,%f2379,%f2380,%f2381}, {%r3697,%r3696,%r3695,%r3694}, {%r2258,%r2261}, {%f4250,%f4249,%f4248,%f4247};

	// end inline asm
	// begin inline asm
	mma.sync.aligned.m16n8k16.row.col.f32.f16.f16.f32 {%f2386,%f2387,%f2388,%f2389}, {%r3697,%r3696,%r3695,%r3694}, {%r2280,%r2283}, {%f4246,%f4245,%f4244,%f4243};

	// end inline asm
	// begin inline asm
	mma.sync.aligned.m16n8k16.row.col.f32.f16.f16.f32 {%f2394,%f2395,%f2396,%f2397}, {%r3693,%r3692,%r3691,%r3690}, {%r2258,%r2261}, {%f4218,%f4217,%f4216,%f4215};

	// end inline asm
	// begin inline asm
	mma.sync.aligned.m16n8k16.row.col.f32.f16.f16.f32 {%f2402,%f2403,%f2404,%f2405}, {%r3693,%r3692,%r3691,%r3690}, {%r2280,%r2283}, {%f4214,%f4213,%f4212,%f4211};

	// end inline asm
	// begin inline asm
	mma.sync.aligned.m16n8k16.row.col.f32.f16.f16.f32 {%f2410,%f2411,%f2412,%f2413}, {%r3689,%r3688,%r3687,%r3686}, {%r2258,%r2261}, {%f4186,%f4185,%f4184,%f4183};

	// end inline asm
	// begin inline asm
	mma.sync.aligned.m16n8k16.row.col.f32.f16.f16.f32 {%f2418,%f2419,%f2420,%f2421}, {%r3689,%r3688,%r3687,%r3686}, {%r2280,%r2283}, {%f4182,%f4181,%f4180,%f4179};

	// end inline asm
	ld.shared.v4.u32 	{%r3705, %r3704, %r3703, %r3702}, [%r53+1024];
	// begin inline asm
	ldmatrix.sync.aligned.m8n8.x4.shared.b16 {%r3697,%r3696,%r3695,%r3694}, [%r112];

	// end inline asm
	// begin inline asm
	ldmatrix.sync.aligned.m8n8.x4.shared.b16 {%r3693,%r3692,%r3691,%r3690}, [%r113];

	// end inline asm
	// begin inline asm
	ldmatrix.sync.aligned.m8n8.x4.shared.b16 {%r3689,%r3688,%r3687,%r3686}, [%r114];

	// end inline asm
	ld.shared.v4.u32 	{%r3701, %r3700, %r3699, %r3698}, [%r96];
	shr.s32 	%r2364, %r270, 8;
	// begin inline asm
	lop3.b32 %r2337, %r270, %r2601, %r2606, 234;

	// end inline asm
	// begin inline asm
	lop3.b32 %r2341, %r270, %r2605, %r2606, 234;

	// end inline asm
	// begin inline asm
	{sub.f16x2 %r2345,%r2337,%r2609;
}
	// end inline asm
	// begin inline asm
	{fma.rn.f16x2 %r2348,%r2341,%r2612,%r2613;
}
	// end inline asm
	mov.b32 	{%rs41, %rs42}, %r254;
	// begin inline asm
	{  mov.b32 %r2352, {%rs41,%rs41};}

	// end inline asm
	// begin inline asm
	{mul.f16x2 %r2353,%r2345,%r2352;
}
	// end inline asm
	// begin inline asm
	{mul.f16x2 %r2356,%r2348,%r2352;
}
	// end inline asm
	// begin inline asm
	lop3.b32 %r2359, %r2364, %r2601, %r2606, 234;

	// end inline asm
	// begin inline asm
	lop3.b32 %r2363, %r2364, %r2605, %r2606, 234;

	// end inline asm
	// begin inline asm
	{sub.f16x2 %r2367,%r2359,%r2609;
}
	// end inline asm
	// begin inline asm
	{fma.rn.f16x2 %r2370,%r2363,%r2612,%r2613;
}
	// end inline asm
	// begin inline asm
	{  mov.b32 %r2374, {%rs42,%rs42};}

	// end inline asm
	// begin inline asm
	{mul.f16x2 %r2375,%r2367,%r2374;
}
	// end inline asm
	// begin inline asm
	{mul.f16x2 %r2378,%r2370,%r2374;
}
	// end inline asm
	// begin inline asm
	mma.sync.aligned.m16n8k16.row.col.f32.f16.f16.f32 {%f4274,%f4273,%f4272,%f4271}, {%r1981,%r1982,%r1983,%r1984}, {%r2353,%r2356}, {%f2234,%f2235,%f2236,%f2237};

	// end inline asm
	// begin inline asm
	mma.sync.aligned.m16n8k16.row.col.f32.f16.f16.f32 {%f4270,%f4269,%f4268,%f4267}, {%r1981,%r1982,%r1983,%r1984}, {%r2375,%r2378}, {%f2242,%f2243,%f2244,%f2245};

	// end inline asm
	// begin inline asm
	mma.sync.aligned.m16n8k16.row.col.f32.f16.f16.f32 {%f4242,%f4241,%f4240,%f4239}, {%r1986,%r1987,%r1988,%r1989}, {%r2353,%r2356}, {%f2250,%f2251,%f2252,%f2253};

	// end inline asm
	// begin inline asm
	mma.sync.aligned.m16n8k16.row.col.f32.f16.f16.f32 {%f4238,%f4237,%f4236,%f4235}, {%r1986,%r1987,%r1988,%r1989}, {%r2375,%r2378}, {%f2258,%f2259,%f2260,%f2261};

	// end inline asm
	// begin inline asm
	mma.sync.aligned.m16n8k16.row.col.f32.f16.f16.f32 {%f4210,%f4209,%f4208,%f4207}, {%r1991,%r1992,%r1993,%r1994}, {%r2353,%r2356}, {%f2266,%f2267,%f2268,%f2269};

	// end inline asm
	// begin inline asm
	mma.sync.aligned.m16n8k16.row.col.f32.f16.f16.f32 {%f4206,%f4205,%f4204,%f4203}, {%r1991,%r1992,%r1993,%r1994}, {%r2375,%r2378}, {%f2274,%f2275,%f2276,%f2277};

	// end inline asm
	shr.s32 	%r2444, %r269, 8;
	// begin inline asm
	lop3.b32 %r2417, %r269, %r2601, %r2606, 234;

	// end inline asm
	// begin inline asm
	lop3.b32 %r2421, %r269, %r2605, %r2606, 234;

	// end inline asm
	// begin inline asm
	{sub.f16x2 %r2425,%r2417,%r2609;
}
	// end inline asm
	// begin inline asm
	{fma.rn.f16x2 %r2428,%r2421,%r2612,%r2613;
}
	// end inline asm
	mov.b32 	{%rs43, %rs44}, %r253;
	// begin inline asm
	{  mov.b32 %r2432, {%rs43,%rs43};}

	// end inline asm
	// begin inline asm
	{mul.f16x2 %r2433,%r2425,%r2432;
}
	// end inline asm
	// begin inline asm
	{mul.f16x2 %r2436,%r2428,%r2432;
}
	// end inline asm
	// begin inline asm
	lop3.b32 %r2439, %r2444, %r2601, %r2606, 234;

	// end inline asm
	// begin inline asm
	lop3.b32 %r2443, %r2444, %r2605, %r2606, 234;

	// end inline asm
	// begin inline asm
	{sub.f16x2 %r2447,%r2439,%r2609;
}
	// end inline asm
	// begin inline asm
	{fma.rn.f16x2 %r2450,%r2443,%r2612,%r2613;
}
	// end inline asm
	// begin inline asm
	{  mov.b32 %r2454, {%rs44,%rs44};}

	// end inline asm
	// begin inline asm
	{mul.f16x2 %r2455,%r2447,%r2454;
}
	// end inline asm
	// begin inline asm
	{mul.f16x2 %r2458,%r2450,%r2454;
}
	// end inline asm
	// begin inline asm
	mma.sync.aligned.m16n8k16.row.col.f32.f16.f16.f32 {%f4266,%f4265,%f4264,%f4263}, {%r1981,%r1982,%r1983,%r1984}, {%r2433,%r2436}, {%f2282,%f2283,%f2284,%f2285};

	// end inline asm
	// begin inline asm
	mma.sync.aligned.m16n8k16.row.col.f32.f16.f16.f32 {%f4262,%f4261,%f4260,%f4259}, {%r1981,%r1982,%r1983,%r1984}, {%r2455,%r2458}, {%f2290,%f2291,%f2292,%f2293};

	// end inline asm
	// begin inline asm
	mma.sync.aligned.m16n8k16.row.col.f32.f16.f16.f32 {%f4234,%f4233,%f4232,%f4231}, {%r1986,%r1987,%r1988,%r1989}, {%r2433,%r2436}, {%f2298,%f2299,%f2300,%f2301};

	// end inline asm
	// begin inline asm
	mma.sync.aligned.m16n8k16.row.col.f32.f16.f16.f32 {%f4230,%f4229,%f4228,%f4227}, {%r1986,%r1987,%r1988,%r1989}, {%r2455,%r2458}, {%f2306,%f2307,%f2308,%f2309};

	// end inline asm
	// begin inline asm
	mma.sync.aligned.m16n8k16.row.col.f32.f16.f16.f32 {%f4202,%f4201,%f4200,%f4199}, {%r1991,%r1992,%r1993,%r1994}, {%r2433,%r2436}, {%f2314,%f2315,%f2316,%f2317};

	// end inline asm
	// begin inline asm
	mma.sync.aligned.m16n8k16.row.col.f32.f16.f16.f32 {%f4198,%f4197,%f4196,%f4195}, {%r1991,%r1992,%r1993,%r1994}, {%r2455,%r2458}, {%f2322,%f2323,%f2324,%f2325};

	// end inline asm
	shr.s32 	%r2524, %r268, 8;
	// begin inline asm
	lop3.b32 %r2497, %r268, %r2601, %r2606, 234;

	// end inline asm
	// begin inline asm
	lop3.b32 %r2501, %r268, %r2605, %r2606, 234;

	// end inline asm
	// begin inline asm
	{sub.f16x2 %r2505,%r2497,%r2609;
}
	// end inline asm
	// begin inline asm
	{fma.rn.f16x2 %r2508,%r2501,%r2612,%r2613;
}
	// end inline asm
	mov.b32 	{%rs45, %rs46}, %r252;
	// begin inline asm
	{  mov.b32 %r2512, {%rs45,%rs45};}

	// end inline asm
	// begin inline asm
	{mul.f16x2 %r2513,%r2505,%r2512;
}
	// end inline asm
	// begin inline asm
	{mul.f16x2 %r2516,%r2508,%r2512;
}
	// end inline asm
	// begin inline asm
	lop3.b32 %r2519, %r2524, %r2601, %r2606, 234;

	// end inline asm
	// begin inline asm
	lop3.b32 %r2523, %r2524, %r2605, %r2606, 234;

	// end inline asm
	// begin inline asm
	{sub.f16x2 %r2527,%r2519,%r2609;
}
	// end inline asm
	// begin inline asm
	{fma.rn.f16x2 %r2530,%r2523,%r2612,%r2613;
}
	// end inline asm
	// begin inline asm
	{  mov.b32 %r2534, {%rs46,%rs46};}

	// end inline asm
	// begin inline asm
	{mul.f16x2 %r2535,%r2527,%r2534;
}
	// end inline asm
	// begin inline asm
	{mul.f16x2 %r2538,%r2530,%r2534;
}
	// end inline asm
	// begin inline asm
	mma.sync.aligned.m16n8k16.row.col.f32.f16.f16.f32 {%f4258,%f4257,%f4256,%f4255}, {%r1981,%r1982,%r1983,%r1984}, {%r2513,%r2516}, {%f2330,%f2331,%f2332,%f2333};

	// end inline asm
	// begin inline asm
	mma.sync.aligned.m16n8k16.row.col.f32.f16.f16.f32 {%f4254,%f4253,%f4252,%f4251}, {%r1981,%r1982,%r1983,%r1984}, {%r2535,%r2538}, {%f2338,%f2339,%f2340,%f2341};

	// end inline asm
	// begin inline asm
	mma.sync.aligned.m16n8k16.row.col.f32.f16.f16.f32 {%f4226,%f4225,%f4224,%f4223}, {%r1986,%r1987,%r1988,%r1989}, {%r2513,%r2516}, {%f2346,%f2347,%f2348,%f2349};

	// end inline asm
	// begin inline asm
	mma.sync.aligned.m16n8k16.row.col.f32.f16.f16.f32 {%f4222,%f4221,%f4220,%f4219}, {%r1986,%r1987,%r1988,%r1989}, {%r2535,%r2538}, {%f2354,%f2355,%f2356,%f2357};

	// end inline asm
	// begin inline asm
	mma.sync.aligned.m16n8k16.row.col.f32.f16.f16.f32 {%f4194,%f4193,%f4192,%f4191}, {%r1991,%r1992,%r1993,%r1994}, {%r2513,%r2516}, {%f2362,%f2363,%f2364,%f2365};

	// end inline asm
	// begin inline asm
	mma.sync.aligned.m16n8k16.row.col.f32.f16.f16.f32 {%f4190,%f4189,%f4188,%f4187}, {%r1991,%r1992,%r1993,%r1994}, {%r2535,%r2538}, {%f2370,%f2371,%f2372,%f2373};

	// end inline asm
	shr.s32 	%r2604, %r267, 8;
	// begin inline asm
	lop3.b32 %r2577, %r267, %r2601, %r2606, 234;

	// end inline asm
	// begin inline asm
	lop3.b32 %r2581, %r267, %r2605, %r2606, 234;

	// end inline asm
	// begin inline asm
	{sub.f16x2 %r2585,%r2577,%r2609;
}
	// end inline asm
	// begin inline asm
	{fma.rn.f16x2 %r2588,%r2581,%r2612,%r2613;
}
	// end inline asm
	mov.b32 	{%rs47, %rs48}, %r251;
	// begin inline asm
	{  mov.b32 %r2592, {%rs47,%rs47};}

	// end inline asm
	// begin inline asm
	{mul.f16x2 %r2593,%r2585,%r2592;
}
	// end inline asm
	// begin inline asm
	{mul.f16x2 %r2596,%r2588,%r2592;
}
	// end inline asm
	// begin inline asm
	lop3.b32 %r2599, %r2604, %r2601, %r2606, 234;

	// end inline asm
	// begin inline asm
	lop3.b32 %r2603, %r2604, %r2605, %r2606, 234;

	// end inline asm
	// begin inline asm
	{sub.f16x2 %r2607,%r2599,%r2609;
}
	// end inline asm
	// begin inline asm
	{fma.rn.f16x2 %r2610,%r2603,%r2612,%r2613;
}
	// end inline asm
	// begin inline asm
	{  mov.b32 %r2614, {%rs48,%rs48};}

	// end inline asm
	// begin inline asm
	{mul.f16x2 %r2615,%r2607,%r2614;
}
	// end inline asm
	// begin inline asm
	{mul.f16x2 %r2618,%r2610,%r2614;
}
	// end inline asm
	// begin inline asm
	mma.sync.aligned.m16n8k16.row.col.f32.f16.f16.f32 {%f4250,%f4249,%f4248,%f4247}, {%r1981,%r1982,%r1983,%r1984}, {%r2593,%r2596}, {%f2378,%f2379,%f2380,%f2381};

	// end inline asm
	// begin inline asm
	mma.sync.aligned.m16n8k16.row.col.f32.f16.f16.f32 {%f4246,%f4245,%f4244,%f4243}, {%r1981,%r1982,%r1983,%r1984}, {%r2615,%r2618}, {%f2386,%f2387,%f2388,%f2389};

	// end inline asm
	// begin inline asm
	mma.sync.aligned.m16n8k16.row.col.f32.f16.f16.f32 {%f4218,%f4217,%f4216,%f4215}, {%r1986,%r1987,%r1988,%r1989}, {%r2593,%r2596}, {%f2394,%f2395,%f2396,%f2397};

	// end inline asm
	// begin inline asm
	mma.sync.aligned.m16n8k16.row.col.f32.f16.f16.f32 {%f4214,%f4213,%f4212,%f4211}, {%r1986,%r1987,%r1988,%r1989}, {%r2615,%r2618}, {%f2402,%f2403,%f2404,%f2405};

	// end inline asm
	// begin inline asm
	mma.sync.aligned.m16n8k16.row.col.f32.f16.f16.f32 {%f4186,%f4185,%f4184,%f4183}, {%r1991,%r1992,%r1993,%r1994}, {%r2593,%r2596}, {%f2410,%f2411,%f2412,%f2413};

	// end inline asm
	// begin inline asm
	mma.sync.aligned.m16n8k16.row.col.f32.f16.f16.f32 {%f4182,%f4181,%f4180,%f4179}, {%r1991,%r1992,%r1993,%r1994}, {%r2615,%r2618}, {%f2418,%f2419,%f2420,%f2421};

	// end inline asm
	setp.eq.s32 	%p36, %r162, 3;
	@%p36 bra 	$L__BB7_37;
	add.s32 	%r2672, %r92, 18432;
	add.s32 	%r2667, %r91, 18432;
	add.s32 	%r2662, %r90, 18432;
	setp.lt.s32 	%p37, %r162, 7;
	ld.shared.v4.u32 	{%r294, %r293, %r292, %r291}, [%r53+1024];
	// begin inline asm
	ldmatrix.sync.aligned.m8n8.x4.shared.b16 {%r2658,%r2659,%r2660,%r2661}, [%r2662];

	// end inline asm
	// begin inline asm
	ldmatrix.sync.aligned.m8n8.x4.shared.b16 {%r2663,%r2664,%r2665,%r2666}, [%r2667];

	// end inline asm
	// begin inline asm
	ldmatrix.sync.aligned.m8n8.x4.shared.b16 {%r2668,%r2669,%r2670,%r2671}, [%r2672];

	// end inline asm
	ld.shared.v4.u32 	{%r310, %r309, %r308, %r307}, [%r97];
	@%p37 bra 	$L__BB7_36;
	setp.gt.u32 	%p38, %r34, 31;
	add.s64 	%rd168, %rd47, 384;
	// begin inline asm
	{
   .reg .pred p;
   setp.ne.b32 p, %r94, 0;
   @p cp.async.cg.shared.global [%r115], [%rd168], 16;
}

	// end inline asm
	add.s64 	%rd169, %rd48, 384;
	// begin inline asm
	{
   .reg .pred p;
   setp.ne.b32 p, %r95, 0;
   @p cp.async.cg.shared.global [%r116], [%rd169], 16;
}

	// end inline asm
	// begin inline asm
	{
   .reg .b64 p;
   createpolicy.fractional.L2::evict_first.b64 p, 1.0;   cp.async.cg.shared.global.L2::cache_hint [%r105], [%rd288], 16, p;
}

	// end inline asm
	// begin inline asm
	{
   .reg .b64 p;
   createpolicy.fractional.L2::evict_first.b64 p, 1.0;   cp.async.cg.shared.global.L2::cache_hint [%r109], [%rd287], 16, p;
}

	// end inline asm
	@%p38 bra 	$L__BB7_35;
	mul.wide.s32 	%rd173, %r3707, 16;
	add.s64 	%rd172, %rd117, %rd173;
	// begin inline asm
	{
   .reg .b64 p;
   createpolicy.fractional.L2::evict_first.b64 p, 1.0;   cp.async.cg.shared.global.L2::cache_hint [%r117], [%rd172], 16, p;
}

	// end inline asm
$L__BB7_35:
	add.s32 	%r3707, %r3707, %r33;
	mul.wide.s32 	%rd174, %r32, 16;
	add.s64 	%rd287, %rd287, %rd174;
	add.s64 	%rd288, %rd288, %rd174;
$L__BB7_36:
	// begin inline asm
	cp.async.commit_group;

	// end inline asm
	// begin inline asm
	cp.async.wait_group 2;

	// end inline asm
	bar.sync 	0;
	shr.s32 	%r2707, %r3701, 8;
	mov.b32 	%r3279, 983055;
	mov.b32 	%r3284, 1677747200;
	// begin inline asm
	lop3.b32 %r2680, %r3701, %r3279, %r3284, 234;

	// end inline asm
	mov.b32 	%r3283, 15728880;
	// begin inline asm
	lop3.b32 %r2684, %r3701, %r3283, %r3284, 234;

	// end inline asm
	mov.b32 	%r3287, 1678271496;
	// begin inline asm
	{sub.f16x2 %r2688,%r2680,%r3287;
}
	// end inline asm
	mov.b32 	%r3290, 738208768;
	mov.b32 	%r3291, -729754496;
	// begin inline asm
	{fma.rn.f16x2 %r2691,%r2684,%r3290,%r3291;
}
	// end inline asm
	mov.b32 	{%rs49, %rs50}, %r3705;
	// begin inline asm
	{  mov.b32 %r2695, {%rs49,%rs49};}

	// end inline asm
	// begin inline asm
	{mul.f16x2 %r2696,%r2688,%r2695;
}
	// end inline asm
	// begin inline asm
	{mul.f16x2 %r2699,%r2691,%r2695;
}
	// end inline asm
	// begin inline asm
	lop3.b32 %r2702, %r2707, %r3279, %r3284, 234;

	// end inline asm
	// begin inline asm
	lop3.b32 %r2706, %r2707, %r3283, %r3284, 234;

	// end inline asm
	// begin inline asm
	{sub.f16x2 %r2710,%r2702,%r3287;
}
	// end inline asm
	// begin inline asm
	{fma.rn.f16x2 %r2713,%r2706,%r3290,%r3291;
}
	// end inline asm
	// begin inline asm
	{  mov.b32 %r2717, {%rs50,%rs50};}

	// end inline asm
	// begin inline asm
	{mul.f16x2 %r2718,%r2710,%r2717;
}
	// end inline asm
	// begin inline asm
	{mul.f16x2 %r2721,%r2713,%r2717;
}
	// end inline asm
	// begin inline asm
	mma.sync.aligned.m16n8k16.row.col.f32.f16.f16.f32 {%f2618,%f2619,%f2620,%f2621}, {%r3697,%r3696,%r3695,%r3694}, {%r2696,%r2699}, {%f4274,%f4273,%f4272,%f4271};

	// end inline asm
	// begin inline asm
	mma.sync.aligned.m16n8k16.row.col.f32.f16.f16.f32 {%f2626,%f2627,%f2628,%f2629}, {%r3697,%r3696,%r3695,%r3694}, {%r2718,%r2721}, {%f4270,%f4269,%f4268,%f4267};

	// end inline asm
	// begin inline asm
	mma.sync.aligned.m16n8k16.row.col.f32.f16.f16.f32 {%f2634,%f2635,%f2636,%f2637}, {%r3693,%r3692,%r3691,%r3690}, {%r2696,%r2699}, {%f4242,%f4241,%f4240,%f4239};

	// end inline asm
	// begin inline asm
	mma.sync.aligned.m16n8k16.row.col.f32.f16.f16.f32 {%f2642,%f2643,%f2644,%f2645}, {%r3693,%r3692,%r3691,%r3690}, {%r2718,%r2721}, {%f4238,%f4237,%f4236,%f4235};

	// end inline asm
	// begin inline asm
	mma.sync.aligned.m16n8k16.row.col.f32.f16.f16.f32 {%f2650,%f2651,%f2652,%f2653}, {%r3689,%r3688,%r3687,%r3686}, {%r2696,%r2699}, {%f4210,%f4209,%f4208,%f4207};

	// end inline asm
	// begin inline asm
	mma.sync.aligned.m16n8k16.row.col.f32.f16.f16.f32 {%f2658,%f2659,%f2660,%f2661}, {%r3689,%r3688,%r3687,%r3686}, {%r2718,%r2721}, {%f4206,%f4205,%f4204,%f4203};

	// end inline asm
	shr.s32 	%r2787, %r3700, 8;
	// begin inline asm
	lop3.b32 %r2760, %r3700, %r3279, %r3284, 234;

	// end inline asm
	// begin inline asm
	lop3.b32 %r2764, %r3700, %r3283, %r3284, 234;

	// end inline asm
	// begin inline asm
	{sub.f16x2 %r2768,%r2760,%r3287;
}
	// end inline asm
	// begin inline asm
	{fma.rn.f16x2 %r2771,%r2764,%r3290,%r3291;
}
	// end inline asm
	mov.b32 	{%rs51, %rs52}, %r3704;
	// begin inline asm
	{  mov.b32 %r2775, {%rs51,%rs51};}

	// end inline asm
	// begin inline asm
	{mul.f16x2 %r2776,%r2768,%r2775;
}
	// end inline asm
	// begin inline asm
	{mul.f16x2 %r2779,%r2771,%r2775;
}
	// end inline asm
	// begin inline asm
	lop3.b32 %r2782, %r2787, %r3279, %r3284, 234;

	// end inline asm
	// begin inline asm
	lop3.b32 %r2786, %r2787, %r3283, %r3284, 234;

	// end inline asm
	// begin inline asm
	{sub.f16x2 %r2790,%r2782,%r3287;
}
	// end inline asm
	// begin inline asm
	{fma.rn.f16x2 %r2793,%r2786,%r3290,%r3291;
}
	// end inline asm
	// begin inline asm
	{  mov.b32 %r2797, {%rs52,%rs52};}

	// end inline asm
	// begin inline asm
	{mul.f16x2 %r2798,%r2790,%r2797;
}
	// end inline asm
	// begin inline asm
	{mul.f16x2 %r2801,%r2793,%r2797;
}
	// end inline asm
	// begin inline asm
	mma.sync.aligned.m16n8k16.row.col.f32.f16.f16.f32 {%f2666,%f2667,%f2668,%f2669}, {%r3697,%r3696,%r3695,%r3694}, {%r2776,%r2779}, {%f4266,%f4265,%f4264,%f4263};

	// end inline asm
	// begin inline asm
	mma.sync.aligned.m16n8k16.row.col.f32.f16.f16.f32 {%f2674,%f2675,%f2676,%f2677}, {%r3697,%r3696,%r3695,%r3694}, {%r2798,%r2801}, {%f4262,%f4261,%f4260,%f4259};

	// end inline asm
	// begin inline asm
	mma.sync.aligned.m16n8k16.row.col.f32.f16.f16.f32 {%f2682,%f2683,%f2684,%f2685}, {%r3693,%r3692,%r3691,%r3690}, {%r2776,%r2779}, {%f4234,%f4233,%f4232,%f4231};

	// end inline asm
	// begin inline asm
	mma.sync.aligned.m16n8k16.row.col.f32.f16.f16.f32 {%f2690,%f2691,%f2692,%f2693}, {%r3693,%r3692,%r3691,%r3690}, {%r2798,%r2801}, {%f4230,%f4229,%f4228,%f4227};

	// end inline asm
	// begin inline asm
	mma.sync.aligned.m16n8k16.row.col.f32.f16.f16.f32 {%f2698,%f2699,%f2700,%f2701}, {%r3689,%r3688,%r3687,%r3686}, {%r2776,%r2779}, {%f4202,%f4201,%f4200,%f4199};

	// end inline asm
	// begin inline asm
	mma.sync.aligned.m16n8k16.row.col.f32.f16.f16.f32 {%f2706,%f2707,%f2708,%f2709}, {%r3689,%r3688,%r3687,%r3686}, {%r2798,%r2801}, {%f4198,%f4197,%f4196,%f4195};

	// end inline asm
	shr.s32 	%r2867, %r3699, 8;
	// begin inline asm
	lop3.b32 %r2840, %r3699, %r3279, %r3284, 234;

	// end inline asm
	// begin inline asm
	lop3.b32 %r2844, %r3699, %r3283, %r3284, 234;

	// end inline asm
	// begin inline asm
	{sub.f16x2 %r2848,%r2840,%r3287;
}
	// end inline asm
	// begin inline asm
	{fma.rn.f16x2 %r2851,%r2844,%r3290,%r3291;
}
	// end inline asm
	mov.b32 	{%rs53, %rs54}, %r3703;
	// begin inline asm
	{  mov.b32 %r2855, {%rs53,%rs53};}

	// end inline asm
	// begin inline asm
	{mul.f16x2 %r2856,%r2848,%r2855;
}
	// end inline asm
	// begin inline asm
	{mul.f16x2 %r2859,%r2851,%r2855;
}
	// end inline asm
	// begin inline asm
	lop3.b32 %r2862, %r2867, %r3279, %r3284, 234;

	// end inline asm
	// begin inline asm
	lop3.b32 %r2866, %r2867, %r3283, %r3284, 234;

	// end inline asm
	// begin inline asm
	{sub.f16x2 %r2870,%r2862,%r3287;
}
	// end inline asm
	// begin inline asm
	{fma.rn.f16x2 %r2873,%r2866,%r3290,%r3291;
}
	// end inline asm
	// begin inline asm
	{  mov.b32 %r2877, {%rs54,%rs54};}

	// end inline asm
	// begin inline asm
	{mul.f16x2 %r2878,%r2870,%r2877;
}
	// end inline asm
	// begin inline asm
	{mul.f16x2 %r2881,%r2873,%r2877;
}
	// end inline asm
	// begin inline asm
	mma.sync.aligned.m16n8k16.row.col.f32.f16.f16.f32 {%f2714,%f2715,%f2716,%f2717}, {%r3697,%r3696,%r3695,%r3694}, {%r2856,%r2859}, {%f4258,%f4257,%f4256,%f4255};

	// end inline asm
	// begin inline asm
	mma.sync.aligned.m16n8k16.row.col.f32.f16.f16.f32 {%f2722,%f2723,%f2724,%f2725}, {%r3697,%r3696,%r3695,%r3694}, {%r2878,%r2881}, {%f4254,%f4253,%f4252,%f4251};

	// end inline asm
	// begin inline asm
	mma.sync.aligned.m16n8k16.row.col.f32.f16.f16.f32 {%f2730,%f2731,%f2732,%f2733}, {%r3693,%r3692,%r3691,%r3690}, {%r2856,%r2859}, {%f4226,%f4225,%f4224,%f4223};

	// end inline asm
	// begin inline asm
	mma.sync.aligned.m16n8k16.row.col.f32.f16.f16.f32 {%f2738,%f2739,%f2740,%f2741}, {%r3693,%r3692,%r3691,%r3690}, {%r2878,%r2881}, {%f4222,%f4221,%f4220,%f4219};

	// end inline asm
	// begin inline asm
	mma.sync.aligned.m16n8k16.row.col.f32.f16.f16.f32 {%f2746,%f2747,%f2748,%f2749}, {%r3689,%r3688,%r3687,%r3686}, {%r2856,%r2859}, {%f4194,%f4193,%f4192,%f4191};

	// end inline asm
	// begin inline asm
	mma.sync.aligned.m16n8k16.row.col.f32.f16.f16.f32 {%f2754,%f2755,%f2756,%f2757}, {%r3689,%r3688,%r3687,%r3686}, {%r2878,%r2881}, {%f4190,%f4189,%f4188,%f4187};

	// end inline asm
	shr.s32 	%r2947, %r3698, 8;
	// begin inline asm
	lop3.b32 %r2920, %r3698, %r3279, %r3284, 234;

	// end inline asm
	// begin inline asm
	lop3.b32 %r2924, %r3698, %r3283, %r3284, 234;

	// end inline asm
	// begin inline asm
	{sub.f16x2 %r2928,%r2920,%r3287;
}
	// end inline asm
	// begin inline asm
	{fma.rn.f16x2 %r2931,%r2924,%r3290,%r3291;
}
	// end inline asm
	mov.b32 	{%rs55, %rs56}, %r3702;
	// begin inline asm
	{  mov.b32 %r2935, {%rs55,%rs55};}

	// end inline asm
	// begin inline asm
	{mul.f16x2 %r2936,%r2928,%r2935;
}
	// end inline asm
	// begin inline asm
	{mul.f16x2 %r2939,%r2931,%r2935;
}
	// end inline asm
	// begin inline asm
	lop3.b32 %r2942, %r2947, %r3279, %r3284, 234;

	// end inline asm
	// begin inline asm
	lop3.b32 %r2946, %r2947, %r3283, %r3284, 234;

	// end inline asm
	// begin inline asm
	{sub.f16x2 %r2950,%r2942,%r3287;
}
	// end inline asm
	// begin inline asm
	{fma.rn.f16x2 %r2953,%r2946,%r3290,%r3291;
}
	// end inline asm
	// begin inline asm
	{  mov.b32 %r2957, {%rs56,%rs56};}

	// end inline asm
	// begin inline asm
	{mul.f16x2 %r2958,%r2950,%r2957;
}
	// end inline asm
	// begin inline asm
	{mul.f16x2 %r2961,%r2953,%r2957;
}
	// end inline asm
	// begin inline asm
	mma.sync.aligned.m16n8k16.row.col.f32.f16.f16.f32 {%f2762,%f2763,%f2764,%f2765}, {%r3697,%r3696,%r3695,%r3694}, {%r2936,%r2939}, {%f4250,%f4249,%f4248,%f4247};

	// end inline asm
	// begin inline asm
	mma.sync.aligned.m16n8k16.row.col.f32.f16.f16.f32 {%f2770,%f2771,%f2772,%f2773}, {%r3697,%r3696,%r3695,%r3694}, {%r2958,%r2961}, {%f4246,%f4245,%f4244,%f4243};

	// end inline asm
	// begin inline asm
	mma.sync.aligned.m16n8k16.row.col.f32.f16.f16.f32 {%f2778,%f2779,%f2780,%f2781}, {%r3693,%r3692,%r3691,%r3690}, {%r2936,%r2939}, {%f4218,%f4217,%f4216,%f4215};

	// end inline asm
	// begin inline asm
	mma.sync.aligned.m16n8k16.row.col.f32.f16.f16.f32 {%f2786,%f2787,%f2788,%f2789}, {%r3693,%r3692,%r3691,%r3690}, {%r2958,%r2961}, {%f4214,%f4213,%f4212,%f4211};

	// end inline asm
	// begin inline asm
	mma.sync.aligned.m16n8k16.row.col.f32.f16.f16.f32 {%f2794,%f2795,%f2796,%f2797}, {%r3689,%r3688,%r3687,%r3686}, {%r2936,%r2939}, {%f4186,%f4185,%f4184,%f4183};

	// end inline asm
	// begin inline asm
	mma.sync.aligned.m16n8k16.row.col.f32.f16.f16.f32 {%f2802,%f2803,%f2804,%f2805}, {%r3689,%r3688,%r3687,%r3686}, {%r2958,%r2961}, {%f4182,%f4181,%f4180,%f4179};

	// end inline asm
	ld.shared.v4.u32 	{%r3705, %r3704, %r3703, %r3702}, [%r53];
	// begin inline asm
	ldmatrix.sync.aligned.m8n8.x4.shared.b16 {%r3697,%r3696,%r3695,%r3694}, [%r561];

	// end inline asm
	// begin inline asm
	ldmatrix.sync.aligned.m8n8.x4.shared.b16 {%r3693,%r3692,%r3691,%r3690}, [%r566];

	// end inline asm
	// begin inline asm
	ldmatrix.sync.aligned.m8n8.x4.shared.b16 {%r3689,%r3688,%r3687,%r3686}, [%r571];

	// end inline asm
	ld.shared.v4.u32 	{%r3701, %r3700, %r3699, %r3698}, [%r48];
	shr.s32 	%r3042, %r310, 8;
	// begin inline asm
	lop3.b32 %r3015, %r310, %r3279, %r3284, 234;

	// end inline asm
	// begin inline asm
	lop3.b32 %r3019, %r310, %r3283, %r3284, 234;

	// end inline asm
	// begin inline asm
	{sub.f16x2 %r3023,%r3015,%r3287;
}
	// end inline asm
	// begin inline asm
	{fma.rn.f16x2 %r3026,%r3019,%r3290,%r3291;
}
	// end inline asm
	mov.b32 	{%rs57, %rs58}, %r294;
	// begin inline asm
	{  mov.b32 %r3030, {%rs57,%rs57};}

	// end inline asm
	// begin inline asm
	{mul.f16x2 %r3031,%r3023,%r3030;
}
	// end inline asm
	// begin inline asm
	{mul.f16x2 %r3034,%r3026,%r3030;
}
	// end inline asm
	// begin inline asm
	lop3.b32 %r3037, %r3042, %r3279, %r3284, 234;

	// end inline asm
	// begin inline asm
	lop3.b32 %r3041, %r3042, %r3283, %r3284, 234;

	// end inline asm
	// begin inline asm
	{sub.f16x2 %r3045,%r3037,%r3287;
}
	// end inline asm
	// begin inline asm
	{fma.rn.f16x2 %r3048,%r3041,%r3290,%r3291;
}
	// end inline asm
	// begin inline asm
	{  mov.b32 %r3052, {%rs58,%rs58};}

	// end inline asm
	// begin inline asm
	{mul.f16x2 %r3053,%r3045,%r3052;
}
	// end inline asm
	// begin inline asm
	{mul.f16x2 %r3056,%r3048,%r3052;
}
	// end inline asm
	// begin inline asm
	mma.sync.aligned.m16n8k16.row.col.f32.f16.f16.f32 {%f4274,%f4273,%f4272,%f4271}, {%r2658,%r2659,%r2660,%r2661}, {%r3031,%r3034}, {%f2618,%f2619,%f2620,%f2621};

	// end inline asm
	// begin inline asm
	mma.sync.aligned.m16n8k16.row.col.f32.f16.f16.f32 {%f4270,%f4269,%f4268,%f4267}, {%r2658,%r2659,%r2660,%r2661}, {%r3053,%r3056}, {%f2626,%f2627,%f2628,%f2629};

	// end inline asm
	// begin inline asm
	mma.sync.aligned.m16n8k16.row.col.f32.f16.f16.f32 {%f4242,%f4241,%f4240,%f4239}, {%r2663,%r2664,%r2665,%r2666}, {%r3031,%r3034}, {%f2634,%f2635,%f2636,%f2637};

	// end inline asm
	// begin inline asm
	mma.sync.aligned.m16n8k16.row.col.f32.f16.f16.f32 {%f4238,%f4237,%f4236,%f4235}, {%r2663,%r2664,%r2665,%r2666}, {%r3053,%r3056}, {%f2642,%f2643,%f2644,%f2645};

	// end inline asm
	// begin inline asm
	mma.sync.aligned.m16n8k16.row.col.f32.f16.f16.f32 {%f4210,%f4209,%f4208,%f4207}, {%r2668,%r2669,%r2670,%r2671}, {%r3031,%r3034}, {%f2650,%f2651,%f2652,%f2653};

	// end inline asm
	// begin inline asm
	mma.sync.aligned.m16n8k16.row.col.f32.f16.f16.f32 {%f4206,%f4205,%f4204,%f4203}, {%r2668,%r2669,%r2670,%r2671}, {%r3053,%r3056}, {%f2658,%f2659,%f2660,%f2661};

	// end inline asm
	shr.s32 	%r3122, %r309, 8;
	// begin inline asm
	lop3.b32 %r3095, %r309, %r3279, %r3284, 234;

	// end inline asm
	// begin inline asm
	lop3.b32 %r3099, %r309, %r3283, %r3284, 234;

	// end inline asm
	// begin inline asm
	{sub.f16x2 %r3103,%r3095,%r3287;
}
	// end inline asm
	// begin inline asm
	{fma.rn.f16x2 %r3106,%r3099,%r3290,%r3291;
}
	// end inline asm
	mov.b32 	{%rs59, %rs60}, %r293;
	// begin inline asm
	{  mov.b32 %r3110, {%rs59,%rs59};}

	// end inline asm
	// begin inline asm
	{mul.f16x2 %r3111,%r3103,%r3110;
}
	// end inline asm
	// begin inline asm
	{mul.f16x2 %r3114,%r3106,%r3110;
}
	// end inline asm
	// begin inline asm
	lop3.b32 %r3117, %r3122, %r3279, %r3284, 234;

	// end inline asm
	// begin inline asm
	lop3.b32 %r3121, %r3122, %r3283, %r3284, 234;

	// end inline asm
	// begin inline asm
	{sub.f16x2 %r3125,%r3117,%r3287;
}
	// end inline asm
	// begin inline asm
	{fma.rn.f16x2 %r3128,%r3121,%r3290,%r3291;
}
	// end inline asm
	// begin inline asm
	{  mov.b32 %r3132, {%rs60,%rs60};}

	// end inline asm
	// begin inline asm
	{mul.f16x2 %r3133,%r3125,%r3132;
}
	// end inline asm
	// begin inline asm
	{mul.f16x2 %r3136,%r3128,%r3132;
}
	// end inline asm
	// begin inline asm
	mma.sync.aligned.m16n8k16.row.col.f32.f16.f16.f32 {%f4266,%f4265,%f4264,%f4263}, {%r2658,%r2659,%r2660,%r2661}, {%r3111,%r3114}, {%f2666,%f2667,%f2668,%f2669};

	// end inline asm
	// begin inline asm
	mma.sync.aligned.m16n8k16.row.col.f32.f16.f16.f32 {%f4262,%f4261,%f4260,%f4259}, {%r2658,%r2659,%r2660,%r2661}, {%r3133,%r3136}, {%f2674,%f2675,%f2676,%f2677};

	// end inline asm
	// begin inline asm
	mma.sync.aligned.m16n8k16.row.col.f32.f16.f16.f32 {%f4234,%f4233,%f4232,%f4231}, {%r2663,%r2664,%r2665,%r2666}, {%r3111,%r3114}, {%f2682,%f2683,%f2684,%f2685};

	// end inline asm
	// begin inline asm
	mma.sync.aligned.m16n8k16.row.col.f32.f16.f16.f32 {%f4230,%f4229,%f4228,%f4227}, {%r2663,%r2664,%r2665,%r2666}, {%r3133,%r3136}, {%f2690,%f2691,%f2692,%f2693};

	// end inline asm
	// begin inline asm
	mma.sync.aligned.m16n8k16.row.col.f32.f16.f16.f32 {%f4202,%f4201,%f4200,%f4199}, {%r2668,%r2669,%r2670,%r2671}, {%r3111,%r3114}, {%f2698,%f2699,%f2700,%f2701};

	// end inline asm
	// begin inline asm
	mma.sync.aligned.m16n8k16.row.col.f32.f16.f16.f32 {%f4198,%f4197,%f4196,%f4195}, {%r2668,%r2669,%r2670,%r2671}, {%r3133,%r3136}, {%f2706,%f2707,%f2708,%f2709};

	// end inline asm
	shr.s32 	%r3202, %r308, 8;
	// begin inline asm
	lop3.b32 %r3175, %r308, %r3279, %r3284, 234;

	// end inline asm
	// begin inline asm
	lop3.b32 %r3179, %r308, %r3283, %r3284, 234;

	// end inline asm
	// begin inline asm
	{sub.f16x2 %r3183,%r3175,%r3287;
}
	// end inline asm
	// begin inline asm
	{fma.rn.f16x2 %r3186,%r3179,%r3290,%r3291;
}
	// end inline asm
	mov.b32 	{%rs61, %rs62}, %r292;
	// begin inline asm
	{  mov.b32 %r3190, {%rs61,%rs61};}

	// end inline asm
	// begin inline asm
	{mul.f16x2 %r3191,%r3183,%r3190;
}
	// end inline asm
	// begin inline asm
	{mul.f16x2 %r3194,%r3186,%r3190;
}
	// end inline asm
	// begin inline asm
	lop3.b32 %r3197, %r3202, %r3279, %r3284, 234;

	// end inline asm
	// begin inline asm
	lop3.b32 %r3201, %r3202, %r3283, %r3284, 234;

	// end inline asm
	// begin inline asm
	{sub.f16x2 %r3205,%r3197,%r3287;
}
	// end inline asm
	// begin inline asm
	{fma.rn.f16x2 %r3208,%r3201,%r3290,%r3291;
}
	// end inline asm
	// begin inline asm
	{  mov.b32 %r3212, {%rs62,%rs62};}

	// end inline asm
	// begin inline asm
	{mul.f16x2 %r3213,%r3205,%r3212;
}
	// end inline asm
	// begin inline asm
	{mul.f16x2 %r3216,%r3208,%r3212;
}
	// end inline asm
	// begin inline asm
	mma.sync.aligned.m16n8k16.row.col.f32.f16.f16.f32 {%f4258,%f4257,%f4256,%f4255}, {%r2658,%r2659,%r2660,%r2661}, {%r3191,%r3194}, {%f2714,%f2715,%f2716,%f2717};

	// end inline asm
	// begin inline asm
	mma.sync.aligned.m16n8k16.row.col.f32.f16.f16.f32 {%f4254,%f4253,%f4252,%f4251}, {%r2658,%r2659,%r2660,%r2661}, {%r3213,%r3216}, {%f2722,%f2723,%f2724,%f2725};

	// end inline asm
	// begin inline asm
	mma.sync.aligned.m16n8k16.row.col.f32.f16.f16.f32 {%f4226,%f4225,%f4224,%f4223}, {%r2663,%r2664,%r2665,%r2666}, {%r3191,%r3194}, {%f2730,%f2731,%f2732,%f2733};

	// end inline asm
	// begin inline asm
	mma.sync.aligned.m16n8k16.row.col.f32.f16.f16.f32 {%f4222,%f4221,%f4220,%f4219}, {%r2663,%r2664,%r2665,%r2666}, {%r3213,%r3216}, {%f2738,%f2739,%f2740,%f2741};

	// end inline asm
	// begin inline asm
	mma.sync.aligned.m16n8k16.row.col.f32.f16.f16.f32 {%f4194,%f4193,%f4192,%f4191}, {%r2668,%r2669,%r2670,%r2671}, {%r3191,%r3194}, {%f2746,%f2747,%f2748,%f2749};

	// end inline asm
	// begin inline asm
	mma.sync.aligned.m16n8k16.row.col.f32.f16.f16.f32 {%f4190,%f4189,%f4188,%f4187}, {%r2668,%r2669,%r2670,%r2671}, {%r3213,%r3216}, {%f2754,%f2755,%f2756,%f2757};

	// end inline asm
	shr.s32 	%r3282, %r307, 8;
	// begin inline asm
	lop3.b32 %r3255, %r307, %r3279, %r3284, 234;

	// end inline asm
	// begin inline asm
	lop3.b32 %r3259, %r307, %r3283, %r3284, 234;

	// end inline asm
	// begin inline asm
	{sub.f16x2 %r3263,%r3255,%r3287;
}
	// end inline asm
	// begin inline asm
	{fma.rn.f16x2 %r3266,%r3259,%r3290,%r3291;
}
	// end inline asm
	mov.b32 	{%rs63, %rs64}, %r291;
	// begin inline asm
	{  mov.b32 %r3270, {%rs63,%rs63};}

	// end inline asm
	// begin inline asm
	{mul.f16x2 %r3271,%r3263,%r3270;
}
	// end inline asm
	// begin inline asm
	{mul.f16x2 %r3274,%r3266,%r3270;
}
	// end inline asm
	// begin inline asm
	lop3.b32 %r3277, %r3282, %r3279, %r3284, 234;

	// end inline asm
	// begin inline asm
	lop3.b32 %r3281, %r3282, %r3283, %r3284, 234;

	// end inline asm
	// begin inline asm
	{sub.f16x2 %r3285,%r3277,%r3287;
}
	// end inline asm
	// begin inline asm
	{fma.rn.f16x2 %r3288,%r3281,%r3290,%r3291;
}
	// end inline asm
	// begin inline asm
	{  mov.b32 %r3292, {%rs64,%rs64};}

	// end inline asm
	// begin inline asm
	{mul.f16x2 %r3293,%r3285,%r3292;
}
	// end inline asm
	// begin inline asm
	{mul.f16x2 %r3296,%r3288,%r3292;
}
	// end inline asm
	// begin inline asm
	mma.sync.aligned.m16n8k16.row.col.f32.f16.f16.f32 {%f4250,%f4249,%f4248,%f4247}, {%r2658,%r2659,%r2660,%r2661}, {%r3271,%r3274}, {%f2762,%f2763,%f2764,%f2765};

	// end inline asm
	// begin inline asm
	mma.sync.aligned.m16n8k16.row.col.f32.f16.f16.f32 {%f4246,%f4245,%f4244,%f4243}, {%r2658,%r2659,%r2660,%r2661}, {%r3293,%r3296}, {%f2770,%f2771,%f2772,%f2773};

	// end inline asm
	// begin inline asm
	mma.sync.aligned.m16n8k16.row.col.f32.f16.f16.f32 {%f4218,%f4217,%f4216,%f4215}, {%r2663,%r2664,%r2665,%r2666}, {%r3271,%r3274}, {%f2778,%f2779,%f2780,%f2781};

	// end inline asm
	// begin inline asm
	mma.sync.aligned.m16n8k16.row.col.f32.f16.f16.f32 {%f4214,%f4213,%f4212,%f4211}, {%r2663,%r2664,%r2665,%r2666}, {%r3293,%r3296}, {%f2786,%f2787,%f2788,%f2789};

	// end inline asm
	// begin inline asm
	mma.sync.aligned.m16n8k16.row.col.f32.f16.f16.f32 {%f4186,%f4185,%f4184,%f4183}, {%r2668,%r2669,%r2670,%r2671}, {%r3271,%r3274}, {%f2794,%f2795,%f2796,%f2797};

	// end inline asm
	// begin inline asm
	mma.sync.aligned.m16n8k16.row.col.f32.f16.f16.f32 {%f4182,%f4181,%f4180,%f4179}, {%r2668,%r2669,%r2670,%r2671}, {%r3293,%r3296}, {%f2802,%f2803,%f2804,%f2805};

	// end inline asm
	add.s32 	%r3712, %r162, -4;
$L__BB7_37:
	add.s32 	%r3646, %r3646, 32;
	setp.ne.s32 	%p39, %r3712, 0;
	@%p39 bra 	$L__BB7_146;
	setp.ne.s32 	%p40, %r78, 128;
	// begin inline asm
	cp.async.wait_group 0;

	// end inline asm
	add.s32 	%r357, %r3710, -1;
	@%p40 bra 	$L__BB7_40;
	st.shared.v4.f32 	[%r118+-16384], {%f4274, %f4273, %f4272, %f4271};
	st.shared.v4.f32 	[%r118+-14336], {%f4270, %f4269, %f4268, %f4267};
	st.shared.v4.f32 	[%r118+-12288], {%f4266, %f4265, %f4264, %f4263};
	st.shared.v4.f32 	[%r118+-10240], {%f4262, %f4261, %f4260, %f4259};
	st.shared.v4.f32 	[%r118+-8192], {%f4258, %f4257, %f4256, %f4255};
	st.shared.v4.f32 	[%r118+-6144], {%f4254, %f4253, %f4252, %f4251};
	st.shared.v4.f32 	[%r118+-4096], {%f4250, %f4249, %f4248, %f4247};
	st.shared.v4.f32 	[%r118+-2048], {%f4246, %f4245, %f4244, %f4243};
$L__BB7_40:
	setp.gt.u32 	%p41, %r34, 127;
	bar.sync 	0;
	@%p41 bra 	$L__BB7_42;
	ld.shared.v4.f32 	{%f3002, %f3003, %f3004, %f3005}, [%r118];
	add.f32 	%f4274, %f3002, %f4274;
	add.f32 	%f4273, %f3003, %f4273;
	add.f32 	%f4272, %f3004, %f4272;
	add.f32 	%f4271, %f3005, %f4271;
	ld.shared.v4.f32 	{%f3006, %f3007, %f3008, %f3009}, [%r118+2048];
	add.f32 	%f4270, %f3006, %f4270;
	add.f32 	%f4269, %f3007, %f4269;
	add.f32 	%f4268, %f3008, %f4268;
	add.f32 	%f4267, %f3009, %f4267;
	ld.shared.v4.f32 	{%f3010, %f3011, %f3012, %f3013}, [%r118+4096];
	add.f32 	%f4266, %f3010, %f4266;
	add.f32 	%f4265, %f3011, %f4265;
	add.f32 	%f4264, %f3012, %f4264;
	add.f32 	%f4263, %f3013, %f4263;
	ld.shared.v4.f32 	{%f3014, %f3015, %f3016, %f3017}, [%r118+6144];
	add.f32 	%f4262, %f3014, %f4262;
	add.f32 	%f4261, %f3015, %f4261;
	add.f32 	%f4260, %f3016, %f4260;
	add.f32 	%f4259, %f3017, %f4259;
	ld.shared.v4.f32 	{%f3018, %f3019, %f3020, %f3021}, [%r118+8192];
	add.f32 	%f4258, %f3018, %f4258;
	add.f32 	%f4257, %f3019, %f4257;
	add.f32 	%f4256, %f3020, %f4256;
	add.f32 	%f4255, %f3021, %f4255;
	ld.shared.v4.f32 	{%f3022, %f3023, %f3024, %f3025}, [%r118+10240];
	add.f32 	%f4254, %f3022, %f4254;
	add.f32 	%f4253, %f3023, %f4253;
	add.f32 	%f4252, %f3024, %f4252;
	add.f32 	%f4251, %f3025, %f4251;
	ld.shared.v4.f32 	{%f3026, %f3027, %f3028, %f3029}, [%r118+12288];
	add.f32 	%f4250, %f3026, %f4250;
	add.f32 	%f4249, %f3027, %f4249;
	add.f32 	%f4248, %f3028, %f4248;
	add.f32 	%f4247, %f3029, %f4247;
	ld.shared.v4.f32 	{%f3030, %f3031, %f3032, %f3033}, [%r118+14336];
	add.f32 	%f4246, %f3030, %f4246;
	add.f32 	%f4245, %f3031, %f4245;
	add.f32 	%f4244, %f3032, %f4244;
	add.f32 	%f4243, %f3033, %f4243;
$L__BB7_42:
	bar.sync 	0;
	@%p40 bra 	$L__BB7_44;
	st.shared.v4.f32 	[%r118+-16384], {%f4242, %f4241, %f4240, %f4239};
	st.shared.v4.f32 	[%r118+-14336], {%f4238, %f4237, %f4236, %f4235};
	st.shared.v4.f32 	[%r118+-12288], {%f4234, %f4233, %f4232, %f4231};
	st.shared.v4.f32 	[%r118+-10240], {%f4230, %f4229, %f4228, %f4227};
	st.shared.v4.f32 	[%r118+-8192], {%f4226, %f4225, %f4224, %f4223};
	st.shared.v4.f32 	[%r118+-6144], {%f4222, %f4221, %f4220, %f4219};
	st.shared.v4.f32 	[%r118+-4096], {%f4218, %f4217, %f4216, %f4215};
	st.shared.v4.f32 	[%r118+-2048], {%f4214, %f4213, %f4212, %f4211};
$L__BB7_44:
	bar.sync 	0;
	@%p41 bra 	$L__BB7_46;
	ld.shared.v4.f32 	{%f3034, %f3035, %f3036, %f3037}, [%r118];
	add.f32 	%f4242, %f3034, %f4242;
	add.f32 	%f4241, %f3035, %f4241;
	add.f32 	%f4240, %f3036, %f4240;
	add.f32 	%f4239, %f3037, %f4239;
	ld.shared.v4.f32 	{%f3038, %f3039, %f3040, %f3041}, [%r118+2048];
	add.f32 	%f4238, %f3038, %f4238;
	add.f32 	%f4237, %f3039, %f4237;
	add.f32 	%f4236, %f3040, %f4236;
	add.f32 	%f4235, %f3041, %f4235;
	ld.shared.v4.f32 	{%f3042, %f3043, %f3044, %f3045}, [%r118+4096];
	add.f32 	%f4234, %f3042, %f4234;
	add.f32 	%f4233, %f3043, %f4233;
	add.f32 	%f4232, %f3044, %f4232;
	add.f32 	%f4231, %f3045, %f4231;
	ld.shared.v4.f32 	{%f3046, %f3047, %f3048, %f3049}, [%r118+6144];
	add.f32 	%f4230, %f3046, %f4230;
	add.f32 	%f4229, %f3047, %f4229;
	add.f32 	%f4228, %f3048, %f4228;
	add.f32 	%f4227, %f3049, %f4227;
	ld.shared.v4.f32 	{%f3050, %f3051, %f3052, %f3053}, [%r118+8192];
	add.f32 	%f4226, %f3050, %f4226;
	add.f32 	%f4225, %f3051, %f4225;
	add.f32 	%f4224, %f3052, %f4224;
	add.f32 	%f4223, %f3053, %f4223;
	ld.shared.v4.f32 	{%f3054, %f3055, %f3056, %f3057}, [%r118+10240];
	add.f32 	%f4222, %f3054, %f4222;
	add.f32 	%f4221, %f3055, %f4221;
	add.f32 	%f4220, %f3056, %f4220;
	add.f32 	%f4219, %f3057, %f4219;
	ld.shared.v4.f32 	{%f3058, %f3059, %f3060, %f3061}, [%r118+12288];
	add.f32 	%f4218, %f3058, %f4218;
	add.f32 	%f4217, %f3059, %f4217;
	add.f32 	%f4216, %f3060, %f4216;
	add.f32 	%f4215, %f3061, %f4215;
	ld.shared.v4.f32 	{%f3062, %f3063, %f3064, %f3065}, [%r118+14336];
	add.f32 	%f4214, %f3062, %f4214;
	add.f32 	%f4213, %f3063, %f4213;
	add.f32 	%f4212, %f3064, %f4212;
	add.f32 	%f4211, %f3065, %f4211;
$L__BB7_46:
	bar.sync 	0;
	@%p40 bra 	$L__BB7_48;
	st.shared.v4.f32 	[%r118+-16384], {%f4210, %f4209, %f4208, %f4207};
	st.shared.v4.f32 	[%r118+-14336], {%f4206, %f4205, %f4204, %f4203};
	st.shared.v4.f32 	[%r118+-12288], {%f4202, %f4201, %f4200, %f4199};
	st.shared.v4.f32 	[%r118+-10240], {%f4198, %f4197, %f4196, %f4195};
	st.shared.v4.f32 	[%r118+-8192], {%f4194, %f4193, %f4192, %f4191};
	st.shared.v4.f32 	[%r118+-6144], {%f4190, %f4189, %f4188, %f4187};
	st.shared.v4.f32 	[%r118+-4096], {%f4186, %f4185, %f4184, %f4183};
	st.shared.v4.f32 	[%r118+-2048], {%f4182, %f4181, %f4180, %f4179};
$L__BB7_48:
	bar.sync 	0;
	@%p41 bra 	$L__BB7_50;
	ld.shared.v4.f32 	{%f3066, %f3067, %f3068, %f3069}, [%r118];
	add.f32 	%f4210, %f3066, %f4210;
	add.f32 	%f4209, %f3067, %f4209;
	add.f32 	%f4208, %f3068, %f4208;
	add.f32 	%f4207, %f3069, %f4207;
	ld.shared.v4.f32 	{%f3070, %f3071, %f3072, %f3073}, [%r118+2048];
	add.f32 	%f4206, %f3070, %f4206;
	add.f32 	%f4205, %f3071, %f4205;
	add.f32 	%f4204, %f3072, %f4204;
	add.f32 	%f4203, %f3073, %f4203;
	ld.shared.v4.f32 	{%f3074, %f3075, %f3076, %f3077}, [%r118+4096];
	add.f32 	%f4202, %f3074, %f4202;
	add.f32 	%f4201, %f3075, %f4201;
	add.f32 	%f4200, %f3076, %f4200;
	add.f32 	%f4199, %f3077, %f4199;
	ld.shared.v4.f32 	{%f3078, %f3079, %f3080, %f3081}, [%r118+6144];
	add.f32 	%f4198, %f3078, %f4198;
	add.f32 	%f4197, %f3079, %f4197;
	add.f32 	%f4196, %f3080, %f4196;
	add.f32 	%f4195, %f3081, %f4195;
	ld.shared.v4.f32 	{%f3082, %f3083, %f3084, %f3085}, [%r118+8192];
	add.f32 	%f4194, %f3082, %f4194;
	add.f32 	%f4193, %f3083, %f4193;
	add.f32 	%f4192, %f3084, %f4192;
	add.f32 	%f4191, %f3085, %f4191;
	ld.shared.v4.f32 	{%f3086, %f3087, %f3088, %f3089}, [%r118+10240];
	add.f32 	%f4190, %f3086, %f4190;
	add.f32 	%f4189, %f3087, %f4189;
	add.f32 	%f4188, %f3088, %f4188;
	add.f32 	%f4187, %f3089, %f4187;
	ld.shared.v4.f32 	{%f3090, %f3091, %f3092, %f3093}, [%r118+12288];
	add.f32 	%f4186, %f3090, %f4186;
	add.f32 	%f4185, %f3091, %f4185;
	add.f32 	%f4184, %f3092, %f4184;
	add.f32 	%f4183, %f3093, %f4183;
	ld.shared.v4.f32 	{%f3094, %f3095, %f3096, %f3097}, [%r118+14336];
	add.f32 	%f4182, %f3094, %f4182;
	add.f32 	%f4181, %f3095, %f4181;
	add.f32 	%f4180, %f3096, %f4180;
	add.f32 	%f4179, %f3097, %f4179;
$L__BB7_50:
	bar.sync 	0;
	setp.lt.s32 	%p46, %r3710, 2;
	@%p46 bra 	$L__BB7_110;
	setp.ne.s32 	%p47, %r34, 0;
	mul.wide.s32 	%rd175, %r3709, 4;
	add.s64 	%rd67, %rd293, %rd175;
	@%p47 bra 	$L__BB7_53;
$L__BB7_52:
	// begin inline asm
	ld.global.acquire.gpu.b32 %r3335, [%rd67];

	// end inline asm
	setp.ne.s32 	%p48, %r3335, %r3711;
	@%p48 bra 	$L__BB7_52;
$L__BB7_53:
	bar.sync 	0;
	@%p41 bra 	$L__BB7_106;
	setp.eq.s32 	%p50, %r3711, 0;
	shl.b32 	%r3336, %r3709, 5;
	add.s32 	%r358, %r80, %r3336;
	@%p50 bra 	$L__BB7_56;
	mul.wide.s32 	%rd189, %r358, 16;
	add.s64 	%rd177, %rd291, %rd189;
	mov.b32 	%r3351, 1;
	// begin inline asm
	{
   .reg .pred p;
   setp.ne.b32 p, %r3351, 0;
   @p cp.async.cg.shared.global [%r119], [%rd177], 16;
}

	// end inline asm
	add.s64 	%rd178, %rd177, 256;
	// begin inline asm
	{
   .reg .pred p;
   setp.ne.b32 p, %r3351, 0;
   @p cp.async.cg.shared.global [%r120], [%rd178], 16;
}

	// end inline asm
	add.s32 	%r3361, %r79, %r358;
	mul.wide.s32 	%rd190, %r79, 16;
	add.s64 	%rd179, %rd177, %rd190;
	// begin inline asm
	{
   .reg .pred p;
   setp.ne.b32 p, %r3351, 0;
   @p cp.async.cg.shared.global [%r121], [%rd179], 16;
}

	// end inline asm
	add.s64 	%rd180, %rd179, 256;
	// begin inline asm
	{
   .reg .pred p;
   setp.ne.b32 p, %r3351, 0;
   @p cp.async.cg.shared.global [%r122], [%rd180], 16;
}

	// end inline asm
	add.s32 	%r3362, %r3361, %r79;
	mul.wide.s32 	%rd191, %r3362, 16;
	add.s64 	%rd181, %rd291, %rd191;
	// begin inline asm
	{
   .reg .pred p;
   setp.ne.b32 p, %r3351, 0;
   @p cp.async.cg.shared.global [%r123], [%rd181], 16;
}

	// end inline asm
	add.s64 	%rd182, %rd181, 256;
	// begin inline asm
	{
   .reg .pred p;
   setp.ne.b32 p, %r3351, 0;
   @p cp.async.cg.shared.global [%r124], [%rd182], 16;
}

	// end inline asm
	add.s32 	%r3363, %r137, %r3361;
	mul.wide.s32 	%rd192, %r3363, 16;
	add.s64 	%rd183, %rd291, %rd192;
	// begin inline asm
	{
   .reg .pred p;
   setp.ne.b32 p, %r3351, 0;
   @p cp.async.cg.shared.global [%r126], [%rd183], 16;
}

	// end inline asm
	add.s64 	%rd184, %rd183, 256;
	// begin inline asm
	{
   .reg .pred p;
   setp.ne.b32 p, %r3351, 0;
   @p cp.async.cg.shared.global [%r127], [%rd184], 16;
}

	// end inline asm
	add.s32 	%r3364, %r3709, %r33;
	shl.b32 	%r3365, %r3364, 5;
	add.s32 	%r3366, %r3365, %r80;
	mul.wide.s32 	%rd193, %r3366, 16;
	add.s64 	%rd185, %rd291, %rd193;
	// begin inline asm
	{
   .reg .pred p;
   setp.ne.b32 p, %r129, 0;
   @p cp.async.cg.shared.global [%r130], [%rd185], 16;
}

	// end inline asm
	add.s64 	%rd186, %rd185, 256;
	// begin inline asm
	{
   .reg .pred p;
   setp.ne.b32 p, %r129, 0;
   @p cp.async.cg.shared.global [%r131], [%rd186], 16;
}

	// end inline asm
	shl.b32 	%r3367, %r33, 5;
	add.s32 	%r3368, %r3367, %r3361;
	mul.wide.s32 	%rd194, %r3368, 16;
	add.s64 	%rd187, %rd291, %rd194;
	// begin inline asm
	{
   .reg .pred p;
   setp.ne.b32 p, %r134, 0;
   @p cp.async.cg.shared.global [%r135], [%rd187], 16;
}

	// end inline asm
	add.s64 	%rd188, %rd187, 256;
	// begin inline asm
	{
   .reg .pred p;
   setp.ne.b32 p, %r134, 0;
   @p cp.async.cg.shared.global [%r136], [%rd188], 16;
}

	// end inline asm
	// begin inline asm
	cp.async.commit_group;

	// end inline asm
	// begin inline asm
	cp.async.wait_group 0;

	// end inline asm
	ld.shared.v4.u32 	{%r3369, %r3370, %r3371, %r3372}, [%r119];
	mov.b32 	{%rs65, %rs66}, %r3369;
	// begin inline asm
	{  cvt.f32.f16 %f3098, %rs65;}

	// end inline asm
	add.f32 	%f4274, %f3098, %f4274;
	// begin inline asm
	{  cvt.f32.f16 %f3099, %rs66;}

	// end inline asm
	add.f32 	%f4270, %f3099, %f4270;
	mov.b32 	{%rs67, %rs68}, %r3370;
	// begin inline asm
	{  cvt.f32.f16 %f3100, %rs67;}

	// end inline asm
	add.f32 	%f4266, %f3100, %f4266;
	// begin inline asm
	{  cvt.f32.f16 %f3101, %rs68;}

	// end inline asm
	add.f32 	%f4262, %f3101, %f4262;
	mov.b32 	{%rs69, %rs70}, %r3371;
	// begin inline asm
	{  cvt.f32.f16 %f3102, %rs69;}

	// end inline asm
	add.f32 	%f4258, %f3102, %f4258;
	// begin inline asm
	{  cvt.f32.f16 %f3103, %rs70;}

	// end inline asm
	add.f32 	%f4254, %f3103, %f4254;
	mov.b32 	{%rs71, %rs72}, %r3372;
	// begin inline asm
	{  cvt.f32.f16 %f3104, %rs71;}

	// end inline asm
	add.f32 	%f4250, %f3104, %f4250;
	// begin inline asm
	{  cvt.f32.f16 %f3105, %rs72;}

	// end inline asm
	add.f32 	%f4246, %f3105, %f4246;
$L__BB7_56:
	setp.eq.s32 	%p51, %r3711, %r357;
	mul.wide.s32 	%rd195, %r358, 16;
	add.s64 	%rd68, %rd290, %rd195;
	@%p51 bra 	$L__BB7_58;
	// begin inline asm
	{  cvt.rn.f16.f32 %rs73, %f4274;}

	// end inline asm
	// begin inline asm
	{  cvt.rn.f16.f32 %rs74, %f4270;}

	// end inline asm
	// begin inline asm
	{  cvt.rn.f16.f32 %rs75, %f4266;}

	// end inline asm
	// begin inline asm
	{  cvt.rn.f16.f32 %rs76, %f4262;}

	// end inline asm
	// begin inline asm
	{  cvt.rn.f16.f32 %rs77, %f4258;}

	// end inline asm
	// begin inline asm
	{  cvt.rn.f16.f32 %rs78, %f4254;}

	// end inline asm
	// begin inline asm
	{  cvt.rn.f16.f32 %rs79, %f4250;}

	// end inline asm
	// begin inline asm
	{  cvt.rn.f16.f32 %rs80, %f4246;}

	// end inline asm
	mov.b32 	%r3373, {%rs79, %rs80};
	mov.b32 	%r3374, {%rs77, %rs78};
	mov.b32 	%r3375, {%rs75, %rs76};
	mov.b32 	%r3376, {%rs73, %rs74};
	st.global.v4.u32 	[%rd68], {%r3376, %r3375, %r3374, %r3373};
$L__BB7_58:
	@%p50 bra 	$L__BB7_60;
	ld.shared.v4.u32 	{%r3377, %r3378, %r3379, %r3380}, [%r120];
	mov.b32 	{%rs81, %rs82}, %r3377;
	// begin inline asm
	{  cvt.f32.f16 %f3114, %rs81;}

	// end inline asm
	add.f32 	%f4273, %f3114, %f4273;
	// begin inline asm
	{  cvt.f32.f16 %f3115, %rs82;}

	// end inline asm
	add.f32 	%f4269, %f3115, %f4269;
	mov.b32 	{%rs83, %rs84}, %r3378;
	// begin inline asm
	{  cvt.f32.f16 %f3116, %rs83;}

	// end inline asm
	add.f32 	%f4265, %f3116, %f4265;
	// begin inline asm
	{  cvt.f32.f16 %f3117, %rs84;}

	// end inline asm
	add.f32 	%f4261, %f3117, %f4261;
	mov.b32 	{%rs85, %rs86}, %r3379;
	// begin inline asm
	{  cvt.f32.f16 %f3118, %rs85;}

	// end inline asm
	add.f32 	%f4257, %f3118, %f4257;
	// begin inline asm
	{  cvt.f32.f16 %f3119, %rs86;}

	// end inline asm
	add.f32 	%f4253, %f3119, %f4253;
	mov.b32 	{%rs87, %rs88}, %r3380;
	// begin inline asm
	{  cvt.f32.f16 %f3120, %rs87;}

	// end inline asm
	add.f32 	%f4249, %f3120, %f4249;
	// begin inline asm
	{  cvt.f32.f16 %f3121, %rs88;}

	// end inline asm
	add.f32 	%f4245, %f3121, %f4245;
$L__BB7_60:
	@%p51 bra 	$L__BB7_62;
	// begin inline asm
	{  cvt.rn.f16.f32 %rs89, %f4273;}

	// end inline asm
	// begin inline asm
	{  cvt.rn.f16.f32 %rs90, %f4269;}

	// end inline asm
	// begin inline asm
	{  cvt.rn.f16.f32 %rs91, %f4265;}

	// end inline asm
	// begin inline asm
	{  cvt.rn.f16.f32 %rs92, %f4261;}

	// end inline asm
	// begin inline asm
	{  cvt.rn.f16.f32 %rs93, %f4257;}

	// end inline asm
	// begin inline asm
	{  cvt.rn.f16.f32 %rs94, %f4253;}

	// end inline asm
	// begin inline asm
	{  cvt.rn.f16.f32 %rs95, %f4249;}

	// end inline asm
	// begin inline asm
	{  cvt.rn.f16.f32 %rs96, %f4245;}

	// end inline asm
	mov.b32 	%r3381, {%rs95, %rs96};
	mov.b32 	%r3382, {%rs93, %rs94};
	mov.b32 	%r3383, {%rs91, %rs92};
	mov.b32 	%r3384, {%rs89, %rs90};
	st.global.v4.u32 	[%rd68+256], {%r3384, %r3383, %r3382, %r3381};
$L__BB7_62:
	@%p50 bra 	$L__BB7_64;
	ld.shared.v4.u32 	{%r3385, %r3386, %r3387, %r3388}, [%r121];
	mov.b32 	{%rs97, %rs98}, %r3385;
	// begin inline asm
	{  cvt.f32.f16 %f3130, %rs97;}

	// end inline asm
	add.f32 	%f4272, %f3130, %f4272;
	// begin inline asm
	{  cvt.f32.f16 %f3131, %rs98;}

	// end inline asm
	add.f32 	%f4268, %f3131, %f4268;
	mov.b32 	{%rs99, %rs100}, %r3386;
	// begin inline asm
	{  cvt.f32.f16 %f3132, %rs99;}

	// end inline asm
	add.f32 	%f4264, %f3132, %f4264;
	// begin inline asm
	{  cvt.f32.f16 %f3133, %rs100;}

	// end inline asm
	add.f32 	%f4260, %f3133, %f4260;
	mov.b32 	{%rs101, %rs102}, %r3387;
	// begin inline asm
	{  cvt.f32.f16 %f3134, %rs101;}

	// end inline asm
	add.f32 	%f4256, %f3134, %f4256;
	// begin inline asm
	{  cvt.f32.f16 %f3135, %rs102;}

	// end inline asm
	add.f32 	%f4252, %f3135, %f4252;
	mov.b32 	{%rs103, %rs104}, %r3388;
	// begin inline asm
	{  cvt.f32.f16 %f3136, %rs103;}

	// end inline asm
	add.f32 	%f4248, %f3136, %f4248;
	// begin inline asm
	{  cvt.f32.f16 %f3137, %rs104;}

	// end inline asm
	add.f32 	%f4244, %f3137, %f4244;
$L__BB7_64:
	mul.wide.s32 	%rd196, %r79, 16;
	add.s64 	%rd69, %rd68, %rd196;
	@%p51 bra 	$L__BB7_66;
	// begin inline asm
	{  cvt.rn.f16.f32 %rs105, %f4272;}

	// end inline asm
	// begin inline asm
	{  cvt.rn.f16.f32 %rs106, %f4268;}

	// end inline asm
	// begin inline asm
	{  cvt.rn.f16.f32 %rs107, %f4264;}

	// end inline asm
	// begin inline asm
	{  cvt.rn.f16.f32 %rs108, %f4260;}

	// end inline asm
	// begin inline asm
	{  cvt.rn.f16.f32 %rs109, %f4256;}

	// end inline asm
	// begin inline asm
	{  cvt.rn.f16.f32 %rs110, %f4252;}

	// end inline asm
	// begin inline asm
	{  cvt.rn.f16.f32 %rs111, %f4248;}

	// end inline asm
	// begin inline asm
	{  cvt.rn.f16.f32 %rs112, %f4244;}

	// end inline asm
	mov.b32 	%r3389, {%rs111, %rs112};
	mov.b32 	%r3390, {%rs109, %rs110};
	mov.b32 	%r3391, {%rs107, %rs108};
	mov.b32 	%r3392, {%rs105, %rs106};
	st.global.v4.u32 	[%rd69], {%r3392, %r3391, %r3390, %r3389};
$L__BB7_66:
	@%p50 bra 	$L__BB7_68;
	ld.shared.v4.u32 	{%r3393, %r3394, %r3395, %r3396}, [%r122];
	mov.b32 	{%rs113, %rs114}, %r3393;
	// begin inline asm
	{  cvt.f32.f16 %f3146, %rs113;}

	// end inline asm
	add.f32 	%f4271, %f3146, %f4271;
	// begin inline asm
	{  cvt.f32.f16 %f3147, %rs114;}

	// end inline asm
	add.f32 	%f4267, %f3147, %f4267;
	mov.b32 	{%rs115, %rs116}, %r3394;
	// begin inline asm
	{  cvt.f32.f16 %f3148, %rs115;}

	// end inline asm
	add.f32 	%f4263, %f3148, %f4263;
	// begin inline asm
	{  cvt.f32.f16 %f3149, %rs116;}

	// end inline asm
	add.f32 	%f4259, %f3149, %f4259;
	mov.b32 	{%rs117, %rs118}, %r3395;
	// begin inline asm
	{  cvt.f32.f16 %f3150, %rs117;}

	// end inline asm
	add.f32 	%f4255, %f3150, %f4255;
	// begin inline asm
	{  cvt.f32.f16 %f3151, %rs118;}

	// end inline asm
	add.f32 	%f4251, %f3151, %f4251;
	mov.b32 	{%rs119, %rs120}, %r3396;
	// begin inline asm
	{  cvt.f32.f16 %f3152, %rs119;}

	// end inline asm
	add.f32 	%f4247, %f3152, %f4247;
	// begin inline asm
	{  cvt.f32.f16 %f3153, %rs120;}

	// end inline asm
	add.f32 	%f4243, %f3153, %f4243;
$L__BB7_68:
	@%p51 bra 	$L__BB7_70;
	// begin inline asm
	{  cvt.rn.f16.f32 %rs121, %f4271;}

	// end inline asm
	// begin inline asm
	{  cvt.rn.f16.f32 %rs122, %f4267;}

	// end inline asm
	// begin inline asm
	{  cvt.rn.f16.f32 %rs123, %f4263;}

	// end inline asm
	// begin inline asm
	{  cvt.rn.f16.f32 %rs124, %f4259;}

	// end inline asm
	// begin inline asm
	{  cvt.rn.f16.f32 %rs125, %f4255;}

	// end inline asm
	// begin inline asm
	{  cvt.rn.f16.f32 %rs126, %f4251;}

	// end inline asm
	// begin inline asm
	{  cvt.rn.f16.f32 %rs127, %f4247;}

	// end inline asm
	// begin inline asm
	{  cvt.rn.f16.f32 %rs128, %f4243;}

	// end inline asm
	mov.b32 	%r3397, {%rs127, %rs128};
	mov.b32 	%r3398, {%rs125, %rs126};
	mov.b32 	%r3399, {%rs123, %rs124};
	mov.b32 	%r3400, {%rs121, %rs122};
	st.global.v4.u32 	[%rd69+256], {%r3400, %r3399, %r3398, %r3397};
$L__BB7_70:
	@%p50 bra 	$L__BB7_72;
	ld.shared.v4.u32 	{%r3401, %r3402, %r3403, %r3404}, [%r123];
	mov.b32 	{%rs129, %rs130}, %r3401;
	// begin inline asm
	{  cvt.f32.f16 %f3162, %rs129;}

	// end inline asm
	add.f32 	%f4242, %f3162, %f4242;
	// begin inline asm
	{  cvt.f32.f16 %f3163, %rs130;}

	// end inline asm
	add.f32 	%f4238, %f3163, %f4238;
	mov.b32 	{%rs131, %rs132}, %r3402;
	// begin inline asm
	{  cvt.f32.f16 %f3164, %rs131;}

	// end inline asm
	add.f32 	%f4234, %f3164, %f4234;
	// begin inline asm
	{  cvt.f32.f16 %f3165, %rs132;}

	// end inline asm
	add.f32 	%f4230, %f3165, %f4230;
	mov.b32 	{%rs133, %rs134}, %r3403;
	// begin inline asm
	{  cvt.f32.f16 %f3166, %rs133;}

	// end inline asm
	add.f32 	%f4226, %f3166, %f4226;
	// begin inline asm
	{  cvt.f32.f16 %f3167, %rs134;}

	// end inline asm
	add.f32 	%f4222, %f3167, %f4222;
	mov.b32 	{%rs135, %rs136}, %r3404;
	// begin inline asm
	{  cvt.f32.f16 %f3168, %rs135;}

	// end inline asm
	add.f32 	%f4218, %f3168, %f4218;
	// begin inline asm
	{  cvt.f32.f16 %f3169, %rs136;}

	// end inline asm
	add.f32 	%f4214, %f3169, %f4214;
$L__BB7_72:
	mul.wide.s32 	%rd197, %r137, 16;
	add.s64 	%rd70, %rd68, %rd197;
	@%p51 bra 	$L__BB7_74;
	// begin inline asm
	{  cvt.rn.f16.f32 %rs137, %f4242;}

	// end inline asm
	// begin inline asm
	{  cvt.rn.f16.f32 %rs138, %f4238;}

	// end inline asm
	// begin inline asm
	{  cvt.rn.f16.f32 %rs139, %f4234;}

	// end inline asm
	// begin inline asm
	{  cvt.rn.f16.f32 %rs140, %f4230;}

	// end inline asm
	// begin inline asm
	{  cvt.rn.f16.f32 %rs141, %f4226;}

	// end inline asm
	// begin inline asm
	{  cvt.rn.f16.f32 %rs142, %f4222;}

	// end inline asm
	// begin inline asm
	{  cvt.rn.f16.f32 %rs143, %f4218;}

	// end inline asm
	// begin inline asm
	{  cvt.rn.f16.f32 %rs144, %f4214;}

	// end inline asm
	mov.b32 	%r3405, {%rs143, %rs144};
	mov.b32 	%r3406, {%rs141, %rs142};
	mov.b32 	%r3407, {%rs139, %rs140};
	mov.b32 	%r3408, {%rs137, %rs138};
	st.global.v4.u32 	[%rd70], {%r3408, %r3407, %r3406, %r3405};
$L__BB7_74:
	@%p50 bra 	$L__BB7_76;
	ld.shared.v4.u32 	{%r3409, %r3410, %r3411, %r3412}, [%r124];
	mov.b32 	{%rs145, %rs146}, %r3409;
	// begin inline asm
	{  cvt.f32.f16 %f3178, %rs145;}

	// end inline asm
	add.f32 	%f4241, %f3178, %f4241;
	// begin inline asm
	{  cvt.f32.f16 %f3179, %rs146;}

	// end inline asm
	add.f32 	%f4237, %f3179, %f4237;
	mov.b32 	{%rs147, %rs148}, %r3410;
	// begin inline asm
	{  cvt.f32.f16 %f3180, %rs147;}

	// end inline asm
	add.f32 	%f4233, %f3180, %f4233;
	// begin inline asm
	{  cvt.f32.f16 %f3181, %rs148;}

	// end inline asm
	add.f32 	%f4229, %f3181, %f4229;
	mov.b32 	{%rs149, %rs150}, %r3411;
	// begin inline asm
	{  cvt.f32.f16 %f3182, %rs149;}

	// end inline asm
	add.f32 	%f4225, %f3182, %f4225;
	// begin inline asm
	{  cvt.f32.f16 %f3183, %rs150;}

	// end inline asm
	add.f32 	%f4221, %f3183, %f4221;
	mov.b32 	{%rs151, %rs152}, %r3412;
	// begin inline asm
	{  cvt.f32.f16 %f3184, %rs151;}

	// end inline asm
	add.f32 	%f4217, %f3184, %f4217;
	// begin inline asm
	{  cvt.f32.f16 %f3185, %rs152;}

	// end inline asm
	add.f32 	%f4213, %f3185, %f4213;
$L__BB7_76:
	@%p51 bra 	$L__BB7_78;
	// begin inline asm
	{  cvt.rn.f16.f32 %rs153, %f4241;}

	// end inline asm
	// begin inline asm
	{  cvt.rn.f16.f32 %rs154, %f4237;}

	// end inline asm
	// begin inline asm
	{  cvt.rn.f16.f32 %rs155, %f4233;}

	// end inline asm
	// begin inline asm
	{  cvt.rn.f16.f32 %rs156, %f4229;}

	// end inline asm
	// begin inline asm
	{  cvt.rn.f16.f32 %rs157, %f4225;}

	// end inline asm
	// begin inline asm
	{  cvt.rn.f16.f32 %rs158, %f4221;}

	// end inline asm
	// begin inline asm
	{  cvt.rn.f16.f32 %rs159, %f4217;}

	// end inline asm
	// begin inline asm
	{  cvt.rn.f16.f32 %rs160, %f4213;}

	// end inline asm
	mov.b32 	%r3413, {%rs159, %rs160};
	mov.b32 	%r3414, {%rs157, %rs158};
	mov.b32 	%r3415, {%rs155, %rs156};
	mov.b32 	%r3416, {%rs153, %rs154};
	st.global.v4.u32 	[%rd70+256], {%r3416, %r3415, %r3414, %r3413};
$L__BB7_78:
	@%p50 bra 	$L__BB7_80;
	ld.shared.v4.u32 	{%r3417, %r3418, %r3419, %r3420}, [%r126];
	mov.b32 	{%rs161, %rs162}, %r3417;
	// begin inline asm
	{  cvt.f32.f16 %f3194, %rs161;}

	// end inline asm
	add.f32 	%f4240, %f3194, %f4240;
	// begin inline asm
	{  cvt.f32.f16 %f3195, %rs162;}

	// end inline asm
	add.f32 	%f4236, %f3195, %f4236;
	mov.b32 	{%rs163, %rs164}, %r3418;
	// begin inline asm
	{  cvt.f32.f16 %f3196, %rs163;}

	// end inline asm
	add.f32 	%f4232, %f3196, %f4232;
	// begin inline asm
	{  cvt.f32.f16 %f3197, %rs164;}

	// end inline asm
	add.f32 	%f4228, %f3197, %f4228;
	mov.b32 	{%rs165, %rs166}, %r3419;
	// begin inline asm
	{  cvt.f32.f16 %f3198, %rs165;}

	// end inline asm
	add.f32 	%f4224, %f3198, %f4224;
	// begin inline asm
	{  cvt.f32.f16 %f3199, %rs166;}

	// end inline asm
	add.f32 	%f4220, %f3199, %f4220;
	mov.b32 	{%rs167, %rs168}, %r3420;
	// begin inline asm
	{  cvt.f32.f16 %f3200, %rs167;}

	// end inline asm
	add.f32 	%f4216, %f3200, %f4216;
	// begin inline asm
	{  cvt.f32.f16 %f3201, %rs168;}

	// end inline asm
	add.f32 	%f4212, %f3201, %f4212;
$L__BB7_80:
	mul.wide.s32 	%rd198, %r125, 16;
	add.s64 	%rd71, %rd68, %rd198;
	@%p51 bra 	$L__BB7_82;
	// begin inline asm
	{  cvt.rn.f16.f32 %rs169, %f4240;}

	// end inline asm
	// begin inline asm
	{  cvt.rn.f16.f32 %rs170, %f4236;}

	// end inline asm
	// begin inline asm
	{  cvt.rn.f16.f32 %rs171, %f4232;}

	// end inline asm
	// begin inline asm
	{  cvt.rn.f16.f32 %rs172, %f4228;}

	// end inline asm
	// begin inline asm
	{  cvt.rn.f16.f32 %rs173, %f4224;}

	// end inline asm
	// begin inline asm
	{  cvt.rn.f16.f32 %rs174, %f4220;}

	// end inline asm
	// begin inline asm
	{  cvt.rn.f16.f32 %rs175, %f4216;}

	// end inline asm
	// begin inline asm
	{  cvt.rn.f16.f32 %rs176, %f4212;}

	// end inline asm
	mov.b32 	%r3421, {%rs175, %rs176};
	mov.b32 	%r3422, {%rs173, %rs174};
	mov.b32 	%r3423, {%rs171, %rs172};
	mov.b32 	%r3424, {%rs169, %rs170};
	st.global.v4.u32 	[%rd71], {%r3424, %r3423, %r3422, %r3421};
$L__BB7_82:
	@%p50 bra 	$L__BB7_84;
	ld.shared.v4.u32 	{%r3425, %r3426, %r3427, %r3428}, [%r127];
	mov.b32 	{%rs177, %rs178}, %r3425;
	// begin inline asm
	{  cvt.f32.f16 %f3210, %rs177;}

	// end inline asm
	add.f32 	%f4239, %f3210, %f4239;
	// begin inline asm
	{  cvt.f32.f16 %f3211, %rs178;}

	// end inline asm
	add.f32 	%f4235, %f3211, %f4235;
	mov.b32 	{%rs179, %rs180}, %r3426;
	// begin inline asm
	{  cvt.f32.f16 %f3212, %rs179;}

	// end inline asm
	add.f32 	%f4231, %f3212, %f4231;
	// begin inline asm
	{  cvt.f32.f16 %f3213, %rs180;}

	// end inline asm
	add.f32 	%f4227, %f3213, %f4227;
	mov.b32 	{%rs181, %rs182}, %r3427;
	// begin inline asm
	{  cvt.f32.f16 %f3214, %rs181;}

	// end inline asm
	add.f32 	%f4223, %f3214, %f4223;
	// begin inline asm
	{  cvt.f32.f16 %f3215, %rs182;}

	// end inline asm
	add.f32 	%f4219, %f3215, %f4219;
	mov.b32 	{%rs183, %rs184}, %r3428;
	// begin inline asm
	{  cvt.f32.f16 %f3216, %rs183;}

	// end inline asm
	add.f32 	%f4215, %f3216, %f4215;
	// begin inline asm
	{  cvt.f32.f16 %f3217, %rs184;}

	// end inline asm
	add.f32 	%f4211, %f3217, %f4211;
$L__BB7_84:
	@%p51 bra 	$L__BB7_86;
	// begin inline asm
	{  cvt.rn.f16.f32 %rs185, %f4239;}

	// end inline asm
	// begin inline asm
	{  cvt.rn.f16.f32 %rs186, %f4235;}

	// end inline asm
	// begin inline asm
	{  cvt.rn.f16.f32 %rs187, %f4231;}

	// end inline asm
	// begin inline asm
	{  cvt.rn.f16.f32 %rs188, %f4227;}

	// end inline asm
	// begin inline asm
	{  cvt.rn.f16.f32 %rs189, %f4223;}

	// end inline asm
	// begin inline asm
	{  cvt.rn.f16.f32 %rs190, %f4219;}

	// end inline asm
	// begin inline asm
	{  cvt.rn.f16.f32 %rs191, %f4215;}

	// end inline asm
	// begin inline asm
	{  cvt.rn.f16.f32 %rs192, %f4211;}

	// end inline asm
	mov.b32 	%r3429, {%rs191, %rs192};
	mov.b32 	%r3430, {%rs189, %rs190};
	mov.b32 	%r3431, {%rs187, %rs188};
	mov.b32 	%r3432, {%rs185, %rs186};
	st.global.v4.u32 	[%rd71+256], {%r3432, %r3431, %r3430, %r3429};
$L__BB7_86:
	setp.ge.s32 	%p66, %r128, %r1;
	add.s32 	%r3433, %r3709, %r33;
	shl.b32 	%r3434, %r3433, 5;
	add.s32 	%r3435, %r3434, %r80;
	mul.wide.s32 	%rd199, %r3435, 16;
	add.s64 	%rd72, %rd290, %rd199;
	@%p66 bra 	$L__BB7_91;
	@%p50 bra 	$L__BB7_89;
	ld.shared.v4.u32 	{%r3436, %r3437, %r3438, %r3439}, [%r130];
	mov.b32 	{%rs193, %rs194}, %r3436;
	// begin inline asm
	{  cvt.f32.f16 %f3226, %rs193;}

	// end inline asm
	add.f32 	%f4210, %f3226, %f4210;
	// begin inline asm
	{  cvt.f32.f16 %f3227, %rs194;}

	// end inline asm
	add.f32 	%f4206, %f3227, %f4206;
	mov.b32 	{%rs195, %rs196}, %r3437;
	// begin inline asm
	{  cvt.f32.f16 %f3228, %rs195;}

	// end inline asm
	add.f32 	%f4202, %f3228, %f4202;
	// begin inline asm
	{  cvt.f32.f16 %f3229, %rs196;}

	// end inline asm
	add.f32 	%f4198, %f3229, %f4198;
	mov.b32 	{%rs197, %rs198}, %r3438;
	// begin inline asm
	{  cvt.f32.f16 %f3230, %rs197;}

	// end inline asm
	add.f32 	%f4194, %f3230, %f4194;
	// begin inline asm
	{  cvt.f32.f16 %f3231, %rs198;}

	// end inline asm
	add.f32 	%f4190, %f3231, %f4190;
	mov.b32 	{%rs199, %rs200}, %r3439;
	// begin inline asm
	{  cvt.f32.f16 %f3232, %rs199;}

	// end inline asm
	add.f32 	%f4186, %f3232, %f4186;
	// begin inline asm
	{  cvt.f32.f16 %f3233, %rs200;}

	// end inline asm
	add.f32 	%f4182, %f3233, %f4182;
$L__BB7_89:
	@%p51 bra 	$L__BB7_91;
	// begin inline asm
	{  cvt.rn.f16.f32 %rs201, %f4210;}

	// end inline asm
	// begin inline asm
	{  cvt.rn.f16.f32 %rs202, %f4206;}

	// end inline asm
	// begin inline asm
	{  cvt.rn.f16.f32 %rs203, %f4202;}

	// end inline asm
	// begin inline asm
	{  cvt.rn.f16.f32 %rs204, %f4198;}

	// end inline asm
	// begin inline asm
	{  cvt.rn.f16.f32 %rs205, %f4194;}

	// end inline asm
	// begin inline asm
	{  cvt.rn.f16.f32 %rs206, %f4190;}

	// end inline asm
	// begin inline asm
	{  cvt.rn.f16.f32 %rs207, %f4186;}

	// end inline asm
	// begin inline asm
	{  cvt.rn.f16.f32 %rs208, %f4182;}

	// end inline asm
	mov.b32 	%r3440, {%rs207, %rs208};
	mov.b32 	%r3441, {%rs205, %rs206};
	mov.b32 	%r3442, {%rs203, %rs204};
	mov.b32 	%r3443, {%rs201, %rs202};
	st.global.v4.u32 	[%rd72], {%r3443, %r3442, %r3441, %r3440};
$L__BB7_91:
	@%p66 bra 	$L__BB7_96;
	@%p50 bra 	$L__BB7_94;
	ld.shared.v4.u32 	{%r3444, %r3445, %r3446, %r3447}, [%r131];
	mov.b32 	{%rs209, %rs210}, %r3444;
	// begin inline asm
	{  cvt.f32.f16 %f3242, %rs209;}

	// end inline asm
	add.f32 	%f4209, %f3242, %f4209;
	// begin inline asm
	{  cvt.f32.f16 %f3243, %rs210;}

	// end inline asm
	add.f32 	%f4205, %f3243, %f4205;
	mov.b32 	{%rs211, %rs212}, %r3445;
	// begin inline asm
	{  cvt.f32.f16 %f3244, %rs211;}

	// end inline asm
	add.f32 	%f4201, %f3244, %f4201;
	// begin inline asm
	{  cvt.f32.f16 %f3245, %rs212;}

	// end inline asm
	add.f32 	%f4197, %f3245, %f4197;
	mov.b32 	{%rs213, %rs214}, %r3446;
	// begin inline asm
	{  cvt.f32.f16 %f3246, %rs213;}

	// end inline asm
	add.f32 	%f4193, %f3246, %f4193;
	// begin inline asm
	{  cvt.f32.f16 %f3247, %rs214;}

	// end inline asm
	add.f32 	%f4189, %f3247, %f4189;
	mov.b32 	{%rs215, %rs216}, %r3447;
	// begin inline asm
	{  cvt.f32.f16 %f3248, %rs215;}

	// end inline asm
	add.f32 	%f4185, %f3248, %f4185;
	// begin inline asm
	{  cvt.f32.f16 %f3249, %rs216;}

	// end inline asm
	add.f32 	%f4181, %f3249, %f4181;
$L__BB7_94:
	@%p51 bra 	$L__BB7_96;
	// begin inline asm
	{  cvt.rn.f16.f32 %rs217, %f4209;}

	// end inline asm
	// begin inline asm
	{  cvt.rn.f16.f32 %rs218, %f4205;}

	// end inline asm
	// begin inline asm
	{  cvt.rn.f16.f32 %rs219, %f4201;}

	// end inline asm
	// begin inline asm
	{  cvt.rn.f16.f32 %rs220, %f4197;}

	// end inline asm
	// begin inline asm
	{  cvt.rn.f16.f32 %rs221, %f4193;}

	// end inline asm
	// begin inline asm
	{  cvt.rn.f16.f32 %rs222, %f4189;}

	// end inline asm
	// begin inline asm
	{  cvt.rn.f16.f32 %rs223, %f4185;}

	// end inline asm
	// begin inline asm
	{  cvt.rn.f16.f32 %rs224, %f4181;}

	// end inline asm
	mov.b32 	%r3448, {%rs223, %rs224};
	mov.b32 	%r3449, {%rs221, %rs222};
	mov.b32 	%r3450, {%rs219, %rs220};
	mov.b32 	%r3451, {%rs217, %rs218};
	st.global.v4.u32 	[%rd72+256], {%r3451, %r3450, %r3449, %r3448};
$L__BB7_96:
	setp.ge.s32 	%p72, %r133, %r1;
	mul.wide.s32 	%rd200, %r132, 16;
	add.s64 	%rd73, %rd68, %rd200;
	@%p72 bra 	$L__BB7_101;
	@%p50 bra 	$L__BB7_99;
	ld.shared.v4.u32 	{%r3452, %r3453, %r3454, %r3455}, [%r135];
	mov.b32 	{%rs225, %rs226}, %r3452;
	// begin inline asm
	{  cvt.f32.f16 %f3258, %rs225;}

	// end inline asm
	add.f32 	%f4208, %f3258, %f4208;
	// begin inline asm
	{  cvt.f32.f16 %f3259, %rs226;}

	// end inline asm
	add.f32 	%f4204, %f3259, %f4204;
	mov.b32 	{%rs227, %rs228}, %r3453;
	// begin inline asm
	{  cvt.f32.f16 %f3260, %rs227;}

	// end inline asm
	add.f32 	%f4200, %f3260, %f4200;
	// begin inline asm
	{  cvt.f32.f16 %f3261, %rs228;}

	// end inline asm
	add.f32 	%f4196, %f3261, %f4196;
	mov.b32 	{%rs229, %rs230}, %r3454;
	// begin inline asm
	{  cvt.f32.f16 %f3262, %rs229;}

	// end inline asm
	add.f32 	%f4192, %f3262, %f4192;
	// begin inline asm
	{  cvt.f32.f16 %f3263, %rs230;}

	// end inline asm
	add.f32 	%f4188, %f3263, %f4188;
	mov.b32 	{%rs231, %rs232}, %r3455;
	// begin inline asm
	{  cvt.f32.f16 %f3264, %rs231;}

	// end inline asm
	add.f32 	%f4184, %f3264, %f4184;
	// begin inline asm
	{  cvt.f32.f16 %f3265, %rs232;}

	// end inline asm
	add.f32 	%f4180, %f3265, %f4180;
$L__BB7_99:
	@%p51 bra 	$L__BB7_101;
	// begin inline asm
	{  cvt.rn.f16.f32 %rs233, %f4208;}

	// end inline asm
	// begin inline asm
	{  cvt.rn.f16.f32 %rs234, %f4204;}

	// end inline asm
	// begin inline asm
	{  cvt.rn.f16.f32 %rs235, %f4200;}

	// end inline asm
	// begin inline asm
	{  cvt.rn.f16.f32 %rs236, %f4196;}

	// end inline asm
	// begin inline asm
	{  cvt.rn.f16.f32 %rs237, %f4192;}

	// end inline asm
	// begin inline asm
	{  cvt.rn.f16.f32 %rs238, %f4188;}

	// end inline asm
	// begin inline asm
	{  cvt.rn.f16.f32 %rs239, %f4184;}

	// end inline asm
	// begin inline asm
	{  cvt.rn.f16.f32 %rs240, %f4180;}

	// end inline asm
	mov.b32 	%r3456, {%rs239, %rs240};
	mov.b32 	%r3457, {%rs237, %rs238};
	mov.b32 	%r3458, {%rs235, %rs236};
	mov.b32 	%r3459, {%rs233, %rs234};
	st.global.v4.u32 	[%rd73], {%r3459, %r3458, %r3457, %r3456};
$L__BB7_101:
	@%p72 bra 	$L__BB7_106;
	@%p50 bra 	$L__BB7_104;
	ld.shared.v4.u32 	{%r3460, %r3461, %r3462, %r3463}, [%r136];
	mov.b32 	{%rs241, %rs242}, %r3460;
	// begin inline asm
	{  cvt.f32.f16 %f3274, %rs241;}

	// end inline asm
	add.f32 	%f4207, %f3274, %f4207;
	// begin inline asm
	{  cvt.f32.f16 %f3275, %rs242;}

	// end inline asm
	add.f32 	%f4203, %f3275, %f4203;
	mov.b32 	{%rs243, %rs244}, %r3461;
	// begin inline asm
	{  cvt.f32.f16 %f3276, %rs243;}

	// end inline asm
	add.f32 	%f4199, %f3276, %f4199;
	// begin inline asm
	{  cvt.f32.f16 %f3277, %rs244;}

	// end inline asm
	add.f32 	%f4195, %f3277, %f4195;
	mov.b32 	{%rs245, %rs246}, %r3462;
	// begin inline asm
	{  cvt.f32.f16 %f3278, %rs245;}

	// end inline asm
	add.f32 	%f4191, %f3278, %f4191;
	// begin inline asm
	{  cvt.f32.f16 %f3279, %rs246;}

	// end inline asm
	add.f32 	%f4187, %f3279, %f4187;
	mov.b32 	{%rs247, %rs248}, %r3463;
	// begin inline asm
	{  cvt.f32.f16 %f3280, %rs247;}

	// end inline asm
	add.f32 	%f4183, %f3280, %f4183;
	// begin inline asm
	{  cvt.f32.f16 %f3281, %rs248;}

	// end inline asm
	add.f32 	%f4179, %f3281, %f4179;
$L__BB7_104:
	@%p51 bra 	$L__BB7_106;
	// begin inline asm
	{  cvt.rn.f16.f32 %rs249, %f4207;}

	// end inline asm
	// begin inline asm
	{  cvt.rn.f16.f32 %rs250, %f4203;}

	// end inline asm
	// begin inline asm
	{  cvt.rn.f16.f32 %rs251, %f4199;}

	// end inline asm
	// begin inline asm
	{  cvt.rn.f16.f32 %rs252, %f4195;}

	// end inline asm
	// begin inline asm
	{  cvt.rn.f16.f32 %rs253, %f4191;}

	// end inline asm
	// begin inline asm
	{  cvt.rn.f16.f32 %rs254, %f4187;}

	// end inline asm
	// begin inline asm
	{  cvt.rn.f16.f32 %rs255, %f4183;}

	// end inline asm
	// begin inline asm
	{  cvt.rn.f16.f32 %rs256, %f4179;}

	// end inline asm
	mov.b32 	%r3464, {%rs255, %rs256};
	mov.b32 	%r3465, {%rs253, %rs254};
	mov.b32 	%r3466, {%rs251, %rs252};
	mov.b32 	%r3467, {%rs249, %rs250};
	st.global.v4.u32 	[%rd73+256], {%r3467, %r3466, %r3465, %r3464};
$L__BB7_106:
	mul.wide.s32 	%rd201, %r3709, 4;
	add.s64 	%rd74, %rd292, %rd201;
	bar.sync 	0;
	@%p47 bra 	$L__BB7_110;
	setp.ne.s32 	%p80, %r3711, %r357;
	@%p80 bra 	$L__BB7_109;
	mov.b32 	%r3469, 0;
	st.global.u32 	[%rd74], %r3469;
	bra.uni 	$L__BB7_111;
$L__BB7_109:
	// begin inline asm
	fence.acq_rel.gpu;

	// end inline asm
	mov.b32 	%r3468, 1;
	// begin inline asm
	red.relaxed.gpu.global.add.s32 [%rd67], %r3468;

	// end inline asm
	bra.uni 	$L__BB7_125;
$L__BB7_110:
	setp.ne.s32 	%p79, %r3711, %r357;
	@%p79 bra 	$L__BB7_125;
$L__BB7_111:
	shl.b32 	%r3470, %r3709, 5;
	add.s32 	%r3673, %r81, %r3470;
	@%p41 bra 	$L__BB7_113;
	// begin inline asm
	{  cvt.rn.f16.f32 %rs257, %f4274;}

	// end inline asm
	// begin inline asm
	{  cvt.rn.f16.f32 %rs258, %f4273;}

	// end inline asm
	// begin inline asm
	{  mov.b32 %r3471, {%rs257,%rs258};}

	// end inline asm
	st.shared.u32 	[%r138], %r3471;
	// begin inline asm
	{  cvt.rn.f16.f32 %rs261, %f4272;}

	// end inline asm
	// begin inline asm
	{  cvt.rn.f16.f32 %rs262, %f4271;}

	// end inline asm
	// begin inline asm
	{  mov.b32 %r3472, {%rs261,%rs262};}

	// end inline asm
	st.shared.u32 	[%r138+4224], %r3472;
	// begin inline asm
	{  cvt.rn.f16.f32 %rs265, %f4270;}

	// end inline asm
	// begin inline asm
	{  cvt.rn.f16.f32 %rs266, %f4269;}

	// end inline asm
	// begin inline asm
	{  mov.b32 %r3473, {%rs265,%rs266};}

	// end inline asm
	st.shared.u32 	[%r138+16], %r3473;
	// begin inline asm
	{  cvt.rn.f16.f32 %rs269, %f4268;}

	// end inline asm
	// begin inline asm
	{  cvt.rn.f16.f32 %rs270, %f4267;}

	// end inline asm
	// begin inline asm
	{  mov.b32 %r3474, {%rs269,%rs270};}

	// end inline asm
	st.shared.u32 	[%r138+4240], %r3474;
	// begin inline asm
	{  cvt.rn.f16.f32 %rs273, %f4266;}

	// end inline asm
	// begin inline asm
	{  cvt.rn.f16.f32 %rs274, %f4265;}

	// end inline asm
	// begin inline asm
	{  mov.b32 %r3475, {%rs273,%rs274};}

	// end inline asm
	st.shared.u32 	[%r138+32], %r3475;
	// begin inline asm
	{  cvt.rn.f16.f32 %rs277, %f4264;}

	// end inline asm
	// begin inline asm
	{  cvt.rn.f16.f32 %rs278, %f4263;}

	// end inline asm
	// begin inline asm
	{  mov.b32 %r3476, {%rs277,%rs278};}

	// end inline asm
	st.shared.u32 	[%r138+4256], %r3476;
	// begin inline asm
	{  cvt.rn.f16.f32 %rs281, %f4262;}

	// end inline asm
	// begin inline asm
	{  cvt.rn.f16.f32 %rs282, %f4261;}

	// end inline asm
	// begin inline asm
	{  mov.b32 %r3477, {%rs281,%rs282};}

	// end inline asm
	st.shared.u32 	[%r138+48], %r3477;
	// begin inline asm
	{  cvt.rn.f16.f32 %rs285, %f4260;}

	// end inline asm
	// begin inline asm
	{  cvt.rn.f16.f32 %rs286, %f4259;}

	// end inline asm
	// begin inline asm
	{  mov.b32 %r3478, {%rs285,%rs286};}

	// end inline asm
	st.shared.u32 	[%r138+4272], %r3478;
	// begin inline asm
	{  cvt.rn.f16.f32 %rs289, %f4258;}

	// end inline asm
	// begin inline asm
	{  cvt.rn.f16.f32 %rs290, %f4257;}

	// end inline asm
	// begin inline asm
	{  mov.b32 %r3479, {%rs289,%rs290};}

	// end inline asm
	st.shared.u32 	[%r138+64], %r3479;
	// begin inline asm
	{  cvt.rn.f16.f32 %rs293, %f4256;}

	// end inline asm
	// begin inline asm
	{  cvt.rn.f16.f32 %rs294, %f4255;}

	// end inline asm
	// begin inline asm
	{  mov.b32 %r3480, {%rs293,%rs294};}

	// end inline asm
	st.shared.u32 	[%r138+4288], %r3480;
	// begin inline asm
	{  cvt.rn.f16.f32 %rs297, %f4254;}

	// end inline asm
	// begin inline asm
	{  cvt.rn.f16.f32 %rs298, %f4253;}

	// end inline asm
	// begin inline asm
	{  mov.b32 %r3481, {%rs297,%rs298};}

	// end inline asm
	st.shared.u32 	[%r138+80], %r3481;
	// begin inline asm
	{  cvt.rn.f16.f32 %rs301, %f4252;}

	// end inline asm
	// begin inline asm
	{  cvt.rn.f16.f32 %rs302, %f4251;}

	// end inline asm
	// begin inline asm
	{  mov.b32 %r3482, {%rs301,%rs302};}

	// end inline asm
	st.shared.u32 	[%r138+4304], %r3482;
	// begin inline asm
	{  cvt.rn.f16.f32 %rs305, %f4250;}

	// end inline asm
	// begin inline asm
	{  cvt.rn.f16.f32 %rs306, %f4249;}

	// end inline asm
	// begin inline asm
	{  mov.b32 %r3483, {%rs305,%rs306};}

	// end inline asm
	st.shared.u32 	[%r138+96], %r3483;
	// begin inline asm
	{  cvt.rn.f16.f32 %rs309, %f4248;}

	// end inline asm
	// begin inline asm
	{  cvt.rn.f16.f32 %rs310, %f4247;}

	// end inline asm
	// begin inline asm
	{  mov.b32 %r3484, {%rs309,%rs310};}

	// end inline asm
	st.shared.u32 	[%r138+4320], %r3484;
	// begin inline asm
	{  cvt.rn.f16.f32 %rs313, %f4246;}

	// end inline asm
	// begin inline asm
	{  cvt.rn.f16.f32 %rs314, %f4245;}

	// end inline asm
	// begin inline asm
	{  mov.b32 %r3485, {%rs313,%rs314};}

	// end inline asm
	st.shared.u32 	[%r138+112], %r3485;
	// begin inline asm
	{  cvt.rn.f16.f32 %rs317, %f4244;}

	// end inline asm
	// begin inline asm
	{  cvt.rn.f16.f32 %rs318, %f4243;}

	// end inline asm
	// begin inline asm
	{  mov.b32 %r3486, {%rs317,%rs318};}

	// end inline asm
	st.shared.u32 	[%r138+4336], %r3486;
	// begin inline asm
	{  cvt.rn.f16.f32 %rs321, %f4242;}

	// end inline asm
	// begin inline asm
	{  cvt.rn.f16.f32 %rs322, %f4241;}

	// end inline asm
	// begin inline asm
	{  mov.b32 %r3487, {%rs321,%rs322};}

	// end inline asm
	st.shared.u32 	[%r138+8448], %r3487;
	// begin inline asm
	{  cvt.rn.f16.f32 %rs325, %f4240;}

	// end inline asm
	// begin inline asm
	{  cvt.rn.f16.f32 %rs326, %f4239;}

	// end inline asm
	// begin inline asm
	{  mov.b32 %r3488, {%rs325,%rs326};}

	// end inline asm
	st.shared.u32 	[%r138+12672], %r3488;
	// begin inline asm
	{  cvt.rn.f16.f32 %rs329, %f4238;}

	// end inline asm
	// begin inline asm
	{  cvt.rn.f16.f32 %rs330, %f4237;}

	// end inline asm
	// begin inline asm
	{  mov.b32 %r3489, {%rs329,%rs330};}

	// end inline asm
	st.shared.u32 	[%r138+8464], %r3489;
	// begin inline asm
	{  cvt.rn.f16.f32 %rs333, %f4236;}

	// end inline asm
	// begin inline asm
	{  cvt.rn.f16.f32 %rs334, %f4235;}

	// end inline asm
	// begin inline asm
	{  mov.b32 %r3490, {%rs333,%rs334};}

	// end inline asm
	st.shared.u32 	[%r138+12688], %r3490;
	// begin inline asm
	{  cvt.rn.f16.f32 %rs337, %f4234;}

	// end inline asm
	// begin inline asm
	{  cvt.rn.f16.f32 %rs338, %f4233;}

	// end inline asm
	// begin inline asm
	{  mov.b32 %r3491, {%rs337,%rs338};}

	// end inline asm
	st.shared.u32 	[%r138+8480], %r3491;
	// begin inline asm
	{  cvt.rn.f16.f32 %rs341, %f4232;}

	// end inline asm
	// begin inline asm
	{  cvt.rn.f16.f32 %rs342, %f4231;}

	// end inline asm
	// begin inline asm
	{  mov.b32 %r3492, {%rs341,%rs342};}

	// end inline asm
	st.shared.u32 	[%r138+12704], %r3492;
	// begin inline asm
	{  cvt.rn.f16.f32 %rs345, %f4230;}

	// end inline asm
	// begin inline asm
	{  cvt.rn.f16.f32 %rs346, %f4229;}

	// end inline asm
	// begin inline asm
	{  mov.b32 %r3493, {%rs345,%rs346};}

	// end inline asm
	st.shared.u32 	[%r138+8496], %r3493;
	// begin inline asm
	{  cvt.rn.f16.f32 %rs349, %f4228;}

	// end inline asm
	// begin inline asm
	{  cvt.rn.f16.f32 %rs350, %f4227;}

	// end inline asm
	// begin inline asm
	{  mov.b32 %r3494, {%rs349,%rs350};}

	// end inline asm
	st.shared.u32 	[%r138+12720], %r3494;
	// begin inline asm
	{  cvt.rn.f16.f32 %rs353, %f4226;}

	// end inline asm
	// begin inline asm
	{  cvt.rn.f16.f32 %rs354, %f4225;}

	// end inline asm
	// begin inline asm
	{  mov.b32 %r3495, {%rs353,%rs354};}

	// end inline asm
	st.shared.u32 	[%r138+8512], %r3495;
	// begin inline asm
	{  cvt.rn.f16.f32 %rs357, %f4224;}

	// end inline asm
	// begin inline asm
	{  cvt.rn.f16.f32 %rs358, %f4223;}

	// end inline asm
	// begin inline asm
	{  mov.b32 %r3496, {%rs357,%rs358};}

	// end inline asm
	st.shared.u32 	[%r138+12736], %r3496;
	// begin inline asm
	{  cvt.rn.f16.f32 %rs361, %f4222;}

	// end inline asm
	// begin inline asm
	{  cvt.rn.f16.f32 %rs362, %f4221;}

	// end inline asm
	// begin inline asm
	{  mov.b32 %r3497, {%rs361,%rs362};}

	// end inline asm
	st.shared.u32 	[%r138+8528], %r3497;
	// begin inline asm
	{  cvt.rn.f16.f32 %rs365, %f4220;}

	// end inline asm
	// begin inline asm
	{  cvt.rn.f16.f32 %rs366, %f4219;}

	// end inline asm
	// begin inline asm
	{  mov.b32 %r3498, {%rs365,%rs366};}

	// end inline asm
	st.shared.u32 	[%r138+12752], %r3498;
	// begin inline asm
	{  cvt.rn.f16.f32 %rs369, %f4218;}

	// end inline asm
	// begin inline asm
	{  cvt.rn.f16.f32 %rs370, %f4217;}

	// end inline asm
	// begin inline asm
	{  mov.b32 %r3499, {%rs369,%rs370};}

	// end inline asm
	st.shared.u32 	[%r138+8544], %r3499;
	// begin inline asm
	{  cvt.rn.f16.f32 %rs373, %f4216;}

	// end inline asm
	// begin inline asm
	{  cvt.rn.f16.f32 %rs374, %f4215;}

	// end inline asm
	// begin inline asm
	{  mov.b32 %r3500, {%rs373,%rs374};}

	// end inline asm
	st.shared.u32 	[%r138+12768], %r3500;
	// begin inline asm
	{  cvt.rn.f16.f32 %rs377, %f4214;}

	// end inline asm
	// begin inline asm
	{  cvt.rn.f16.f32 %rs378, %f4213;}

	// end inline asm
	// begin inline asm
	{  mov.b32 %r3501, {%rs377,%rs378};}

	// end inline asm
	st.shared.u32 	[%r138+8560], %r3501;
	// begin inline asm
	{  cvt.rn.f16.f32 %rs381, %f4212;}

	// end inline asm
	// begin inline asm
	{  cvt.rn.f16.f32 %rs382, %f4211;}

	// end inline asm
	// begin inline asm
	{  mov.b32 %r3502, {%rs381,%rs382};}

	// end inline asm
	st.shared.u32 	[%r138+12784], %r3502;
	// begin inline asm
	{  cvt.rn.f16.f32 %rs385, %f4210;}

	// end inline asm
	// begin inline asm
	{  cvt.rn.f16.f32 %rs386, %f4209;}

	// end inline asm
	// begin inline asm
	{  mov.b32 %r3503, {%rs385,%rs386};}

	// end inline asm
	st.shared.u32 	[%r138+16896], %r3503;
	// begin inline asm
	{  cvt.rn.f16.f32 %rs389, %f4208;}

	// end inline asm
	// begin inline asm
	{  cvt.rn.f16.f32 %rs390, %f4207;}

	// end inline asm
	// begin inline asm
	{  mov.b32 %r3504, {%rs389,%rs390};}

	// end inline asm
	st.shared.u32 	[%r138+21120], %r3504;
	// begin inline asm
	{  cvt.rn.f16.f32 %rs393, %f4206;}

	// end inline asm
	// begin inline asm
	{  cvt.rn.f16.f32 %rs394, %f4205;}

	// end inline asm
	// begin inline asm
	{  mov.b32 %r3505, {%rs393,%rs394};}

	// end inline asm
	st.shared.u32 	[%r138+16912], %r3505;
	// begin inline asm
	{  cvt.rn.f16.f32 %rs397, %f4204;}

	// end inline asm
	// begin inline asm
	{  cvt.rn.f16.f32 %rs398, %f4203;}

	// end inline asm
	// begin inline asm
	{  mov.b32 %r3506, {%rs397,%rs398};}

	// end inline asm
	st.shared.u32 	[%r138+21136], %r3506;
	// begin inline asm
	{  cvt.rn.f16.f32 %rs401, %f4202;}

	// end inline asm
	// begin inline asm
	{  cvt.rn.f16.f32 %rs402, %f4201;}

	// end inline asm
	// begin inline asm
	{  mov.b32 %r3507, {%rs401,%rs402};}

	// end inline asm
	st.shared.u32 	[%r138+16928], %r3507;
	// begin inline asm
	{  cvt.rn.f16.f32 %rs405, %f4200;}

	// end inline asm
	// begin inline asm
	{  cvt.rn.f16.f32 %rs406, %f4199;}

	// end inline asm
	// begin inline asm
	{  mov.b32 %r3508, {%rs405,%rs406};}

	// end inline asm
	st.shared.u32 	[%r138+21152], %r3508;
	// begin inline asm
	{  cvt.rn.f16.f32 %rs409, %f4198;}

	// end inline asm
	// begin inline asm
	{  cvt.rn.f16.f32 %rs410, %f4197;}

	// end inline asm
	// begin inline asm
	{  mov.b32 %r3509, {%rs409,%rs410};}

	// end inline asm
	st.shared.u32 	[%r138+16944], %r3509;
	// begin inline asm
	{  cvt.rn.f16.f32 %rs413, %f4196;}

	// end inline asm
	// begin inline asm
	{  cvt.rn.f16.f32 %rs414, %f4195;}

	// end inline asm
	// begin inline asm
	{  mov.b32 %r3510, {%rs413,%rs414};}

	// end inline asm
	st.shared.u32 	[%r138+21168], %r3510;
	// begin inline asm
	{  cvt.rn.f16.f32 %rs417, %f4194;}

	// end inline asm
	// begin inline asm
	{  cvt.rn.f16.f32 %rs418, %f4193;}

	// end inline asm
	// begin inline asm
	{  mov.b32 %r3511, {%rs417,%rs418};}

	// end inline asm
	st.shared.u32 	[%r138+16960], %r3511;
	// begin inline asm
	{  cvt.rn.f16.f32 %rs421, %f4192;}

	// end inline asm
	// begin inline asm
	{  cvt.rn.f16.f32 %rs422, %f4191;}

	// end inline asm
	// begin inline asm
	{  mov.b32 %r3512, {%rs421,%rs422};}

	// end inline asm
	st.shared.u32 	[%r138+21184], %r3512;
	// begin inline asm
	{  cvt.rn.f16.f32 %rs425, %f4190;}

	// end inline asm
	// begin inline asm
	{  cvt.rn.f16.f32 %rs426, %f4189;}

	// end inline asm
	// begin inline asm
	{  mov.b32 %r3513, {%rs425,%rs426};}

	// end inline asm
	st.shared.u32 	[%r138+16976], %r3513;
	// begin inline asm
	{  cvt.rn.f16.f32 %rs429, %f4188;}

	// end inline asm
	// begin inline asm
	{  cvt.rn.f16.f32 %rs430, %f4187;}

	// end inline asm
	// begin inline asm
	{  mov.b32 %r3514, {%rs429,%rs430};}

	// end inline asm
	st.shared.u32 	[%r138+21200], %r3514;
	// begin inline asm
	{  cvt.rn.f16.f32 %rs433, %f4186;}

	// end inline asm
	// begin inline asm
	{  cvt.rn.f16.f32 %rs434, %f4185;}

	// end inline asm
	// begin inline asm
	{  mov.b32 %r3515, {%rs433,%rs434};}

	// end inline asm
	st.shared.u32 	[%r138+16992], %r3515;
	// begin inline asm
	{  cvt.rn.f16.f32 %rs437, %f4184;}

	// end inline asm
	// begin inline asm
	{  cvt.rn.f16.f32 %rs438, %f4183;}

	// end inline asm
	// begin inline asm
	{  mov.b32 %r3516, {%rs437,%rs438};}

	// end inline asm
	st.shared.u32 	[%r138+21216], %r3516;
	// begin inline asm
	{  cvt.rn.f16.f32 %rs441, %f4182;}

	// end inline asm
	// begin inline asm
	{  cvt.rn.f16.f32 %rs442, %f4181;}

	// end inline asm
	// begin inline asm
	{  mov.b32 %r3517, {%rs441,%rs442};}

	// end inline asm
	st.shared.u32 	[%r138+17008], %r3517;
	// begin inline asm
	{  cvt.rn.f16.f32 %rs445, %f4180;}

	// end inline asm
	// begin inline asm
	{  cvt.rn.f16.f32 %rs446, %f4179;}

	// end inline asm
	// begin inline asm
	{  mov.b32 %r3518, {%rs445,%rs446};}

	// end inline asm
	st.shared.u32 	[%r138+21232], %r3518;
$L__BB7_113:
	bar.sync 	0;
	setp.ge.s32 	%p82, %r3673, %r83;
	mov.u32 	%r3674, %r82;
	@%p82 bra 	$L__BB7_115;
	mul.wide.s32 	%rd203, %r3673, 16;
	add.s64 	%rd204, %rd290, %rd203;
	ld.shared.v4.u32 	{%r3519, %r3520, %r3521, %r3522}, [%r139];
	st.global.v4.u32 	[%rd204], {%r3519, %r3520, %r3521, %r3522};
	add.s32 	%r3673, %r3673, %r79;
	mov.u32 	%r3674, %r140;
$L__BB7_115:
	setp.ge.s32 	%p83, %r3673, %r83;
	@%p83 bra 	$L__BB7_117;
	mul.wide.s32 	%rd205, %r3673, 16;
	add.s64 	%rd206, %rd290, %rd205;
	shl.b32 	%r3523, %r3674, 4;
	mov.u32 	%r3524, sh;
	add.s32 	%r3525, %r3524, %r3523;
	ld.shared.v4.u32 	{%r3526, %r3527, %r3528, %r3529}, [%r3525];
	st.global.v4.u32 	[%rd206], {%r3526, %r3527, %r3528, %r3529};
	add.s32 	%r3673, %r3673, %r79;
	add.s32 	%r3674, %r3674, 264;
$L__BB7_117:
	setp.ge.s32 	%p84, %r3673, %r83;
	@%p84 bra 	$L__BB7_119;
	mul.wide.s32 	%rd207, %r3673, 16;
	add.s64 	%rd208, %rd290, %rd207;
	shl.b32 	%r3530, %r3674, 4;
	mov.u32 	%r3531, sh;
	add.s32 	%r3532, %r3531, %r3530;
	ld.shared.v4.u32 	{%r3533, %r3534, %r3535, %r3536}, [%r3532];
	st.global.v4.u32 	[%rd208], {%r3533, %r3534, %r3535, %r3536};
	add.s32 	%r3673, %r3673, %r79;
	add.s32 	%r3674, %r3674, 264;
$L__BB7_119:
	setp.ge.s32 	%p85, %r3673, %r83;
	@%p85 bra 	$L__BB7_121;
	mul.wide.s32 	%rd209, %r3673, 16;
	add.s64 	%rd210, %rd290, %rd209;
	shl.b32 	%r3537, %r3674, 4;
	mov.u32 	%r3538, sh;
	add.s32 	%r3539, %r3538, %r3537;
	ld.shared.v4.u32 	{%r3540, %r3541, %r3542, %r3543}, [%r3539];
	st.global.v4.u32 	[%rd210], {%r3540, %r3541, %r3542, %r3543};
	add.s32 	%r3673, %r3673, %r79;
	add.s32 	%r3674, %r3674, 264;
$L__BB7_121:
	setp.ge.s32 	%p86, %r3673, %r83;
	@%p86 bra 	$L__BB7_123;
	mul.wide.s32 	%rd211, %r3673, 16;
	add.s64 	%rd212, %rd290, %rd211;
	shl.b32 	%r3544, %r3674, 4;
	mov.u32 	%r3545, sh;
	add.s32 	%r3546, %r3545, %r3544;
	ld.shared.v4.u32 	{%r3547, %r3548, %r3549, %r3550}, [%r3546];
	st.global.v4.u32 	[%rd212], {%r3547, %r3548, %r3549, %r3550};
	add.s32 	%r3673, %r3673, %r79;
	add.s32 	%r3674, %r3674, 264;
$L__BB7_123:
	setp.ge.s32 	%p87, %r3673, %r83;
	@%p87 bra 	$L__BB7_125;
	mul.wide.s32 	%rd213, %r3673, 16;
	add.s64 	%rd214, %rd290, %rd213;
	shl.b32 	%r3551, %r3674, 4;
	mov.u32 	%r3552, sh;
	add.s32 	%r3553, %r3552, %r3551;
	ld.shared.v4.u32 	{%r3554, %r3555, %r3556, %r3557}, [%r3553];
	st.global.v4.u32 	[%rd214], {%r3554, %r3555, %r3556, %r3557};
$L__BB7_125:
	add.s32 	%r379, %r3708, 1;
	add.s32 	%r3709, %r3709, 1;
	mad.lo.s32 	%r381, %r2, %r3708, %r2;
	sub.s32 	%r382, %r12, %r381;
	setp.ge.s32 	%p88, %r379, %r4;
	setp.lt.s32 	%p89, %r382, 1;
	or.pred  	%p90, %p89, %p88;
	mov.b32 	%r3712, 0;
	mov.u32 	%r3708, %r379;
	@%p90 bra 	$L__BB7_146;
	min.s32 	%r383, %r382, %r2;
	add.s32 	%r3561, %r84, %r381;
	div.s32 	%r384, %r3561, %r5;
	mul.lo.s32 	%r385, %r384, %r5;
	add.s32 	%r3562, %r381, %r2;
	setp.gt.s32 	%p91, %r385, %r3562;
	mov.b32 	%r3711, 0;
	mov.b32 	%r3710, 1;
	@%p91 bra 	$L__BB7_130;
	sub.s32 	%r386, %r385, %r381;
	sub.s32 	%r3563, %r85, %r386;
	div.s32 	%r3564, %r3563, %r5;
	setp.gt.s32 	%p92, %r386, 0;
	selp.u32 	%r3565, 1, 0, %p92;
	add.s32 	%r3710, %r3564, %r3565;
	sub.s32 	%r3566, %r6, %r384;
	mul.lo.s32 	%r388, %r3566, %r5;
	setp.gt.s32 	%p93, %r388, -1;
	or.b32  	%r3567, %r386, %r388;
	setp.ne.s32 	%p94, %r3567, 0;
	and.pred  	%p95, %p93, %p94;
	@%p95 bra 	$L__BB7_129;
	add.s32 	%r3711, %r3710, -1;
	bra.uni 	$L__BB7_130;
$L__BB7_129:
	div.s32 	%r3569, %r388, %r5;
	not.b32 	%r3570, %r3569;
	selp.s32 	%r3571, -1, 0, %p92;
	add.s32 	%r3572, %r3710, %r3571;
	add.s32 	%r3711, %r3572, %r3570;
$L__BB7_130:
	setp.ne.s32 	%p97, %r3709, %r3;
	@%p97 bra 	$L__BB7_132;
	mul.wide.s32 	%rd215, %r86, 16;
	add.s64 	%rd289, %rd289, %rd215;
	mul.wide.s32 	%rd216, %r87, 16;
	add.s64 	%rd290, %rd290, %rd216;
	add.s64 	%rd291, %rd291, %rd216;
	mul.wide.s32 	%rd217, %r3, 4;
	add.s64 	%rd292, %rd292, %rd217;
	add.s64 	%rd293, %rd293, %rd217;
	mov.b32 	%r3709, 0;
$L__BB7_132:
	setp.eq.s32 	%p98, %r383, 0;
	mov.b32 	%r3712, 0;
	mov.u32 	%r3708, %r379;
	@%p98 bra 	$L__BB7_146;
	add.s64 	%rd280, %rd288, %rd218;
	add.s64 	%rd279, %rd287, %rd218;
	setp.ne.s32 	%p99, %r3709, 0;
	@%p99 bra 	$L__BB7_135;
	mul.wide.s32 	%rd219, %r88, 16;
	add.s64 	%rd280, %rd280, %rd219;
	add.s64 	%rd279, %rd279, %rd219;
$L__BB7_135:
	add.s64 	%rd288, %rd280, 2048;
	add.s64 	%rd287, %rd279, 2048;
	shl.b32 	%r3575, %r3709, 5;
	add.s32 	%r3707, %r3575, %r34;
	setp.lt.s32 	%p100, %r383, 1;
	mul.wide.s32 	%rd220, %r36, 16;
	add.s64 	%rd93, %rd289, %rd220;
	mul.wide.s32 	%rd221, %r141, 16;
	add.s64 	%rd94, %rd289, %rd221;
	@%p100 bra 	$L__BB7_139;
	setp.gt.u32 	%p101, %r34, 31;
	// begin inline asm
	{
   .reg .pred p;
   setp.ne.b32 p, %r94, 0;
   @p cp.async.cg.shared.global [%r46], [%rd93], 16;
}

	// end inline asm
	// begin inline asm
	{
   .reg .pred p;
   setp.ne.b32 p, %r95, 0;
   @p cp.async.cg.shared.global [%r47], [%rd94], 16;
}

	// end inline asm
	// begin inline asm
	{
   .reg .b64 p;
   createpolicy.fractional.L2::evict_first.b64 p, 1.0;   cp.async.cg.shared.global.L2::cache_hint [%r48], [%rd288], 16, p;
}

	// end inline asm
	mul.wide.s32 	%rd226, %r32, 16;
	add.s64 	%rd288, %rd288, %rd226;
	// begin inline asm
	{
   .reg .b64 p;
   createpolicy.fractional.L2::evict_first.b64 p, 1.0;   cp.async.cg.shared.global.L2::cache_hint [%r93], [%rd287], 16, p;
}

	// end inline asm
	add.s64 	%rd287, %rd287, %rd226;
	@%p101 bra 	$L__BB7_138;
	mul.wide.s32 	%rd228, %r3707, 16;
	add.s64 	%rd227, %rd117, %rd228;
	// begin inline asm
	{
   .reg .b64 p;
   createpolicy.fractional.L2::evict_first.b64 p, 1.0;   cp.async.cg.shared.global.L2::cache_hint [%r101], [%rd227], 16, p;
}

	// end inline asm
$L__BB7_138:
	add.s32 	%r3707, %r3707, %r33;
$L__BB7_139:
	// begin inline asm
	cp.async.commit_group;

	// end inline asm
	setp.lt.s32 	%p102, %r383, 2;
	@%p102 bra 	$L__BB7_141;
	add.s64 	%rd229, %rd93, 128;
	// begin inline asm
	{
   .reg .pred p;
   setp.ne.b32 p, %r94, 0;
   @p cp.async.cg.shared.global [%r110], [%rd229], 16;
}

	// end inline asm
	add.s64 	%rd230, %rd94, 128;
	// begin inline asm
	{
   .reg .pred p;
   setp.ne.b32 p, %r95, 0;
   @p cp.async.cg.shared.global [%r111], [%rd230], 16;
}

	// end inline asm
	// begin inline asm
	{
   .reg .b64 p;
   createpolicy.fractional.L2::evict_first.b64 p, 1.0;   cp.async.cg.shared.global.L2::cache_hint [%r98], [%rd288], 16, p;
}

	// end inline asm
	mul.wide.s32 	%rd233, %r32, 16;
	add.s64 	%rd288, %rd288, %rd233;
	// begin inline asm
	{
   .reg .b64 p;
   createpolicy.fractional.L2::evict_first.b64 p, 1.0;   cp.async.cg.shared.global.L2::cache_hint [%r100], [%rd287], 16, p;
}

	// end inline asm
	add.s64 	%rd287, %rd287, %rd233;
$L__BB7_141:
	// begin inline asm
	cp.async.commit_group;

	// end inline asm
	setp.lt.s32 	%p103, %r383, 3;
	@%p103 bra 	$L__BB7_145;
	setp.gt.u32 	%p104, %r34, 31;
	add.s64 	%rd234, %rd93, 256;
	// begin inline asm
	{
   .reg .pred p;
   setp.ne.b32 p, %r94, 0;
   @p cp.async.cg.shared.global [%r115], [%rd234], 16;
}

	// end inline asm
	add.s64 	%rd235, %rd94, 256;
	// begin inline asm
	{
   .reg .pred p;
   setp.ne.b32 p, %r95, 0;
   @p cp.async.cg.shared.global [%r116], [%rd235], 16;
}

	// end inline asm
	// begin inline asm
	{
   .reg .b64 p;
   createpolicy.fractional.L2::evict_first.b64 p, 1.0;   cp.async.cg.shared.global.L2::cache_hint [%r105], [%rd288], 16, p;
}

	// end inline asm
	// begin inline asm
	{
   .reg .b64 p;
   createpolicy.fractional.L2::evict_first.b64 p, 1.0;   cp.async.cg.shared.global.L2::cache_hint [%r109], [%rd287], 16, p;
}

	// end inline asm
	@%p104 bra 	$L__BB7_144;
	mul.wide.s32 	%rd239, %r3707, 16;
	add.s64 	%rd238, %rd117, %rd239;
	// begin inline asm
	{
   .reg .b64 p;
   createpolicy.fractional.L2::evict_first.b64 p, 1.0;   cp.async.cg.shared.global.L2::cache_hint [%r117], [%rd238], 16, p;
}

	// end inline asm
$L__BB7_144:
	add.s32 	%r3707, %r3707, %r33;
	mul.wide.s32 	%rd240, %r32, 16;
	add.s64 	%rd287, %rd287, %rd240;
	add.s64 	%rd288, %rd288, %rd240;
$L__BB7_145:
	// begin inline asm
	cp.async.commit_group;

	// end inline asm
	// begin inline asm
	cp.async.wait_group 2;

	// end inline asm
	bar.sync 	0;
	ld.shared.v4.u32 	{%r3705, %r3704, %r3703, %r3702}, [%r53];
	// begin inline asm
	ldmatrix.sync.aligned.m8n8.x4.shared.b16 {%r3697,%r3696,%r3695,%r3694}, [%r561];

	// end inline asm
	// begin inline asm
	ldmatrix.sync.aligned.m8n8.x4.shared.b16 {%r3693,%r3692,%r3691,%r3690}, [%r566];

	// end inline asm
	// begin inline asm
	ldmatrix.sync.aligned.m8n8.x4.shared.b16 {%r3689,%r3688,%r3687,%r3686}, [%r571];

	// end inline asm
	ld.shared.v4.u32 	{%r3701, %r3700, %r3699, %r3698}, [%r48];
	mov.f32 	%f4179, 0f00000000;
	mov.f32 	%f4180, %f4179;
	mov.f32 	%f4181, %f4179;
	mov.f32 	%f4182, %f4179;
	mov.f32 	%f4183, %f4179;
	mov.f32 	%f4184, %f4179;
	mov.f32 	%f4185, %f4179;
	mov.f32 	%f4186, %f4179;
	mov.f32 	%f4187, %f4179;
	mov.f32 	%f4188, %f4179;
	mov.f32 	%f4189, %f4179;
	mov.f32 	%f4190, %f4179;
	mov.f32 	%f4191, %f4179;
	mov.f32 	%f4192, %f4179;
	mov.f32 	%f4193, %f4179;
	mov.f32 	%f4194, %f4179;
	mov.f32 	%f4195, %f4179;
	mov.f32 	%f4196, %f4179;
	mov.f32 	%f4197, %f4179;
	mov.f32 	%f4198, %f4179;
	mov.f32 	%f4199, %f4179;
	mov.f32 	%f4200, %f4179;
	mov.f32 	%f4201, %f4179;
	mov.f32 	%f4202, %f4179;
	mov.f32 	%f4203, %f4179;
	mov.f32 	%f4204, %f4179;
	mov.f32 	%f4205, %f4179;
	mov.f32 	%f4206, %f4179;
	mov.f32 	%f4207, %f4179;
	mov.f32 	%f4208, %f4179;
	mov.f32 	%f4209, %f4179;
	mov.f32 	%f4210, %f4179;
	mov.f32 	%f4211, %f4179;
	mov.f32 	%f4212, %f4179;
	mov.f32 	%f4213, %f4179;
	mov.f32 	%f4214, %f4179;
	mov.f32 	%f4215, %f4179;
	mov.f32 	%f4216, %f4179;
	mov.f32 	%f4217, %f4179;
	mov.f32 	%f4218, %f4179;
	mov.f32 	%f4219, %f4179;
	mov.f32 	%f4220, %f4179;
	mov.f32 	%f4221, %f4179;
	mov.f32 	%f4222, %f4179;
	mov.f32 	%f4223, %f4179;
	mov.f32 	%f4224, %f4179;
	mov.f32 	%f4225, %f4179;
	mov.f32 	%f4226, %f4179;
	mov.f32 	%f4227, %f4179;
	mov.f32 	%f4228, %f4179;
	mov.f32 	%f4229, %f4179;
	mov.f32 	%f4230, %f4179;
	mov.f32 	%f4231, %f4179;
	mov.f32 	%f4232, %f4179;
	mov.f32 	%f4233, %f4179;
	mov.f32 	%f4234, %f4179;
	mov.f32 	%f4235, %f4179;
	mov.f32 	%f4236, %f4179;
	mov.f32 	%f4237, %f4179;
	mov.f32 	%f4238, %f4179;
	mov.f32 	%f4239, %f4179;
	mov.f32 	%f4240, %f4179;
	mov.f32 	%f4241, %f4179;
	mov.f32 	%f4242, %f4179;
	mov.f32 	%f4243, %f4179;
	mov.f32 	%f4244, %f4179;
	mov.f32 	%f4245, %f4179;
	mov.f32 	%f4246, %f4179;
	mov.f32 	%f4247, %f4179;
	mov.f32 	%f4248, %f4179;
	mov.f32 	%f4249, %f4179;
	mov.f32 	%f4250, %f4179;
	mov.f32 	%f4251, %f4179;
	mov.f32 	%f4252, %f4179;
	mov.f32 	%f4253, %f4179;
	mov.f32 	%f4254, %f4179;
	mov.f32 	%f4255, %f4179;
	mov.f32 	%f4256, %f4179;
	mov.f32 	%f4257, %f4179;
	mov.f32 	%f4258, %f4179;
	mov.f32 	%f4259, %f4179;
	mov.f32 	%f4260, %f4179;
	mov.f32 	%f4261, %f4179;
	mov.f32 	%f4262, %f4179;
	mov.f32 	%f4263, %f4179;
	mov.f32 	%f4264, %f4179;
	mov.f32 	%f4265, %f4179;
	mov.f32 	%f4266, %f4179;
	mov.f32 	%f4267, %f4179;
	mov.f32 	%f4268, %f4179;
	mov.f32 	%f4269, %f4179;
	mov.f32 	%f4270, %f4179;
	mov.f32 	%f4271, %f4179;
	mov.f32 	%f4272, %f4179;
	mov.f32 	%f4273, %f4179;
	mov.f32 	%f4274, %f4179;
	mov.u32 	%r3646, %r89;
	mov.u32 	%r3708, %r379;
	mov.u32 	%r3712, %r383;
$L__BB7_146:
	setp.ne.s32 	%p105, %r3712, 0;
	@%p105 bra 	$L__BB7_21;
$L__BB7_147:
	ret;

}
	// .globl	_Z6MarlinILi256ELi4ELi16ELi4ELi4ELin1EEvPK4int4S2_PS0_S2_iiiPi
.visible .entry _Z6MarlinILi256ELi4ELi16ELi4ELi4ELin1EEvPK4int4S2_PS0_S2_iiiPi(
	.param .u64 .ptr .align 1 _Z6MarlinILi256ELi4ELi16ELi4ELi4ELin1EEvPK4int4S2_PS0_S2_iiiPi_param_0,
	.param .u64 .ptr .align 1 _Z6MarlinILi256ELi4ELi16ELi4ELi4ELin1EEvPK4int4S2_PS0_S2_iiiPi_param_1,
	.param .u64 .ptr .align 1 _Z6MarlinILi256ELi4ELi16ELi4ELi4ELin1EEvPK4int4S2_PS0_S2_iiiPi_param_2,
	.param .u64 .ptr .align 1 _Z6MarlinILi256ELi4ELi16ELi4ELi4ELin1EEvPK4int4S2_PS0_S2_iiiPi_param_3,
	.param .u32 _Z6MarlinILi256ELi4ELi16ELi4ELi4ELin1EEvPK4int4S2_PS0_S2_iiiPi_param_4,
	.param .u32 _Z6MarlinILi256ELi4ELi16ELi4ELi4ELin1EEvPK4int4S2_PS0_S2_iiiPi_param_5,
	.param .u32 _Z6MarlinILi256ELi4ELi16ELi4ELi4ELin1EEvPK4int4S2_PS0_S2_iiiPi_param_6,
	.param .u64 .ptr .align 1 _Z6MarlinILi256ELi4ELi16ELi4ELi4ELin1EEvPK4int4S2_PS0_S2_iiiPi_param_7
)
{
	.reg .pred 	%p<115>;
	.reg .b16 	%rs<513>;
	.reg .b32 	%r<3994>;
	.reg .b32 	%f<5683>;
	.reg .b64 	%rd<296>;

	ld.param.u64 	%rd291, [_Z6MarlinILi256ELi4ELi16ELi4ELi4ELin1EEvPK4int4S2_PS0_S2_iiiPi_param_0];
	ld.param.u64 	%rd116, [_Z6MarlinILi256ELi4ELi16ELi4ELi4ELin1EEvPK4int4S2_PS0_S2_iiiPi_param_1];
	ld.param.u64 	%rd293, [_Z6MarlinILi256ELi4ELi16ELi4ELi4ELin1EEvPK4int4S2_PS0_S2_iiiPi_param_2];
	ld.param.u64 	%rd118, [_Z6MarlinILi256ELi4ELi16ELi4ELi4ELin1EEvPK4int4S2_PS0_S2_iiiPi_param_3];
	ld.param.u32 	%r439, [_Z6MarlinILi256ELi4ELi16ELi4ELi4ELin1EEvPK4int4S2_PS0_S2_iiiPi_param_4];
	ld.param.u32 	%r437, [_Z6MarlinILi256ELi4ELi16ELi4ELi4ELin1EEvPK4int4S2_PS0_S2_iiiPi_param_5];
	ld.param.u32 	%r438, [_Z6MarlinILi256ELi4ELi16ELi4ELi4ELin1EEvPK4int4S2_PS0_S2_iiiPi_param_6];
	ld.param.u64 	%rd295, [_Z6MarlinILi256ELi4ELi16ELi4ELi4ELin1EEvPK4int4S2_PS0_S2_iiiPi_param_7];
	cvta.to.global.u64 	%rd292, %rd293;
	cvta.to.global.u64 	%rd294, %rd295;
	min.s32 	%r1, %r439, 64;
	max.s32 	%r440, %r439, 64;
	shr.u32 	%r441, %r440, 6;
	shr.s32 	%r442, %r438, 31;
	shr.u32 	%r443, %r442, 26;
	add.s32 	%r444, %r438, %r443;
	shr.s32 	%r2, %r444, 6;
	shr.s32 	%r445, %r437, 31;
	shr.u32 	%r446, %r445, 24;
	add.s32 	%r447, %r437, %r446;
	shr.s32 	%r3, %r447, 8;
	mul.lo.s32 	%r4, %r441, %r3;
	mov.u32 	%r448, %nctaid.x;
	mad.lo.s32 	%r449, %r4, %r2, %r448;
	add.s32 	%r450, %r449, -1;
	div.s32 	%r5, %r450, %r448;
	mov.u32 	%r6, %ctaid.x;
	mul.lo.s32 	%r7, %r5, %r6;
	div.u32 	%r3989, %r7, %r2;
	mul.lo.s32 	%r451, %r3989, %r2;
	sub.s32 	%r8, %r7, %r451;
	setp.lt.s32 	%p1, %r3989, %r3;
	mov.u32 	%r3990, %r3989;
	@%p1 bra 	$L__BB8_2;
	div.s32 	%r452, %r3989, %r3;
	shl.b32 	%r453, %r452, 6;
	mul.lo.s32 	%r454, %r453, %r438;
	shr.s32 	%r455, %r454, 3;
	mul.wide.s32 	%rd120, %r455, 16;
	add.s64 	%rd291, %rd291, %rd120;
	mul.lo.s32 	%r456, %r453, %r437;
	shr.s32 	%r457, %r456, 3;
	mul.wide.s32 	%rd121, %r457, 16;
	add.s64 	%rd292, %rd292, %rd121;
	add.s64 	%rd293, %rd293, %rd121;
	mul.lo.s32 	%r458, %r452, %r3;
	sub.s32 	%r3990, %r3989, %r458;
	mul.wide.s32 	%rd122, %r458, 4;
	add.s64 	%rd294, %rd294, %rd122;
	add.s64 	%rd295, %rd295, %rd122;
$L__BB8_2:
	add.s32 	%r12, %r7, %r5;
	add.s32 	%r461, %r8, %r451;
	sub.s32 	%r14, %r12, %r461;
	setp.ge.s32 	%p2, %r3989, %r4;
	setp.lt.s32 	%p3, %r14, 1;
	or.pred  	%p4, %p3, %p2;
	mov.b32 	%r3991, 0;
	mov.u32 	%r3993, %r3991;
	@%p4 bra 	$L__BB8_9;
	add.s32 	%r15, %r5, -1;
	add.s32 	%r464, %r15, %r451;
	div.s32 	%r16, %r464, %r5;
	mul.lo.s32 	%r17, %r16, %r5;
	add.s32 	%r465, %r451, %r2;
	setp.gt.s32 	%p5, %r17, %r465;
	mov.b32 	%r3992, 0;
	mov.b32 	%r3991, 1;
	@%p5 bra 	$L__BB8_7;
	sub.s32 	%r18, %r17, %r451;
	add.s32 	%r466, %r15, %r2;
	sub.s32 	%r467, %r466, %r18;
	div.s32 	%r468, %r467, %r5;
	setp.gt.s32 	%p6, %r18, 0;
	selp.u32 	%r469, 1, 0, %p6;
	add.s32 	%r3991, %r468, %r469;
	sub.s32 	%r470, %r6, %r16;
	mul.lo.s32 	%r20, %r470, %r5;
	setp.gt.s32 	%p7, %r20, -1;
	or.b32  	%r471, %r18, %r20;
	setp.ne.s32 	%p8, %r471, 0;
	and.pred  	%p9, %p7, %p8;
	@%p9 bra 	$L__BB8_6;
	add.s32 	%r3992, %r3991, -1;
	bra.uni 	$L__BB8_7;
$L__BB8_6:
	setp.gt.s32 	%p10, %r18, 0;
	div.s32 	%r473, %r20, %r5;
	not.b32 	%r474, %r473;
	selp.s32 	%r475, -1, 0, %p10;
	add.s32 	%r476, %r3991, %r475;
	add.s32 	%r3992, %r476, %r474;
$L__BB8_7:
	sub.s32 	%r477, %r2, %r8;
	add.s32 	%r478, %r14, %r8;
	setp.gt.s32 	%p11, %r478, %r2;
	selp.b32 	%r3993, %r477, %r14, %p11;
	setp.ne.s32 	%p12, %r3990, %r3;
	@%p12 bra 	$L__BB8_9;
	shl.b32 	%r480, %r438, 3;
	mul.wide.s32 	%rd123, %r480, 16;
	add.s64 	%rd291, %rd291, %rd123;
	shl.b32 	%r481, %r437, 3;
	mul.wide.s32 	%rd124, %r481, 16;
	add.s64 	%rd292, %rd292, %rd124;
	add.s64 	%rd293, %rd293, %rd124;
	mul.wide.s32 	%rd125, %r3, 4;
	add.s64 	%rd294, %rd294, %rd125;
	add.s64 	%rd295, %rd295, %rd125;
	mov.b32 	%r3990, 0;
$L__BB8_9:
	shr.u32 	%r483, %r442, 29;
	add.s32 	%r484, %r438, %r483;
	shr.s32 	%r485, %r484, 3;
	shl.b32 	%r30, %r485, 5;
	shr.u32 	%r486, %r437, 31;
	add.s32 	%r487, %r437, %r486;
	shr.s32 	%r31, %r487, 1;
	shl.b32 	%r32, %r31, 2;
	and.b32  	%r488, %r487, -2;
	shr.u32 	%r490, %r445, 29;
	add.s32 	%r491, %r437, %r490;
	shr.s32 	%r33, %r491, 3;
	mov.u32 	%r34, %tid.x;
	shr.u32 	%r35, %r34, 3;
	and.b32  	%r492, %r34, 7;
	mad.lo.s32 	%r36, %r485, %r35, %r492;
	shl.b32 	%r493, %r8, 3;
	add.s32 	%r37, %r493, %r36;
	shl.b32 	%r494, %r34, 3;
	and.b32  	%r495, %r494, 120;
	shr.u32 	%r496, %r34, 4;
	and.b32  	%r497, %r496, 1;
	shr.u32 	%r498, %r34, 6;
	and.b32  	%r499, %r498, 14;
	shr.u32 	%r500, %r34, 7;
	and.b32  	%r39, %r34, 127;
	mad.lo.s32 	%r501, %r31, %r500, %r39;
	shl.b32 	%r502, %r3990, 7;
	mad.lo.s32 	%r503, %r8, %r32, %r501;
	add.s32 	%r504, %r503, %r502;
	mul.lo.s32 	%r505, %r33, %r8;
	shl.b32 	%r506, %r505, 2;
	neg.s32 	%r40, %r506;
	shl.b32 	%r41, %r1, 3;
	add.s32 	%r42, %r34, 256;
	xor.b32  	%r507, %r34, %r35;
	shr.u32 	%r508, %r42, 3;
	and.b32  	%r509, %r42, 2040;
	or.b32  	%r510, %r509, %r492;
	xor.b32  	%r511, %r510, %r508;
	or.b32  	%r512, %r495, %r497;
	add.s32 	%r43, %r512, %r499;
	and.b32  	%r44, %r43, 7;
	mul.wide.s32 	%rd126, %r504, 16;
	add.s64 	%rd290, %rd116, %rd126;
	mul.wide.s32 	%rd127, %r488, 16;
	add.s64 	%rd289, %rd290, %rd127;
	setp.lt.s32 	%p13, %r3993, 1;
	mul.wide.s32 	%rd128, %r37, 16;
	add.s64 	%rd25, %rd291, %rd128;
	shl.b32 	%r513, %r507, 4;
	mov.u32 	%r514, sh;
	add.s32 	%r45, %r514, %r513;
	add.s32 	%r515, %r37, %r30;
	mul.wide.s32 	%rd129, %r515, 16;
	add.s64 	%rd26, %rd291, %rd129;
	shl.b32 	%r516, %r511, 4;
	add.s32 	%r46, %r514, %r516;
	shl.b32 	%r517, %r34, 4;
	add.s32 	%r518, %r514, %r517;
	add.s32 	%r47, %r518, 32768;
	@%p13 bra 	$L__BB8_11;
	setp.lt.s32 	%p14, %r42, %r41;
	setp.lt.s32 	%p15, %r34, %r41;
	selp.u32 	%r519, 1, 0, %p15;
	// begin inline asm
	{
   .reg .pred p;
   setp.ne.b32 p, %r519, 0;
   @p cp.async.cg.shared.global [%r45], [%rd25], 16;
}

	// end inline asm
	selp.u32 	%r521, 1, 0, %p14;
	// begin inline asm
	{
   .reg .pred p;
   setp.ne.b32 p, %r521, 0;
   @p cp.async.cg.shared.global [%r46], [%rd26], 16;
}

	// end inline asm
	// begin inline asm
	{
   .reg .b64 p;
   createpolicy.fractional.L2::evict_first.b64 p, 1.0;   cp.async.cg.shared.global.L2::cache_hint [%r47], [%rd290], 16, p;
}

	// end inline asm
	mul.wide.s32 	%rd134, %r32, 16;
	add.s64 	%rd290, %rd290, %rd134;
	add.s32 	%r524, %r47, 4096;
	// begin inline asm
	{
   .reg .b64 p;
   createpolicy.fractional.L2::evict_first.b64 p, 1.0;   cp.async.cg.shared.global.L2::cache_hint [%r524], [%rd289], 16, p;
}

	// end inline asm
	add.s64 	%rd289, %rd289, %rd134;
$L__BB8_11:
	// begin inline asm
	cp.async.commit_group;

	// end inline asm
	setp.lt.s32 	%p16, %r3993, 2;
	@%p16 bra 	$L__BB8_13;
	setp.lt.s32 	%p17, %r42, %r41;
	setp.lt.s32 	%p18, %r34, %r41;
	add.s64 	%rd135, %rd25, 128;
	add.s32 	%r526, %r45, 8192;
	selp.u32 	%r525, 1, 0, %p18;
	// begin inline asm
	{
   .reg .pred p;
   setp.ne.b32 p, %r525, 0;
   @p cp.async.cg.shared.global [%r526], [%rd135], 16;
}

	// end inline asm
	add.s64 	%rd136, %rd26, 128;
	add.s32 	%r528, %r46, 8192;
	selp.u32 	%r527, 1, 0, %p17;
	// begin inline asm
	{
   .reg .pred p;
   setp.ne.b32 p, %r527, 0;
   @p cp.async.cg.shared.global [%r528], [%rd136], 16;
}

	// end inline asm
	add.s32 	%r529, %r47, 8192;
	// begin inline asm
	{
   .reg .b64 p;
   createpolicy.fractional.L2::evict_first.b64 p, 1.0;   cp.async.cg.shared.global.L2::cache_hint [%r529], [%rd290], 16, p;
}

	// end inline asm
	mul.wide.s32 	%rd139, %r32, 16;
	add.s64 	%rd290, %rd290, %rd139;
	add.s32 	%r530, %r47, 12288;
	// begin inline asm
	{
   .reg .b64 p;
   createpolicy.fractional.L2::evict_first.b64 p, 1.0;   cp.async.cg.shared.global.L2::cache_hint [%r530], [%rd289], 16, p;
}

	// end inline asm
	add.s64 	%rd289, %rd289, %rd139;
$L__BB8_13:
	// begin inline asm
	cp.async.commit_group;

	// end inline asm
	setp.lt.s32 	%p19, %r3993, 3;
	@%p19 bra 	$L__BB8_15;
	setp.lt.s32 	%p20, %r42, %r41;
	setp.lt.s32 	%p21, %r34, %r41;
	add.s64 	%rd140, %rd25, 256;
	add.s32 	%r532, %r45, 16384;
	selp.u32 	%r531, 1, 0, %p21;
	// begin inline asm
	{
   .reg .pred p;
   setp.ne.b32 p, %r531, 0;
   @p cp.async.cg.shared.global [%r532], [%rd140], 16;
}

	// end inline asm
	add.s64 	%rd141, %rd26, 256;
	add.s32 	%r534, %r46, 16384;
	selp.u32 	%r533, 1, 0, %p20;
	// begin inline asm
	{
   .reg .pred p;
   setp.ne.b32 p, %r533, 0;
   @p cp.async.cg.shared.global [%r534], [%rd141], 16;
}

	// end inline asm
	add.s32 	%r535, %r47, 16384;
	// begin inline asm
	{
   .reg .b64 p;
   createpolicy.fractional.L2::evict_first.b64 p, 1.0;   cp.async.cg.shared.global.L2::cache_hint [%r535], [%rd290], 16, p;
}

	// end inline asm
	mul.wide.s32 	%rd144, %r32, 16;
	add.s64 	%rd290, %rd290, %rd144;
	add.s32 	%r536, %r47, 20480;
	// begin inline asm
	{
   .reg .b64 p;
   createpolicy.fractional.L2::evict_first.b64 p, 1.0;   cp.async.cg.shared.global.L2::cache_hint [%r536], [%rd289], 16, p;
}

	// end inline asm
	add.s64 	%rd289, %rd289, %rd144;
$L__BB8_15:
	add.s32 	%r557, %r43, 128;
	or.b32  	%r558, %r43, 256;
	add.s32 	%r559, %r43, 384;
	// begin inline asm
	cp.async.commit_group;

	// end inline asm
	// begin inline asm
	cp.async.wait_group 2;

	// end inline asm
	bar.sync 	0;
	and.b32  	%r560, %r43, 248;
	or.b32  	%r561, %r560, %r44;
	shr.u32 	%r562, %r43, 3;
	xor.b32  	%r563, %r561, %r562;
	shl.b32 	%r564, %r563, 4;
	add.s32 	%r541, %r514, %r564;
	// begin inline asm
	ldmatrix.sync.aligned.m8n8.x4.shared.b16 {%r3974,%r3973,%r3972,%r3971}, [%r541];

	// end inline asm
	and.b32  	%r566, %r557, 504;
	or.b32  	%r567, %r566, %r44;
	shr.u32 	%r568, %r557, 3;
	xor.b32  	%r569, %r567, %r568;
	shl.b32 	%r570, %r569, 4;
	add.s32 	%r546, %r514, %r570;
	// begin inline asm
	ldmatrix.sync.aligned.m8n8.x4.shared.b16 {%r3970,%r3969,%r3968,%r3967}, [%r546];

	// end inline asm
	and.b32  	%r571, %r558, 504;
	or.b32  	%r572, %r571, %r44;
	shr.u32 	%r573, %r558, 3;
	xor.b32  	%r574, %r572, %r573;
	shl.b32 	%r575, %r574, 4;
	add.s32 	%r551, %r514, %r575;
	// begin inline asm
	ldmatrix.sync.aligned.m8n8.x4.shared.b16 {%r3966,%r3965,%r3964,%r3963}, [%r551];

	// end inline asm
	and.b32  	%r576, %r559, 1016;
	or.b32  	%r577, %r576, %r44;
	shr.u32 	%r578, %r559, 3;
	xor.b32  	%r579, %r577, %r578;
	shl.b32 	%r580, %r579, 4;
	add.s32 	%r556, %r514, %r580;
	// begin inline asm
	ldmatrix.sync.aligned.m8n8.x4.shared.b16 {%r3962,%r3961,%r3960,%r3959}, [%r556];

	// end inline asm
	setp.eq.s32 	%p22, %r3993, 0;
	@%p22 bra 	$L__BB8_166;
	shr.u32 	%r582, %r34, 5;
	and.b32  	%r583, %r34, 3;
	add.s32 	%r584, %r43, 4;
	and.b32  	%r585, %r584, 7;
	add.s32 	%r586, %r43, 132;
	add.s32 	%r587, %r43, 260;
	add.s32 	%r588, %r43, 388;
	setp.lt.s32 	%p23, %r42, %r41;
	setp.lt.s32 	%p24, %r34, %r41;
	ld.shared.v4.u32 	{%r3978, %r3977, %r3976, %r3975}, [%r47];
	add.s32 	%r3912, %r37, 24;
	and.b32  	%r590, %r494, 7168;
	or.b32  	%r591, %r590, %r39;
	and.b32  	%r73, %r34, 896;
	and.b32  	%r593, %r517, 48;
	shl.b32 	%r594, %r34, 2;
	and.b32  	%r595, %r594, 384;
	or.b32  	%r596, %r595, %r593;
	add.s32 	%r598, %r514, %r596;
	add.s32 	%r74, %r598, 65536;
	shl.b32 	%r75, %r33, 3;
	shr.u32 	%r599, %r34, 2;
	and.b32  	%r600, %r599, 7;
	and.b32  	%r601, %r35, 12;
	or.b32  	%r602, %r601, %r583;
	mad.lo.s32 	%r76, %r33, %r600, %r602;
	and.b32  	%r603, %r34, 31;
	and.b32  	%r604, %r34, 995;
	mad.lo.s32 	%r605, %r600, 132, %r604;
	mad.lo.s32 	%r77, %r582, 33, %r603;
	mul.lo.s32 	%r78, %r33, %r1;
	add.s32 	%r79, %r5, -1;
	shl.b32 	%r80, %r438, 3;
	shl.b32 	%r81, %r437, 3;
	neg.s32 	%r82, %r31;
	shr.u32 	%r606, %r584, 3;
	xor.b32  	%r607, %r584, %r606;
	shl.b32 	%r608, %r607, 4;
	add.s32 	%r83, %r514, %r608;
	and.b32  	%r609, %r586, 504;
	or.b32  	%r610, %r609, %r585;
	shr.u32 	%r611, %r586, 3;
	xor.b32  	%r612, %r610, %r611;
	shl.b32 	%r613, %r612, 4;
	add.s32 	%r84, %r514, %r613;
	and.b32  	%r614, %r587, 1016;
	or.b32  	%r615, %r614, %r585;
	shr.u32 	%r616, %r587, 3;
	xor.b32  	%r617, %r615, %r616;
	shl.b32 	%r618, %r617, 4;
	add.s32 	%r85, %r514, %r618;
	and.b32  	%r619, %r588, 1016;
	or.b32  	%r620, %r619, %r585;
	shr.u32 	%r621, %r588, 3;
	xor.b32  	%r622, %r620, %r621;
	shl.b32 	%r623, %r622, 4;
	add.s32 	%r86, %r514, %r623;
	add.s32 	%r87, %r47, 4096;
	selp.u32 	%r88, 1, 0, %p24;
	selp.u32 	%r89, 1, 0, %p23;
	add.s32 	%r90, %r47, 8192;
	add.s32 	%r91, %r47, 12288;
	add.s32 	%r92, %r47, 16384;
	add.s32 	%r93, %r47, 20480;
	shl.b32 	%r624, %r591, 4;
	add.s32 	%r94, %r514, %r624;
	or.b32  	%r95, %r600, 48;
	add.s32 	%r96, %r47, -6144;
	or.b32  	%r97, %r600, 56;
	shl.b32 	%r625, %r605, 2;
	add.s32 	%r98, %r514, %r625;
	add.s32 	%r626, %r40, %r34;
	shl.b32 	%r627, %r3990, 5;
	add.s32 	%r3911, %r626, %r627;
	mov.f32 	%f5555, 0f00000000;
	mov.f32 	%f5556, %f5555;
	mov.f32 	%f5557, %f5555;
	mov.f32 	%f5558, %f5555;
	mov.f32 	%f5559, %f5555;
	mov.f32 	%f5560, %f5555;
	mov.f32 	%f5561, %f5555;
	mov.f32 	%f5562, %f5555;
	mov.f32 	%f5563, %f5555;
	mov.f32 	%f5564, %f5555;
	mov.f32 	%f5565, %f5555;
	mov.f32 	%f5566, %f5555;
	mov.f32 	%f5567, %f5555;
	mov.f32 	%f5568, %f5555;
	mov.f32 	%f5569, %f5555;
	mov.f32 	%f5570, %f5555;
	mov.f32 	%f5571, %f5555;
	mov.f32 	%f5572, %f5555;
	mov.f32 	%f5573, %f5555;
	mov.f32 	%f5574, %f5555;
	mov.f32 	%f5575, %f5555;
	mov.f32 	%f5576, %f5555;
	mov.f32 	%f5577, %f5555;
	mov.f32 	%f5578, %f5555;
	mov.f32 	%f5579, %f5555;
	mov.f32 	%f5580, %f5555;
	mov.f32 	%f5581, %f5555;
	mov.f32 	%f5582, %f5555;
	mov.f32 	%f5583, %f5555;
	mov.f32 	%f5584, %f5555;
	mov.f32 	%f5585, %f5555;
	mov.f32 	%f5586, %f5555;
	mov.f32 	%f5587, %f5555;
	mov.f32 	%f5588, %f5555;
	mov.f32 	%f5589, %f5555;
	mov.f32 	%f5590, %f5555;
	mov.f32 	%f5591, %f5555;
	mov.f32 	%f5592, %f5555;
	mov.f32 	%f5593, %f5555;
	mov.f32 	%f5594, %f5555;
	mov.f32 	%f5595, %f5555;
	mov.f32 	%f5596, %f5555;
	mov.f32 	%f5597, %f5555;
	mov.f32 	%f5598, %f5555;
	mov.f32 	%f5599, %f5555;
	mov.f32 	%f5600, %f5555;
	mov.f32 	%f5601, %f5555;
	mov.f32 	%f5602, %f5555;
	mov.f32 	%f5603, %f5555;
	mov.f32 	%f5604, %f5555;
	mov.f32 	%f5605, %f5555;
	mov.f32 	%f5606, %f5555;
	mov.f32 	%f5607, %f5555;
	mov.f32 	%f5608, %f5555;
	mov.f32 	%f5609, %f5555;
	mov.f32 	%f5610, %f5555;
	mov.f32 	%f5611, %f5555;
	mov.f32 	%f5612, %f5555;
	mov.f32 	%f5613, %f5555;
	mov.f32 	%f5614, %f5555;
	mov.f32 	%f5615, %f5555;
	mov.f32 	%f5616, %f5555;
	mov.f32 	%f5617, %f5555;
	mov.f32 	%f5618, %f5555;
	mov.f32 	%f5619, %f5555;
	mov.f32 	%f5620, %f5555;
	mov.f32 	%f5621, %f5555;
	mov.f32 	%f5622, %f5555;
	mov.f32 	%f5623, %f5555;
	mov.f32 	%f5624, %f5555;
	mov.f32 	%f5625, %f5555;
	mov.f32 	%f5626, %f5555;
	mov.f32 	%f5627, %f5555;
	mov.f32 	%f5628, %f5555;
	mov.f32 	%f5629, %f5555;
	mov.f32 	%f5630, %f5555;
	mov.f32 	%f5631, %f5555;
	mov.f32 	%f5632, %f5555;
	mov.f32 	%f5633, %f5555;
	mov.f32 	%f5634, %f5555;
	mov.f32 	%f5635, %f5555;
	mov.f32 	%f5636, %f5555;
	mov.f32 	%f5637, %f5555;
	mov.f32 	%f5638, %f5555;
	mov.f32 	%f5639, %f5555;
	mov.f32 	%f5640, %f5555;
	mov.f32 	%f5641, %f5555;
	mov.f32 	%f5642, %f5555;
	mov.f32 	%f5643, %f5555;
	mov.f32 	%f5644, %f5555;
	mov.f32 	%f5645, %f5555;
	mov.f32 	%f5646, %f5555;
	mov.f32 	%f5647, %f5555;
	mov.f32 	%f5648, %f5555;
	mov.f32 	%f5649, %f5555;
	mov.f32 	%f5650, %f5555;
	mov.f32 	%f5651, %f5555;
	mov.f32 	%f5652, %f5555;
	mov.f32 	%f5653, %f5555;
	mov.f32 	%f5654, %f5555;
	mov.f32 	%f5655, %f5555;
	mov.f32 	%f5656, %f5555;
	mov.f32 	%f5657, %f5555;
	mov.f32 	%f5658, %f5555;
	mov.f32 	%f5659, %f5555;
	mov.f32 	%f5660, %f5555;
	mov.f32 	%f5661, %f5555;
	mov.f32 	%f5662, %f5555;
	mov.f32 	%f5663, %f5555;
	mov.f32 	%f5664, %f5555;
	mov.f32 	%f5665, %f5555;
	mov.f32 	%f5666, %f5555;
	mov.f32 	%f5667, %f5555;
	mov.f32 	%f5668, %f5555;
	mov.f32 	%f5669, %f5555;
	mov.f32 	%f5670, %f5555;
	mov.f32 	%f5671, %f5555;
	mov.f32 	%f5672, %f5555;
	mov.f32 	%f5673, %f5555;
	mov.f32 	%f5674, %f5555;
	mov.f32 	%f5675, %f5555;
	mov.f32 	%f5676, %f5555;
	mov.f32 	%f5677, %f5555;
	mov.f32 	%f5678, %f5555;
	mov.f32 	%f5679, %f5555;
	mov.f32 	%f5680, %f5555;
	mov.f32 	%f5681, %f5555;
	mov.f32 	%f5682, %f5555;
$L__BB8_17:
	mov.u32 	%r128, %r3993;
	setp.lt.s32 	%p25, %r128, 4;
	// begin inline asm
	ldmatrix.sync.aligned.m8n8.x4.shared.b16 {%r628,%r629,%r630,%r631}, [%r83];

	// end inline asm
	// begin inline asm
	ldmatrix.sync.aligned.m8n8.x4.shared.b16 {%r633,%r634,%r635,%r636}, [%r84];

	// end inline asm
	// begin inline asm
	ldmatrix.sync.aligned.m8n8.x4.shared.b16 {%r638,%r639,%r640,%r641}, [%r85];

	// end inline asm
	// begin inline asm
	ldmatrix.sync.aligned.m8n8.x4.shared.b16 {%r643,%r644,%r645,%r646}, [%r86];

	// end inline asm
	ld.shared.v4.u32 	{%r154, %r153, %r152, %r151}, [%r87];
	mul.wide.s32 	%rd145, %r3912, 16;
	add.s64 	%rd46, %rd291, %rd145;
	add.s32 	%r648, %r3912, %r30;
	mul.wide.s32 	%rd146, %r648, 16;
	add.s64 	%rd47, %rd291, %rd146;
	@%p25 bra 	$L__BB8_19;
	add.s32 	%r654, %r47, 28672;
	add.s32 	%r653, %r47, 24576;
	add.s32 	%r652, %r46, 24576;
	add.s32 	%r650, %r45, 24576;
	// begin inline asm
	{
   .reg .pred p;
   setp.ne.b32 p, %r88, 0;
   @p cp.async.cg.shared.global [%r650], [%rd46], 16;
}

	// end inline asm
	// begin inline asm
	{
   .reg .pred p;
   setp.ne.b32 p, %r89, 0;
   @p cp.async.cg.shared.global [%r652], [%rd47], 16;
}

	// end inline asm
	// begin inline asm
	{
   .reg .b64 p;
   createpolicy.fractional.L2::evict_first.b64 p, 1.0;   cp.async.cg.shared.global.L2::cache_hint [%r653], [%rd290], 16, p;
}

	// end inline asm
	mul.wide.s32 	%rd151, %r32, 16;
	add.s64 	%rd290, %rd290, %rd151;
	// begin inline asm
	{
   .reg .b64 p;
   createpolicy.fractional.L2::evict_first.b64 p, 1.0;   cp.async.cg.shared.global.L2::cache_hint [%r654], [%rd289], 16, p;
}

	// end inline asm
	add.s64 	%rd289, %rd289, %rd151;
$L__BB8_19:
	add.s32 	%r986, %r556, 8192;
	add.s32 	%r981, %r551, 8192;
	add.s32 	%r976, %r546, 8192;
	add.s32 	%r971, %r541, 8192;
	// begin inline asm
	cp.async.commit_group;

	// end inline asm
	// begin inline asm
	cp.async.wait_group 2;

	// end inline asm
	bar.sync 	0;
	shr.s32 	%r675, %r3978, 8;
	mov.b32 	%r1238, 983055;
	mov.b32 	%r1243, 1677747200;
	// begin inline asm
	lop3.b32 %r655, %r3978, %r1238, %r1243, 234;

	// end inline asm
	mov.b32 	%r1242, 15728880;
	// begin inline asm
	lop3.b32 %r659, %r3978, %r1242, %r1243, 234;

	// end inline asm
	mov.b32 	%r1246, 1678271496;
	// begin inline asm
	{sub.f16x2 %r663,%r655,%r1246;
}
	// end inline asm
	mov.b32 	%r1249, 738208768;
	mov.b32 	%r1250, -729754496;
	// begin inline asm
	{fma.rn.f16x2 %r666,%r659,%r1249,%r1250;
}
	// end inline asm
	// begin inline asm
	lop3.b32 %r670, %r675, %r1238, %r1243, 234;

	// end inline asm
	// begin inline asm
	lop3.b32 %r674, %r675, %r1242, %r1243, 234;

	// end inline asm
	// begin inline asm
	{sub.f16x2 %r678,%r670,%r1246;
}
	// end inline asm
	// begin inline asm
	{fma.rn.f16x2 %r681,%r674,%r1249,%r1250;
}
	// end inline asm
	// begin inline asm
	mma.sync.aligned.m16n8k16.row.col.f32.f16.f16.f32 {%f1946,%f1947,%f1948,%f1949}, {%r3974,%r3973,%r3972,%r3971}, {%r663,%r666}, {%f5682,%f5681,%f5680,%f5679};

	// end inline asm
	// begin inline asm
	mma.sync.aligned.m16n8k16.row.col.f32.f16.f16.f32 {%f1954,%f1955,%f1956,%f1957}, {%r3974,%r3973,%r3972,%r3971}, {%r678,%r681}, {%f5678,%f5677,%f5676,%f5675};

	// end inline asm
	// begin inline asm
	mma.sync.aligned.m16n8k16.row.col.f32.f16.f16.f32 {%f1962,%f1963,%f1964,%f1965}, {%r3970,%r3969,%r3968,%r3967}, {%r663,%r666}, {%f5650,%f5649,%f5648,%f5647};

	// end inline asm
	// begin inline asm
	mma.sync.aligned.m16n8k16.row.col.f32.f16.f16.f32 {%f1970,%f1971,%f1972,%f1973}, {%r3970,%r3969,%r3968,%r3967}, {%r678,%r681}, {%f5646,%f5645,%f5644,%f5643};

	// end inline asm
	// begin inline asm
	mma.sync.aligned.m16n8k16.row.col.f32.f16.f16.f32 {%f1978,%f1979,%f1980,%f1981}, {%r3966,%r3965,%r3964,%r3963}, {%r663,%r666}, {%f5618,%f5617,%f5616,%f5615};

	// end inline asm
	// begin inline asm
	mma.sync.aligned.m16n8k16.row.col.f32.f16.f16.f32 {%f1986,%f1987,%f1988,%f1989}, {%r3966,%r3965,%r3964,%r3963}, {%r678,%r681}, {%f5614,%f5613,%f5612,%f5611};

	// end inline asm
	// begin inline asm
	mma.sync.aligned.m16n8k16.row.col.f32.f16.f16.f32 {%f1994,%f1995,%f1996,%f1997}, {%r3962,%r3961,%r3960,%r3959}, {%r663,%r666}, {%f5586,%f5585,%f5584,%f5583};

	// end inline asm
	// begin inline asm
	mma.sync.aligned.m16n8k16.row.col.f32.f16.f16.f32 {%f2002,%f2003,%f2004,%f2005}, {%r3962,%r3961,%r3960,%r3959}, {%r678,%r681}, {%f5582,%f5581,%f5580,%f5579};

	// end inline asm
	shr.s32 	%r753, %r3977, 8;
	// begin inline asm
	lop3.b32 %r733, %r3977, %r1238, %r1243, 234;

	// end inline asm
	// begin inline asm
	lop3.b32 %r737, %r3977, %r1242, %r1243, 234;

	// end inline asm
	// begin inline asm
	{sub.f16x2 %r741,%r733,%r1246;
}
	// end inline asm
	// begin inline asm
	{fma.rn.f16x2 %r744,%r737,%r1249,%r1250;
}
	// end inline asm
	// begin inline asm
	lop3.b32 %r748, %r753, %r1238, %r1243, 234;

	// end inline asm
	// begin inline asm
	lop3.b32 %r752, %r753, %r1242, %r1243, 234;

	// end inline asm
	// begin inline asm
	{sub.f16x2 %r756,%r748,%r1246;
}
	// end inline asm
	// begin inline asm
	{fma.rn.f16x2 %r759,%r752,%r1249,%r1250;
}
	// end inline asm
	// begin inline asm
	mma.sync.aligned.m16n8k16.row.col.f32.f16.f16.f32 {%f2010,%f2011,%f2012,%f2013}, {%r3974,%r3973,%r3972,%r3971}, {%r741,%r744}, {%f5674,%f5673,%f5672,%f5671};

	// end inline asm
	// begin inline asm
	mma.sync.aligned.m16n8k16.row.col.f32.f16.f16.f32 {%f2018,%f2019,%f2020,%f2021}, {%r3974,%r3973,%r3972,%r3971}, {%r756,%r759}, {%f5670,%f5669,%f5668,%f5667};

	// end inline asm
	// begin inline asm
	mma.sync.aligned.m16n8k16.row.col.f32.f16.f16.f32 {%f2026,%f2027,%f2028,%f2029}, {%r3970,%r3969,%r3968,%r3967}, {%r741,%r744}, {%f5642,%f5641,%f5640,%f5639};

	// end inline asm
	// begin inline asm
	mma.sync.aligned.m16n8k16.row.col.f32.f16.f16.f32 {%f2034,%f2035,%f2036,%f2037}, {%r3970,%r3969,%r3968,%r3967}, {%r756,%r759}, {%f5638,%f5637,%f5636,%f5635};

	// end inline asm
	// begin inline asm
	mma.sync.aligned.m16n8k16.row.col.f32.f16.f16.f32 {%f2042,%f2043,%f2044,%f2045}, {%r3966,%r3965,%r3964,%r3963}, {%r741,%r744}, {%f5610,%f5609,%f5608,%f5607};

	// end inline asm
	// begin inline asm
	mma.sync.aligned.m16n8k16.row.col.f32.f16.f16.f32 {%f2050,%f2051,%f2052,%f2053}, {%r3966,%r3965,%r3964,%r3963}, {%r756,%r759}, {%f5606,%f5605,%f5604,%f5603};

	// end inline asm
	// begin inline asm
	mma.sync.aligned.m16n8k16.row.col.f32.f16.f16.f32 {%f2058,%f2059,%f2060,%f2061}, {%r3962,%r3961,%r3960,%r3959}, {%r741,%r744}, {%f5578,%f5577,%f5576,%f5575};

	// end inline asm
	// begin inline asm
	mma.sync.aligned.m16n8k16.row.col.f32.f16.f16.f32 {%f2066,%f2067,%f2068,%f2069}, {%r3962,%r3961,%r3960,%r3959}, {%r756,%r759}, {%f5574,%f5573,%f5572,%f5571};

	// end inline asm
	shr.s32 	%r831, %r3976, 8;
	// begin inline asm
	lop3.b32 %r811, %r3976, %r1238, %r1243, 234;

	// end inline asm
	// begin inline asm
	lop3.b32 %r815, %r3976, %r1242, %r1243, 234;

	// end inline asm
	// begin inline asm
	{sub.f16x2 %r819,%r811,%r1246;
}
	// end inline asm
	// begin inline asm
	{fma.rn.f16x2 %r822,%r815,%r1249,%r1250;
}
	// end inline asm
	// begin inline asm
	lop3.b32 %r826, %r831, %r1238, %r1243, 234;

	// end inline asm
	// begin inline asm
	lop3.b32 %r830, %r831, %r1242, %r1243, 234;

	// end inline asm
	// begin inline asm
	{sub.f16x2 %r834,%r826,%r1246;
}
	// end inline asm
	// begin inline asm
	{fma.rn.f16x2 %r837,%r830,%r1249,%r1250;
}
	// end inline asm
	// begin inline asm
	mma.sync.aligned.m16n8k16.row.col.f32.f16.f16.f32 {%f2074,%f2075,%f2076,%f2077}, {%r3974,%r3973,%r3972,%r3971}, {%r819,%r822}, {%f5666,%f5665,%f5664,%f5663};

	// end inline asm
	// begin inline asm
	mma.sync.aligned.m16n8k16.row.col.f32.f16.f16.f32 {%f2082,%f2083,%f2084,%f2085}, {%r3974,%r3973,%r3972,%r3971}, {%r834,%r837}, {%f5662,%f5661,%f5660,%f5659};

	// end inline asm
	// begin inline asm
	mma.sync.aligned.m16n8k16.row.col.f32.f16.f16.f32 {%f2090,%f2091,%f2092,%f2093}, {%r3970,%r3969,%r3968,%r3967}, {%r819,%r822}, {%f5634,%f5633,%f5632,%f5631};

	// end inline asm
	// begin inline asm
	mma.sync.aligned.m16n8k16.row.col.f32.f16.f16.f32 {%f2098,%f2099,%f2100,%f2101}, {%r3970,%r3969,%r3968,%r3967}, {%r834,%r837}, {%f5630,%f5629,%f5628,%f5627};

	// end inline asm
	// begin inline asm
	mma.sync.aligned.m16n8k16.row.col.f32.f16.f16.f32 {%f2106,%f2107,%f2108,%f2109}, {%r3966,%r3965,%r3964,%r3963}, {%r819,%r822}, {%f5602,%f5601,%f5600,%f5599};

	// end inline asm
	// begin inline asm
	mma.sync.aligned.m16n8k16.row.col.f32.f16.f16.f32 {%f2114,%f2115,%f2116,%f2117}, {%r3966,%r3965,%r3964,%r3963}, {%r834,%r837}, {%f5598,%f5597,%f5596,%f5595};

	// end inline asm
	// begin inline asm
	mma.sync.aligned.m16n8k16.row.col.f32.f16.f16.f32 {%f2122,%f2123,%f2124,%f2125}, {%r3962,%r3961,%r3960,%r3959}, {%r819,%r822}, {%f5570,%f5569,%f5568,%f5567};

	// end inline asm
	// begin inline asm
	mma.sync.aligned.m16n8k16.row.col.f32.f16.f16.f32 {%f2130,%f2131,%f2132,%f2133}, {%r3962,%r3961,%r3960,%r3959}, {%r834,%r837}, {%f5566,%f5565,%f5564,%f5563};

	// end inline asm
	shr.s32 	%r909, %r3975, 8;
	// begin inline asm
	lop3.b32 %r889, %r3975, %r1238, %r1243, 234;

	// end inline asm
	// begin inline asm
	lop3.b32 %r893, %r3975, %r1242, %r1243, 234;

	// end inline asm
	// begin inline asm
	{sub.f16x2 %r897,%r889,%r1246;
}
	// end inline asm
	// begin inline asm
	{fma.rn.f16x2 %r900,%r893,%r1249,%r1250;
}
	// end inline asm
	// begin inline asm
	lop3.b32 %r904, %r909, %r1238, %r1243, 234;

	// end inline asm
	// begin inline asm
	lop3.b32 %r908, %r909, %r1242, %r1243, 234;

	// end inline asm
	// begin inline asm
	{sub.f16x2 %r912,%r904,%r1246;
}
	// end inline asm
	// begin inline asm
	{fma.rn.f16x2 %r915,%r908,%r1249,%r1250;
}
	// end inline asm
	// begin inline asm
	mma.sync.aligned.m16n8k16.row.col.f32.f16.f16.f32 {%f2138,%f2139,%f2140,%f2141}, {%r3974,%r3973,%r3972,%r3971}, {%r897,%r900}, {%f5658,%f5657,%f5656,%f5655};

	// end inline asm
	// begin inline asm
	mma.sync.aligned.m16n8k16.row.col.f32.f16.f16.f32 {%f2146,%f2147,%f2148,%f2149}, {%r3974,%r3973,%r3972,%r3971}, {%r912,%r915}, {%f5654,%f5653,%f5652,%f5651};

	// end inline asm
	// begin inline asm
	mma.sync.aligned.m16n8k16.row.col.f32.f16.f16.f32 {%f2154,%f2155,%f2156,%f2157}, {%r3970,%r3969,%r3968,%r3967}, {%r897,%r900}, {%f5626,%f5625,%f5624,%f5623};

	// end inline asm
	// begin inline asm
	mma.sync.aligned.m16n8k16.row.col.f32.f16.f16.f32 {%f2162,%f2163,%f2164,%f2165}, {%r3970,%r3969,%r3968,%r3967}, {%r912,%r915}, {%f5622,%f5621,%f5620,%f5619};

	// end inline asm
	// begin inline asm
	mma.sync.aligned.m16n8k16.row.col.f32.f16.f16.f32 {%f2170,%f2171,%f2172,%f2173}, {%r3966,%r3965,%r3964,%r3963}, {%r897,%r900}, {%f5594,%f5593,%f5592,%f5591};

	// end inline asm
	// begin inline asm
	mma.sync.aligned.m16n8k16.row.col.f32.f16.f16.f32 {%f2178,%f2179,%f2180,%f2181}, {%r3966,%r3965,%r3964,%r3963}, {%r912,%r915}, {%f5590,%f5589,%f5588,%f5587};

	// end inline asm
	// begin inline asm
	mma.sync.aligned.m16n8k16.row.col.f32.f16.f16.f32 {%f2186,%f2187,%f2188,%f2189}, {%r3962,%r3961,%r3960,%r3959}, {%r897,%r900}, {%f5562,%f5561,%f5560,%f5559};

	// end inline asm
	// begin inline asm
	mma.sync.aligned.m16n8k16.row.col.f32.f16.f16.f32 {%f2194,%f2195,%f2196,%f2197}, {%r3962,%r3961,%r3960,%r3959}, {%r912,%r915}, {%f5558,%f5557,%f5556,%f5555};

	// end inline asm
	// begin inline asm
	ldmatrix.sync.aligned.m8n8.x4.shared.b16 {%r3974,%r3973,%r3972,%r3971}, [%r971];

	// end inline asm
	// begin inline asm
	ldmatrix.sync.aligned.m8n8.x4.shared.b16 {%r3970,%r3969,%r3968,%r3967}, [%r976];

	// end inline asm
	// begin inline asm
	ldmatrix.sync.aligned.m8n8.x4.shared.b16 {%r3966,%r3965,%r3964,%r3963}, [%r981];

	// end inline asm
	// begin inline asm
	ldmatrix.sync.aligned.m8n8.x4.shared.b16 {%r3962,%r3961,%r3960,%r3959}, [%r986];

	// end inline asm
	ld.shared.v4.u32 	{%r3978, %r3977, %r3976, %r3975}, [%r90];
	shr.s32 	%r1007, %r154, 8;
	// begin inline asm
	lop3.b32 %r987, %r154, %r1238, %r1243, 234;

	// end inline asm
	// begin inline asm
	lop3.b32 %r991, %r154, %r1242, %r1243, 234;

	// end inline asm
	// begin inline asm
	{sub.f16x2 %r995,%r987,%r1246;
}
	// end inline asm
	// begin inline asm
	{fma.rn.f16x2 %r998,%r991,%r1249,%r1250;
}
	// end inline asm
	// begin inline asm
	lop3.b32 %r1002, %r1007, %r1238, %r1243, 234;

	// end inline asm
	// begin inline asm
	lop3.b32 %r1006, %r1007, %r1242, %r1243, 234;

	// end inline asm
	// begin inline asm
	{sub.f16x2 %r1010,%r1002,%r1246;
}
	// end inline asm
	// begin inline asm
	{fma.rn.f16x2 %r1013,%r1006,%r1249,%r1250;
}
	// end inline asm
	// begin inline asm
	mma.sync.aligned.m16n8k16.row.col.f32.f16.f16.f32 {%f5682,%f5681,%f5680,%f5679}, {%r628,%r629,%r630,%r631}, {%r995,%r998}, {%f1946,%f1947,%f1948,%f1949};

	// end inline asm
	// begin inline asm
	mma.sync.aligned.m16n8k16.row.col.f32.f16.f16.f32 {%f5678,%f5677,%f5676,%f5675}, {%r628,%r629,%r630,%r631}, {%r1010,%r1013}, {%f1954,%f1955,%f1956,%f1957};

	// end inline asm
	// begin inline asm
	mma.sync.aligned.m16n8k16.row.col.f32.f16.f16.f32 {%f5650,%f5649,%f5648,%f5647}, {%r633,%r634,%r635,%r636}, {%r995,%r998}, {%f1962,%f1963,%f1964,%f1965};

	// end inline asm
	// begin inline asm
	mma.sync.aligned.m16n8k16.row.col.f32.f16.f16.f32 {%f5646,%f5645,%f5644,%f5643}, {%r633,%r634,%r635,%r636}, {%r1010,%r1013}, {%f1970,%f1971,%f1972,%f1973};

	// end inline asm
	// begin inline asm
	mma.sync.aligned.m16n8k16.row.col.f32.f16.f16.f32 {%f5618,%f5617,%f5616,%f5615}, {%r638,%r639,%r640,%r641}, {%r995,%r998}, {%f1978,%f1979,%f1980,%f1981};

	// end inline asm
	// begin inline asm
	mma.sync.aligned.m16n8k16.row.col.f32.f16.f16.f32 {%f5614,%f5613,%f5612,%f5611}, {%r638,%r639,%r640,%r641}, {%r1010,%r1013}, {%f1986,%f1987,%f1988,%f1989};

	// end inline asm
	// begin inline asm
	mma.sync.aligned.m16n8k16.row.col.f32.f16.f16.f32 {%f5586,%f5585,%f5584,%f5583}, {%r643,%r644,%r645,%r646}, {%r995,%r998}, {%f1994,%f1995,%f1996,%f1997};

	// end inline asm
	// begin inline asm
	mma.sync.aligned.m16n8k16.row.col.f32.f16.f16.f32 {%f5582,%f5581,%f5580,%f5579}, {%r643,%r644,%r645,%r646}, {%r1010,%r1013}, {%f2002,%f2003,%f2004,%f2005};

	// end inline asm
	shr.s32 	%r1085, %r153, 8;
	// begin inline asm
	lop3.b32 %r1065, %r153, %r1238, %r1243, 234;

	// end inline asm
	// begin inline asm
	lop3.b32 %r1069, %r153, %r1242, %r1243, 234;

	// end inline asm
	// begin inline asm
	{sub.f16x2 %r1073,%r1065,%r1246;
}
	// end inline asm
	// begin inline asm
	{fma.rn.f16x2 %r1076,%r1069,%r1249,%r1250;
}
	// end inline asm
	// begin inline asm
	lop3.b32 %r1080, %r1085, %r1238, %r1243, 234;

	// end inline asm
	// begin inline asm
	lop3.b32 %r1084, %r1085, %r1242, %r1243, 234;

	// end inline asm
	// begin inline asm
	{sub.f16x2 %r1088,%r1080,%r1246;
}
	// end inline asm
	// begin inline asm
	{fma.rn.f16x2 %r1091,%r1084,%r1249,%r1250;
}
	// end inline asm
	// begin inline asm
	mma.sync.aligned.m16n8k16.row.col.f32.f16.f16.f32 {%f5674,%f5673,%f5672,%f5671}, {%r628,%r629,%r630,%r631}, {%r1073,%r1076}, {%f2010,%f2011,%f2012,%f2013};

	// end inline asm
	// begin inline asm
	mma.sync.aligned.m16n8k16.row.col.f32.f16.f16.f32 {%f5670,%f5669,%f5668,%f5667}, {%r628,%r629,%r630,%r631}, {%r1088,%r1091}, {%f2018,%f2019,%f2020,%f2021};

	// end inline asm
	// begin inline asm
	mma.sync.aligned.m16n8k16.row.col.f32.f16.f16.f32 {%f5642,%f5641,%f5640,%f5639}, {%r633,%r634,%r635,%r636}, {%r1073,%r1076}, {%f2026,%f2027,%f2028,%f2029};

	// end inline asm
	// begin inline asm
	mma.sync.aligned.m16n8k16.row.col.f32.f16.f16.f32 {%f5638,%f5637,%f5636,%f5635}, {%r633,%r634,%r635,%r636}, {%r1088,%r1091}, {%f2034,%f2035,%f2036,%f2037};

	// end inline asm
	// begin inline asm
	mma.sync.aligned.m16n8k16.row.col.f32.f16.f16.f32 {%f5610,%f5609,%f5608,%f5607}, {%r638,%r639,%r640,%r641}, {%r1073,%r1076}, {%f2042,%f2043,%f2044,%f2045};

	// end inline asm
	// begin inline asm
	mma.sync.aligned.m16n8k16.row.col.f32.f16.f16.f32 {%f5606,%f5605,%f5604,%f5603}, {%r638,%r639,%r640,%r641}, {%r1088,%r1091}, {%f2050,%f2051,%f2052,%f2053};

	// end inline asm
	// begin inline asm
	mma.sync.aligned.m16n8k16.row.col.f32.f16.f16.f32 {%f5578,%f5577,%f5576,%f5575}, {%r643,%r644,%r645,%r646}, {%r1073,%r1076}, {%f2058,%f2059,%f2060,%f2061};

	// end inline asm
	// begin inline asm
	mma.sync.aligned.m16n8k16.row.col.f32.f16.f16.f32 {%f5574,%f5573,%f5572,%f5571}, {%r643,%r644,%r645,%r646}, {%r1088,%r1091}, {%f2066,%f2067,%f2068,%f2069};

	// end inline asm
	shr.s32 	%r1163, %r152, 8;
	// begin inline asm
	lop3.b32 %r1143, %r152, %r1238, %r1243, 234;

	// end inline asm
	// begin inline asm
	lop3.b32 %r1147, %r152, %r1242, %r1243, 234;

	// end inline asm
	// begin inline asm
	{sub.f16x2 %r1151,%r1143,%r1246;
}
	// end inline asm
	// begin inline asm
	{fma.rn.f16x2 %r1154,%r1147,%r1249,%r1250;
}
	// end inline asm
	// begin inline asm
	lop3.b32 %r1158, %r1163, %r1238, %r1243, 234;

	// end inline asm
	// begin inline asm
	lop3.b32 %r1162, %r1163, %r1242, %r1243, 234;

	// end inline asm
	// begin inline asm
	{sub.f16x2 %r1166,%r1158,%r1246;
}
	// end inline asm
	// begin inline asm
	{fma.rn.f16x2 %r1169,%r1162,%r1249,%r1250;
}
	// end inline asm
	// begin inline asm
	mma.sync.aligned.m16n8k16.row.col.f32.f16.f16.f32 {%f5666,%f5665,%f5664,%f5663}, {%r628,%r629,%r630,%r631}, {%r1151,%r1154}, {%f2074,%f2075,%f2076,%f2077};

	// end inline asm
	// begin inline asm
	mma.sync.aligned.m16n8k16.row.col.f32.f16.f16.f32 {%f5662,%f5661,%f5660,%f5659}, {%r628,%r629,%r630,%r631}, {%r1166,%r1169}, {%f2082,%f2083,%f2084,%f2085};

	// end inline asm
	// begin inline asm
	mma.sync.aligned.m16n8k16.row.col.f32.f16.f16.f32 {%f5634,%f5633,%f5632,%f5631}, {%r633,%r634,%r635,%r636}, {%r1151,%r1154}, {%f2090,%f2091,%f2092,%f2093};

	// end inline asm
	// begin inline asm
	mma.sync.aligned.m16n8k16.row.col.f32.f16.f16.f32 {%f5630,%f5629,%f5628,%f5627}, {%r633,%r634,%r635,%r636}, {%r1166,%r1169}, {%f2098,%f2099,%f2100,%f2101};

	// end inline asm
	// begin inline asm
	mma.sync.aligned.m16n8k16.row.col.f32.f16.f16.f32 {%f5602,%f5601,%f5600,%f5599}, {%r638,%r639,%r640,%r641}, {%r1151,%r1154}, {%f2106,%f2107,%f2108,%f2109};

	// end inline asm
	// begin inline asm
	mma.sync.aligned.m16n8k16.row.col.f32.f16.f16.f32 {%f5598,%f5597,%f5596,%f5595}, {%r638,%r639,%r640,%r641}, {%r1166,%r1169}, {%f2114,%f2115,%f2116,%f2117};

	// end inline asm
	// begin inline asm
	mma.sync.aligned.m16n8k16.row.col.f32.f16.f16.f32 {%f5570,%f5569,%f5568,%f5567}, {%r643,%r644,%r645,%r646}, {%r1151,%r1154}, {%f2122,%f2123,%f2124,%f2125};

	// end inline asm
	// begin inline asm
	mma.sync.aligned.m16n8k16.row.col.f32.f16.f16.f32 {%f5566,%f5565,%f5564,%f5563}, {%r643,%r644,%r645,%r646}, {%r1166,%r1169}, {%f2130,%f2131,%f2132,%f2133};

	// end inline asm
	shr.s32 	%r1241, %r151, 8;
	// begin inline asm
	lop3.b32 %r1221, %r151, %r1238, %r1243, 234;

	// end inline asm
	// begin inline asm
	lop3.b32 %r1225, %r151, %r1242, %r1243, 234;

	// end inline asm
	// begin inline asm
	{sub.f16x2 %r1229,%r1221,%r1246;
}
	// end inline asm
	// begin inline asm
	{fma.rn.f16x2 %r1232,%r1225,%r1249,%r1250;
}
	// end inline asm
	// begin inline asm
	lop3.b32 %r1236, %r1241, %r1238, %r1243, 234;

	// end inline asm
	// begin inline asm
	lop3.b32 %r1240, %r1241, %r1242, %r1243, 234;

	// end inline asm
	// begin inline asm
	{sub.f16x2 %r1244,%r1236,%r1246;
}
	// end inline asm
	// begin inline asm
	{fma.rn.f16x2 %r1247,%r1240,%r1249,%r1250;
}
	// end inline asm
	// begin inline asm
	mma.sync.aligned.m16n8k16.row.col.f32.f16.f16.f32 {%f5658,%f5657,%f5656,%f5655}, {%r628,%r629,%r630,%r631}, {%r1229,%r1232}, {%f2138,%f2139,%f2140,%f2141};

	// end inline asm
	// begin inline asm
	mma.sync.aligned.m16n8k16.row.col.f32.f16.f16.f32 {%f5654,%f5653,%f5652,%f5651}, {%r628,%r629,%r630,%r631}, {%r1244,%r1247}, {%f2146,%f2147,%f2148,%f2149};

	// end inline asm
	// begin inline asm
	mma.sync.aligned.m16n8k16.row.col.f32.f16.f16.f32 {%f5626,%f5625,%f5624,%f5623}, {%r633,%r634,%r635,%r636}, {%r1229,%r1232}, {%f2154,%f2155,%f2156,%f2157};

	// end inline asm
	// begin inline asm
	mma.sync.aligned.m16n8k16.row.col.f32.f16.f16.f32 {%f5622,%f5621,%f5620,%f5619}, {%r633,%r634,%r635,%r636}, {%r1244,%r1247}, {%f2162,%f2163,%f2164,%f2165};

	// end inline asm
	// begin inline asm
	mma.sync.aligned.m16n8k16.row.col.f32.f16.f16.f32 {%f5594,%f5593,%f5592,%f5591}, {%r638,%r639,%r640,%r641}, {%r1229,%r1232}, {%f2170,%f2171,%f2172,%f2173};

	// end inline asm
	// begin inline asm
	mma.sync.aligned.m16n8k16.row.col.f32.f16.f16.f32 {%f5590,%f5589,%f5588,%f5587}, {%r638,%r639,%r640,%r641}, {%r1244,%r1247}, {%f2178,%f2179,%f2180,%f2181};

	// end inline asm
	// begin inline asm
	mma.sync.aligned.m16n8k16.row.col.f32.f16.f16.f32 {%f5562,%f5561,%f5560,%f5559}, {%r643,%r644,%r645,%r646}, {%r1229,%r1232}, {%f2186,%f2187,%f2188,%f2189};

	// end inline asm
	// begin inline asm
	mma.sync.aligned.m16n8k16.row.col.f32.f16.f16.f32 {%f5558,%f5557,%f5556,%f5555}, {%r643,%r644,%r645,%r646}, {%r1244,%r1247}, {%f2194,%f2195,%f2196,%f2197};

	// end inline asm
	setp.eq.s32 	%p26, %r128, 1;
	mov.b32 	%r3993, 0;
	@%p26 bra 	$L__BB8_29;
	add.s32 	%r1319, %r86, 8192;
	add.s32 	%r1314, %r85, 8192;
	add.s32 	%r1309, %r84, 8192;
	add.s32 	%r1304, %r83, 8192;
	setp.lt.s32 	%p27, %r128, 5;
	// begin inline asm
	ldmatrix.sync.aligned.m8n8.x4.shared.b16 {%r1300,%r1301,%r1302,%r1303}, [%r1304];

	// end inline asm
	// begin inline asm
	ldmatrix.sync.aligned.m8n8.x4.shared.b16 {%r1305,%r1306,%r1307,%r1308}, [%r1309];

	// end inline asm
	// begin inline asm
	ldmatrix.sync.aligned.m8n8.x4.shared.b16 {%r1310,%r1311,%r1312,%r1313}, [%r1314];

	// end inline asm
	// begin inline asm
	ldmatrix.sync.aligned.m8n8.x4.shared.b16 {%r1315,%r1316,%r1317,%r1318}, [%r1319];

	// end inline asm
	ld.shared.v4.u32 	{%r194, %r193, %r192, %r191}, [%r91];
	@%p27 bra 	$L__BB8_22;
	add.s64 	%rd152, %rd46, 128;
	// begin inline asm
	{
   .reg .pred p;
   setp.ne.b32 p, %r88, 0;
   @p cp.async.cg.shared.global [%r45], [%rd152], 16;
}

	// end inline asm
	add.s64 	%rd153, %rd47, 128;
	// begin inline asm
	{
   .reg .pred p;
   setp.ne.b32 p, %r89, 0;
   @p cp.async.cg.shared.global [%r46], [%rd153], 16;
}

	// end inline asm
	// begin inline asm
	{
   .reg .b64 p;
   createpolicy.fractional.L2::evict_first.b64 p, 1.0;   cp.async.cg.shared.global.L2::cache_hint [%r47], [%rd290], 16, p;
}

	// end inline asm
	mul.wide.s32 	%rd156, %r32, 16;
	add.s64 	%rd290, %rd290, %rd156;
	// begin inline asm
	{
   .reg .b64 p;
   createpolicy.fractional.L2::evict_first.b64 p, 1.0;   cp.async.cg.shared.global.L2::cache_hint [%r87], [%rd289], 16, p;
}

	// end inline asm
	add.s64 	%rd289, %rd289, %rd156;
$L__BB8_22:
	add.s32 	%r1657, %r556, 16384;
	add.s32 	%r1652, %r551, 16384;
	add.s32 	%r1647, %r546, 16384;
	add.s32 	%r1642, %r541, 16384;
	// begin inline asm
	cp.async.commit_group;

	// end inline asm
	// begin inline asm
	cp.async.wait_group 2;

	// end inline asm
	bar.sync 	0;
	shr.s32 	%r1346, %r3978, 8;
	mov.b32 	%r1909, 983055;
	mov.b32 	%r1914, 1677747200;
	// begin inline asm
	lop3.b32 %r1326, %r3978, %r1909, %r1914, 234;

	// end inline asm
	mov.b32 	%r1913, 15728880;
	// begin inline asm
	lop3.b32 %r1330, %r3978, %r1913, %r1914, 234;

	// end inline asm
	mov.b32 	%r1917, 1678271496;
	// begin inline asm
	{sub.f16x2 %r1334,%r1326,%r1917;
}
	// end inline asm
	mov.b32 	%r1920, 738208768;
	mov.b32 	%r1921, -729754496;
	// begin inline asm
	{fma.rn.f16x2 %r1337,%r1330,%r1920,%r1921;
}
	// end inline asm
	// begin inline asm
	lop3.b32 %r1341, %r1346, %r1909, %r1914, 234;

	// end inline asm
	// begin inline asm
	lop3.b32 %r1345, %r1346, %r1913, %r1914, 234;

	// end inline asm
	// begin inline asm
	{sub.f16x2 %r1349,%r1341,%r1917;
}
	// end inline asm
	// begin inline asm
	{fma.rn.f16x2 %r1352,%r1345,%r1920,%r1921;
}
	// end inline asm
	// begin inline asm
	mma.sync.aligned.m16n8k16.row.col.f32.f16.f16.f32 {%f2458,%f2459,%f2460,%f2461}, {%r3974,%r3973,%r3972,%r3971}, {%r1334,%r1337}, {%f5682,%f5681,%f5680,%f5679};

	// end inline asm
	// begin inline asm
	mma.sync.aligned.m16n8k16.row.col.f32.f16.f16.f32 {%f2466,%f2467,%f2468,%f2469}, {%r3974,%r3973,%r3972,%r3971}, {%r1349,%r1352}, {%f5678,%f5677,%f5676,%f5675};

	// end inline asm
	// begin inline asm
	mma.sync.aligned.m16n8k16.row.col.f32.f16.f16.f32 {%f2474,%f2475,%f2476,%f2477}, {%r3970,%r3969,%r3968,%r3967}, {%r1334,%r1337}, {%f5650,%f5649,%f5648,%f5647};

	// end inline asm
	// begin inline asm
	mma.sync.aligned.m16n8k16.row.col.f32.f16.f16.f32 {%f2482,%f2483,%f2484,%f2485}, {%r3970,%r3969,%r3968,%r3967}, {%r1349,%r1352}, {%f5646,%f5645,%f5644,%f5643};

	// end inline asm
	// begin inline asm
	mma.sync.aligned.m16n8k16.row.col.f32.f16.f16.f32 {%f2490,%f2491,%f2492,%f2493}, {%r3966,%r3965,%r3964,%r3963}, {%r1334,%r1337}, {%f5618,%f5617,%f5616,%f5615};

	// end inline asm
	// begin inline asm
	mma.sync.aligned.m16n8k16.row.col.f32.f16.f16.f32 {%f2498,%f2499,%f2500,%f2501}, {%r3966,%r3965,%r3964,%r3963}, {%r1349,%r1352}, {%f5614,%f5613,%f5612,%f5611};

	// end inline asm
	// begin inline asm
	mma.sync.aligned.m16n8k16.row.col.f32.f16.f16.f32 {%f2506,%f2507,%f2508,%f2509}, {%r3962,%r3961,%r3960,%r3959}, {%r1334,%r1337}, {%f5586,%f5585,%f5584,%f5583};

	// end inline asm
	// begin inline asm
	mma.sync.aligned.m16n8k16.row.col.f32.f16.f16.f32 {%f2514,%f2515,%f2516,%f2517}, {%r3962,%r3961,%r3960,%r3959}, {%r1349,%r1352}, {%f5582,%f5581,%f5580,%f5579};

	// end inline asm
	shr.s32 	%r1424, %r3977, 8;
	// begin inline asm
	lop3.b32 %r1404, %r3977, %r1909, %r1914, 234;

	// end inline asm
	// begin inline asm
	lop3.b32 %r1408, %r3977, %r1913, %r1914, 234;

	// end inline asm
	// begin inline asm
	{sub.f16x2 %r1412,%r1404,%r1917;
}
	// end inline asm
	// begin inline asm
	{fma.rn.f16x2 %r1415,%r1408,%r1920,%r1921;
}
	// end inline asm
	// begin inline asm
	lop3.b32 %r1419, %r1424, %r1909, %r1914, 234;

	// end inline asm
	// begin inline asm
	lop3.b32 %r1423, %r1424, %r1913, %r1914, 234;

	// end inline asm
	// begin inline asm
	{sub.f16x2 %r1427,%r1419,%r1917;
}
	// end inline asm
	// begin inline asm
	{fma.rn.f16x2 %r1430,%r1423,%r1920,%r1921;
}
	// end inline asm
	// begin inline asm
	mma.sync.aligned.m16n8k16.row.col.f32.f16.f16.f32 {%f2522,%f2523,%f2524,%f2525}, {%r3974,%r3973,%r3972,%r3971}, {%r1412,%r1415}, {%f5674,%f5673,%f5672,%f5671};

	// end inline asm
	// begin inline asm
	mma.sync.aligned.m16n8k16.row.col.f32.f16.f16.f32 {%f2530,%f2531,%f2532,%f2533}, {%r3974,%r3973,%r3972,%r3971}, {%r1427,%r1430}, {%f5670,%f5669,%f5668,%f5667};

	// end inline asm
	// begin inline asm
	mma.sync.aligned.m16n8k16.row.col.f32.f16.f16.f32 {%f2538,%f2539,%f2540,%f2541}, {%r3970,%r3969,%r3968,%r3967}, {%r1412,%r1415}, {%f5642,%f5641,%f5640,%f5639};

	// end inline asm
	// begin inline asm
	mma.sync.aligned.m16n8k16.row.col.f32.f16.f16.f32 {%f2546,%f2547,%f2548,%f2549}, {%r3970,%r3969,%r3968,%r3967}, {%r1427,%r1430}, {%f5638,%f5637,%f5636,%f5635};

	// end inline asm
	// begin inline asm
	mma.sync.aligned.m16n8k16.row.col.f32.f16.f16.f32 {%f2554,%f2555,%f2556,%f2557}, {%r3966,%r3965,%r3964,%r3963}, {%r1412,%r1415}, {%f5610,%f5609,%f5608,%f5607};

	// end inline asm
	// begin inline asm
	mma.sync.aligned.m16n8k16.row.col.f32.f16.f16.f32 {%f2562,%f2563,%f2564,%f2565}, {%r3966,%r3965,%r3964,%r3963}, {%r1427,%r1430}, {%f5606,%f5605,%f5604,%f5603};

	// end inline asm
	// begin inline asm
	mma.sync.aligned.m16n8k16.row.col.f32.f16.f16.f32 {%f2570,%f2571,%f2572,%f2573}, {%r3962,%r3961,%r3960,%r3959}, {%r1412,%r1415}, {%f5578,%f5577,%f5576,%f5575};

	// end inline asm
	// begin inline asm
	mma.sync.aligned.m16n8k16.row.col.f32.f16.f16.f32 {%f2578,%f2579,%f2580,%f2581}, {%r3962,%r3961,%r3960,%r3959}, {%r1427,%r1430}, {%f5574,%f5573,%f5572,%f5571};

	// end inline asm
	shr.s32 	%r1502, %r3976, 8;
	// begin inline asm
	lop3.b32 %r1482, %r3976, %r1909, %r1914, 234;

	// end inline asm
	// begin inline asm
	lop3.b32 %r1486, %r3976, %r1913, %r1914, 234;

	// end inline asm
	// begin inline asm
	{sub.f16x2 %r1490,%r1482,%r1917;
}
	// end inline asm
	// begin inline asm
	{fma.rn.f16x2 %r1493,%r1486,%r1920,%r1921;
}
	// end inline asm
	// begin inline asm
	lop3.b32 %r1497, %r1502, %r1909, %r1914, 234;

	// end inline asm
	// begin inline asm
	lop3.b32 %r1501, %r1502, %r1913, %r1914, 234;

	// end inline asm
	// begin inline asm
	{sub.f16x2 %r1505,%r1497,%r1917;
}
	// end inline asm
	// begin inline asm
	{fma.rn.f16x2 %r1508,%r1501,%r1920,%r1921;
}
	// end inline asm
	// begin inline asm
	mma.sync.aligned.m16n8k16.row.col.f32.f16.f16.f32 {%f2586,%f2587,%f2588,%f2589}, {%r3974,%r3973,%r3972,%r3971}, {%r1490,%r1493}, {%f5666,%f5665,%f5664,%f5663};

	// end inline asm
	// begin inline asm
	mma.sync.aligned.m16n8k16.row.col.f32.f16.f16.f32 {%f2594,%f2595,%f2596,%f2597}, {%r3974,%r3973,%r3972,%r3971}, {%r1505,%r1508}, {%f5662,%f5661,%f5660,%f5659};

	// end inline asm
	// begin inline asm
	mma.sync.aligned.m16n8k16.row.col.f32.f16.f16.f32 {%f2602,%f2603,%f2604,%f2605}, {%r3970,%r3969,%r3968,%r3967}, {%r1490,%r1493}, {%f5634,%f5633,%f5632,%f5631};

	// end inline asm
	// begin inline asm
	mma.sync.aligned.m16n8k16.row.col.f32.f16.f16.f32 {%f2610,%f2611,%f2612,%f2613}, {%r3970,%r3969,%r3968,%r3967}, {%r1505,%r1508}, {%f5630,%f5629,%f5628,%f5627};

	// end inline asm
	// begin inline asm
	mma.sync.aligned.m16n8k16.row.col.f32.f16.f16.f32 {%f2618,%f2619,%f2620,%f2621}, {%r3966,%r3965,%r3964,%r3963}, {%r1490,%r1493}, {%f5602,%f5601,%f5600,%f5599};

	// end inline asm
	// begin inline asm
	mma.sync.aligned.m16n8k16.row.col.f32.f16.f16.f32 {%f2626,%f2627,%f2628,%f2629}, {%r3966,%r3965,%r3964,%r3963}, {%r1505,%r1508}, {%f5598,%f5597,%f5596,%f5595};

	// end inline asm
	// begin inline asm
	mma.sync.aligned.m16n8k16.row.col.f32.f16.f16.f32 {%f2634,%f2635,%f2636,%f2637}, {%r3962,%r3961,%r3960,%r3959}, {%r1490,%r1493}, {%f5570,%f5569,%f5568,%f5567};

	// end inline asm
	// begin inline asm
	mma.sync.aligned.m16n8k16.row.col.f32.f16.f16.f32 {%f2642,%f2643,%f2644,%f2645}, {%r3962,%r3961,%r3960,%r3959}, {%r1505,%r1508}, {%f5566,%f5565,%f5564,%f5563};

	// end inline asm
	shr.s32 	%r1580, %r3975, 8;
	// begin inline asm
	lop3.b32 %r1560, %r3975, %r1909, %r1914, 234;

	// end inline asm
	// begin inline asm
	lop3.b32 %r1564, %r3975, %r1913, %r1914, 234;

	// end inline asm
	// begin inline asm
	{sub.f16x2 %r1568,%r1560,%r1917;
}
	// end inline asm
	// begin inline asm
	{fma.rn.f16x2 %r1571,%r1564,%r1920,%r1921;
}
	// end inline asm
	// begin inline asm
	lop3.b32 %r1575, %r1580, %r1909, %r1914, 234;

	// end inline asm
	// begin inline asm
	lop3.b32 %r1579, %r1580, %r1913, %r1914, 234;

	// end inline asm
	// begin inline asm
	{sub.f16x2 %r1583,%r1575,%r1917;
}
	// end inline asm
	// begin inline asm
	{fma.rn.f16x2 %r1586,%r1579,%r1920,%r1921;
}
	// end inline asm
	// begin inline asm
	mma.sync.aligned.m16n8k16.row.col.f32.f16.f16.f32 {%f2650,%f2651,%f2652,%f2653}, {%r3974,%r3973,%r3972,%r3971}, {%r1568,%r1571}, {%f5658,%f5657,%f5656,%f5655};

	// end inline asm
	// begin inline asm
	mma.sync.aligned.m16n8k16.row.col.f32.f16.f16.f32 {%f2658,%f2659,%f2660,%f2661}, {%r3974,%r3973,%r3972,%r3971}, {%r1583,%r1586}, {%f5654,%f5653,%f5652,%f5651};

	// end inline asm
	// begin inline asm
	mma.sync.aligned.m16n8k16.row.col.f32.f16.f16.f32 {%f2666,%f2667,%f2668,%f2669}, {%r3970,%r3969,%r3968,%r3967}, {%r1568,%r1571}, {%f5626,%f5625,%f5624,%f5623};

	// end inline asm
	// begin inline asm
	mma.sync.aligned.m16n8k16.row.col.f32.f16.f16.f32 {%f2674,%f2675,%f2676,%f2677}, {%r3970,%r3969,%r3968,%r3967}, {%r1583,%r1586}, {%f5622,%f5621,%f5620,%f5619};

	// end inline asm
	// begin inline asm
	mma.sync.aligned.m16n8k16.row.col.f32.f16.f16.f32 {%f2682,%f2683,%f2684,%f2685}, {%r3966,%r3965,%r3964,%r3963}, {%r1568,%r1571}, {%f5594,%f5593,%f5592,%f5591};

	// end inline asm
	// begin inline asm
	mma.sync.aligned.m16n8k16.row.col.f32.f16.f16.f32 {%f2690,%f2691,%f2692,%f2693}, {%r3966,%r3965,%r3964,%r3963}, {%r1583,%r1586}, {%f5590,%f5589,%f5588,%f5587};

	// end inline asm
	// begin inline asm
	mma.sync.aligned.m16n8k16.row.col.f32.f16.f16.f32 {%f2698,%f2699,%f2700,%f2701}, {%r3962,%r3961,%r3960,%r3959}, {%r1568,%r1571}, {%f5562,%f5561,%f5560,%f5559};

	// end inline asm
	// begin inline asm
	mma.sync.aligned.m16n8k16.row.col.f32.f16.f16.f32 {%f2706,%f2707,%f2708,%f2709}, {%r3962,%r3961,%r3960,%r3959}, {%r1583,%r1586}, {%f5558,%f5557,%f5556,%f5555};

	// end inline asm
	// begin inline asm
	ldmatrix.sync.aligned.m8n8.x4.shared.b16 {%r3974,%r3973,%r3972,%r3971}, [%r1642];

	// end inline asm
	// begin inline asm
	ldmatrix.sync.aligned.m8n8.x4.shared.b16 {%r3970,%r3969,%r3968,%r3967}, [%r1647];

	// end inline asm
	// begin inline asm
	ldmatrix.sync.aligned.m8n8.x4.shared.b16 {%r3966,%r3965,%r3964,%r3963}, [%r1652];

	// end inline asm
	// begin inline asm
	ldmatrix.sync.aligned.m8n8.x4.shared.b16 {%r3962,%r3961,%r3960,%r3959}, [%r1657];

	// end inline asm
	ld.shared.v4.u32 	{%r3978, %r3977, %r3976, %r3975}, [%r92];
	shr.s32 	%r1678, %r194, 8;
	// begin inline asm
	lop3.b32 %r1658, %r194, %r1909, %r1914, 234;

	// end inline asm
	// begin inline asm
	lop3.b32 %r1662, %r194, %r1913, %r1914, 234;

	// end inline asm
	// begin inline asm
	{sub.f16x2 %r1666,%r1658,%r1917;
}
	// end inline asm
	// begin inline asm
	{fma.rn.f16x2 %r1669,%r1662,%r1920,%r1921;
}
	// end inline asm
	// begin inline asm
	lop3.b32 %r1673, %r1678, %r1909, %r1914, 234;

	// end inline asm
	// begin inline asm
	lop3.b32 %r1677, %r1678, %r1913, %r1914, 234;

	// end inline asm
	// begin inline asm
	{sub.f16x2 %r1681,%r1673,%r1917;
}
	// end inline asm
	// begin inline asm
	{fma.rn.f16x2 %r1684,%r1677,%r1920,%r1921;
}
	// end inline asm
	// begin inline asm
	mma.sync.aligned.m16n8k16.row.col.f32.f16.f16.f32 {%f5682,%f5681,%f5680,%f5679}, {%r1300,%r1301,%r1302,%r1303}, {%r1666,%r1669}, {%f2458,%f2459,%f2460,%f2461};

	// end inline asm
	// begin inline asm
	mma.sync.aligned.m16n8k16.row.col.f32.f16.f16.f32 {%f5678,%f5677,%f5676,%f5675}, {%r1300,%r1301,%r1302,%r1303}, {%r1681,%r1684}, {%f2466,%f2467,%f2468,%f2469};

	// end inline asm
	// begin inline asm
	mma.sync.aligned.m16n8k16.row.col.f32.f16.f16.f32 {%f5650,%f5649,%f5648,%f5647}, {%r1305,%r1306,%r1307,%r1308}, {%r1666,%r1669}, {%f2474,%f2475,%f2476,%f2477};

	// end inline asm
	// begin inline asm
	mma.sync.aligned.m16n8k16.row.col.f32.f16.f16.f32 {%f5646,%f5645,%f5644,%f5643}, {%r1305,%r1306,%r1307,%r1308}, {%r1681,%r1684}, {%f2482,%f2483,%f2484,%f2485};

	// end inline asm
	// begin inline asm
	mma.sync.aligned.m16n8k16.row.col.f32.f16.f16.f32 {%f5618,%f5617,%f5616,%f5615}, {%r1310,%r1311,%r1312,%r1313}, {%r1666,%r1669}, {%f2490,%f2491,%f2492,%f2493};

	// end inline asm
	// begin inline asm
	mma.sync.aligned.m16n8k16.row.col.f32.f16.f16.f32 {%f5614,%f5613,%f5612,%f5611}, {%r1310,%r1311,%r1312,%r1313}, {%r1681,%r1684}, {%f2498,%f2499,%f2500,%f2501};

	// end inline asm
	// begin inline asm
	mma.sync.aligned.m16n8k16.row.col.f32.f16.f16.f32 {%f5586,%f5585,%f5584,%f5583}, {%r1315,%r1316,%r1317,%r1318}, {%r1666,%r1669}, {%f2506,%f2507,%f2508,%f2509};

	// end inline asm
	// begin inline asm
	mma.sync.aligned.m16n8k16.row.col.f32.f16.f16.f32 {%f5582,%f5581,%f5580,%f5579}, {%r1315,%r1316,%r1317,%r1318}, {%r1681,%r1684}, {%f2514,%f2515,%f2516,%f2517};

	// end inline asm
	shr.s32 	%r1756, %r193, 8;
	// begin inline asm
	lop3.b32 %r1736, %r193, %r1909, %r1914, 234;

	// end inline asm
	// begin inline asm
	lop3.b32 %r1740, %r193, %r1913, %r1914, 234;

	// end inline asm
	// begin inline asm
	{sub.f16x2 %r1744,%r1736,%r1917;
}
	// end inline asm
	// begin inline asm
	{fma.rn.f16x2 %r1747,%r1740,%r1920,%r1921;
}
	// end inline asm
	// begin inline asm
	lop3.b32 %r1751, %r1756, %r1909, %r1914, 234;

	// end inline asm
	// begin inline asm
	lop3.b32 %r1755, %r1756, %r1913, %r1914, 234;

	// end inline asm
	// begin inline asm
	{sub.f16x2 %r1759,%r1751,%r1917;
}
	// end inline asm
	// begin inline asm
	{fma.rn.f16x2 %r1762,%r1755,%r1920,%r1921;
}
	// end inline asm
	// begin inline asm
	mma.sync.aligned.m16n8k16.row.col.f32.f16.f16.f32 {%f5674,%f5673,%f5672,%f5671}, {%r1300,%r1301,%r1302,%r1303}, {%r1744,%r1747}, {%f2522,%f2523,%f2524,%f2525};

	// end inline asm
	// begin inline asm
	mma.sync.aligned.m16n8k16.row.col.f32.f16.f16.f32 {%f5670,%f5669,%f5668,%f5667}, {%r1300,%r1301,%r1302,%r1303}, {%r1759,%r1762}, {%f2530,%f2531,%f2532,%f2533};

	// end inline asm
	// begin inline asm
	mma.sync.aligned.m16n8k16.row.col.f32.f16.f16.f32 {%f5642,%f5641,%f5640,%f5639}, {%r1305,%r1306,%r1307,%r1308}, {%r1744,%r1747}, {%f2538,%f2539,%f2540,%f2541};

	// end inline asm
	// begin inline asm
	mma.sync.aligned.m16n8k16.row.col.f32.f16.f16.f32 {%f5638,%f5637,%f5636,%f5635}, {%r1305,%r1306,%r1307,%r1308}, {%r1759,%r1762}, {%f2546,%f2547,%f2548,%f2549};

	// end inline asm
	// begin inline asm
	mma.sync.aligned.m16n8k16.row.col.f32.f16.f16.f32 {%f5610,%f5609,%f5608,%f5607}, {%r1310,%r1311,%r1312,%r1313}, {%r1744,%r1747}, {%f2554,%f2555,%f2556,%f2557};

	// end inline asm
	// begin inline asm
	mma.sync.aligned.m16n8k16.row.col.f32.f16.f16.f32 {%f5606,%f5605,%f5604,%f5603}, {%r1310,%r1311,%r1312,%r1313}, {%r1759,%r1762}, {%f2562,%f2563,%f2564,%f2565};

	// end inline asm
	// begin inline asm
	mma.sync.aligned.m16n8k16.row.col.f32.f16.f16.f32 {%f5578,%f5577,%f5576,%f5575}, {%r1315,%r1316,%r1317,%r1318}, {%r1744,%r1747}, {%f2570,%f2571,%f2572,%f2573};

	// end inline asm
	// begin inline asm
	mma.sync.aligned.m16n8k16.row.col.f32.f16.f16.f32 {%f5574,%f5573,%f5572,%f5571}, {%r1315,%r1316,%r1317,%r1318}, {%r1759,%r1762}, {%f2578,%f2579,%f2580,%f2581};

	// end inline asm
	shr.s32 	%r1834, %r192, 8;
	// begin inline asm
	lop3.b32 %r1814, %r192, %r1909, %r1914, 234;

	// end inline asm
	// begin inline asm
	lop3.b32 %r1818, %r192, %r1913, %r1914, 234;

	// end inline asm
	// begin inline asm
	{sub.f16x2 %r1822,%r1814,%r1917;
}
	// end inline asm
	// begin inline asm
	{fma.rn.f16x2 %r1825,%r1818,%r1920,%r1921;
}
	// end inline asm
	// begin inline asm
	lop3.b32 %r1829, %r1834, %r1909, %r1914, 234;

	// end inline asm
	// begin inline asm
	lop3.b32 %r1833, %r1834, %r1913, %r1914, 234;

	// end inline asm
	// begin inline asm
	{sub.f16x2 %r1837,%r1829,%r1917;
}
	// end inline asm
	// begin inline asm
	{fma.rn.f16x2 %r1840,%r1833,%r1920,%r1921;
}
	// end inline asm
	// begin inline asm
	mma.sync.aligned.m16n8k16.row.col.f32.f16.f16.f32 {%f5666,%f5665,%f5664,%f5663}, {%r1300,%r1301,%r1302,%r1303}, {%r1822,%r1825}, {%f2586,%f2587,%f2588,%f2589};

	// end inline asm
	// begin inline asm
	mma.sync.aligned.m16n8k16.row.col.f32.f16.f16.f32 {%f5662,%f5661,%f5660,%f5659}, {%r1300,%r1301,%r1302,%r1303}, {%r1837,%r1840}, {%f2594,%f2595,%f2596,%f2597};

	// end inline asm
	// begin inline asm
	mma.sync.aligned.m16n8k16.row.col.f32.f16.f16.f32 {%f5634,%f5633,%f5632,%f5631}, {%r1305,%r1306,%r1307,%r1308}, {%r1822,%r1825}, {%f2602,%f2603,%f2604,%f2605};

	// end inline asm
	// begin inline asm
	mma.sync.aligned.m16n8k16.row.col.f32.f16.f16.f32 {%f5630,%f5629,%f5628,%f5627}, {%r1305,%r1306,%r1307,%r1308}, {%r1837,%r1840}, {%f2610,%f2611,%f2612,%f2613};

	// end inline asm
	// begin inline asm
	mma.sync.aligned.m16n8k16.row.col.f32.f16.f16.f32 {%f5602,%f5601,%f5600,%f5599}, {%r1310,%r1311,%r1312,%r1313}, {%r1822,%r1825}, {%f2618,%f2619,%f2620,%f2621};

	// end inline asm
	// begin inline asm
	mma.sync.aligned.m16n8k16.row.col.f32.f16.f16.f32 {%f5598,%f5597,%f5596,%f5595}, {%r1310,%r1311,%r1312,%r1313}, {%r1837,%r1840}, {%f2626,%f2627,%f2628,%f2629};

	// end inline asm
	// begin inline asm
	mma.sync.aligned.m16n8k16.row.col.f32.f16.f16.f32 {%f5570,%f5569,%f5568,%f5567}, {%r1315,%r1316,%r1317,%r1318}, {%r1822,%r1825}, {%f2634,%f2635,%f2636,%f2637};

	// end inline asm
	// begin inline asm
	mma.sync.aligned.m16n8k16.row.col.f32.f16.f16.f32 {%f5566,%f5565,%f5564,%f5563}, {%r1315,%r1316,%r1317,%r1318}, {%r1837,%r1840}, {%f2642,%f2643,%f2644,%f2645};

	// end inline asm
	shr.s32 	%r1912, %r191, 8;
	// begin inline asm
	lop3.b32 %r1892, %r191, %r1909, %r1914, 234;

	// end inline asm
	// begin inline asm
	lop3.b32 %r1896, %r191, %r1913, %r1914, 234;

	// end inline asm
	// begin inline asm
	{sub.f16x2 %r1900,%r1892,%r1917;
}
	// end inline asm
	// begin inline asm
	{fma.rn.f16x2 %r1903,%r1896,%r1920,%r1921;
}
	// end inline asm
	// begin inline asm
	lop3.b32 %r1907, %r1912, %r1909, %r1914, 234;

	// end inline asm
	// begin inline asm
	lop3.b32 %r1911, %r1912, %r1913, %r1914, 234;

	// end inline asm
	// begin inline asm
	{sub.f16x2 %r1915,%r1907,%r1917;
}
	// end inline asm
	// begin inline asm
	{fma.rn.f16x2 %r1918,%r1911,%r1920,%r1921;
}
	// end inline asm
	// begin inline asm
	mma.sync.aligned.m16n8k16.row.col.f32.f16.f16.f32 {%f5658,%f5657,%f5656,%f5655}, {%r1300,%r1301,%r1302,%r1303}, {%r1900,%r1903}, {%f2650,%f2651,%f2652,%f2653};

	// end inline asm
	// begin inline asm
	mma.sync.aligned.m16n8k16.row.col.f32.f16.f16.f32 {%f5654,%f5653,%f5652,%f5651}, {%r1300,%r1301,%r1302,%r1303}, {%r1915,%r1918}, {%f2658,%f2659,%f2660,%f2661};

	// end inline asm
	// begin inline asm
	mma.sync.aligned.m16n8k16.row.col.f32.f16.f16.f32 {%f5626,%f5625,%f5624,%f5623}, {%r1305,%r1306,%r1307,%r1308}, {%r1900,%r1903}, {%f2666,%f2667,%f2668,%f2669};

	// end inline asm
	// begin inline asm
	mma.sync.aligned.m16n8k16.row.col.f32.f16.f16.f32 {%f5622,%f5621,%f5620,%f5619}, {%r1305,%r1306,%r1307,%r1308}, {%r1915,%r1918}, {%f2674,%f2675,%f2676,%f2677};

	// end inline asm
	// begin inline asm
	mma.sync.aligned.m16n8k16.row.col.f32.f16.f16.f32 {%f5594,%f5593,%f5592,%f5591}, {%r1310,%r1311,%r1312,%r1313}, {%r1900,%r1903}, {%f2682,%f2683,%f2684,%f2685};

	// end inline asm
	// begin inline asm
	mma.sync.aligned.m16n8k16.row.col.f32.f16.f16.f32 {%f5590,%f5589,%f5588,%f5587}, {%r1310,%r1311,%r1312,%r1313}, {%r1915,%r1918}, {%f2690,%f2691,%f2692,%f2693};

	// end inline asm
	// begin inline asm
	mma.sync.aligned.m16n8k16.row.col.f32.f16.f16.f32 {%f5562,%f5561,%f5560,%f5559}, {%r1315,%r1316,%r1317,%r1318}, {%r1900,%r1903}, {%f2698,%f2699,%f2700,%f2701};

	// end inline asm
	// begin inline asm
	mma.sync.aligned.m16n8k16.row.col.f32.f16.f16.f32 {%f5558,%f5557,%f5556,%f5555}, {%r1315,%r1316,%r1317,%r1318}, {%r1915,%r1918}, {%f2706,%f2707,%f2708,%f2709};

	// end inline asm
	setp.eq.s32 	%p28, %r128, 2;
	@%p28 bra 	$L__BB8_29;
	add.s32 	%r1990, %r86, 16384;
	add.s32 	%r1985, %r85, 16384;
	add.s32 	%r1980, %r84, 16384;
	add.s32 	%r1975, %r83, 16384;
	setp.lt.s32 	%p29, %r128, 6;
	// begin inline asm
	ldmatrix.sync.aligned.m8n8.x4.shared.b16 {%r1971,%r1972,%r1973,%r1974}, [%r1975];

	// end inline asm
	// begin inline asm
	ldmatrix.sync.aligned.m8n8.x4.shared.b16 {%r1976,%r1977,%r1978,%r1979}, [%r1980];

	// end inline asm
	// begin inline asm
	ldmatrix.sync.aligned.m8n8.x4.shared.b16 {%r1981,%r1982,%r1983,%r1984}, [%r1985];

	// end inline asm
	// begin inline asm
	ldmatrix.sync.aligned.m8n8.x4.shared.b16 {%r1986,%r1987,%r1988,%r1989}, [%r1990];

	// end inline asm
	ld.shared.v4.u32 	{%r234, %r233, %r232, %r231}, [%r93];
	@%p29 bra 	$L__BB8_25;
	add.s32 	%r1994, %r46, 8192;
	add.s32 	%r1992, %r45, 8192;
	add.s64 	%rd157, %rd46, 256;
	// begin inline asm
	{
   .reg .pred p;
   setp.ne.b32 p, %r88, 0;
   @p cp.async.cg.shared.global [%r1992], [%rd157], 16;
}

	// end inline asm
	add.s64 	%rd158, %rd47, 256;
	// begin inline asm
	{
   .reg .pred p;
   setp.ne.b32 p, %r89, 0;
   @p cp.async.cg.shared.global [%r1994], [%rd158], 16;
}

	// end inline asm
	// begin inline asm
	{
   .reg .b64 p;
   createpolicy.fractional.L2::evict_first.b64 p, 1.0;   cp.async.cg.shared.global.L2::cache_hint [%r90], [%rd290], 16, p;
}

	// end inline asm
	mul.wide.s32 	%rd161, %r32, 16;
	add.s64 	%rd290, %rd290, %rd161;
	// begin inline asm
	{
   .reg .b64 p;
   createpolicy.fractional.L2::evict_first.b64 p, 1.0;   cp.async.cg.shared.global.L2::cache_hint [%r91], [%rd289], 16, p;
}

	// end inline asm
	add.s64 	%rd289, %rd289, %rd161;
$L__BB8_25:
	add.s32 	%r2328, %r556, 24576;
	add.s32 	%r2323, %r551, 24576;
	add.s32 	%r2318, %r546, 24576;
	add.s32 	%r2313, %r541, 24576;
	// begin inline asm
	cp.async.commit_group;

	// end inline asm
	// begin inline asm
	cp.async.wait_group 2;

	// end inline asm
	bar.sync 	0;
	shr.s32 	%r2017, %r3978, 8;
	mov.b32 	%r2580, 983055;
	mov.b32 	%r2585, 1677747200;
	// begin inline asm
	lop3.b32 %r1997, %r3978, %r2580, %r2585, 234;

	// end inline asm
	mov.b32 	%r2584, 15728880;
	// begin inline asm
	lop3.b32 %r2001, %r3978, %r2584, %r2585, 234;

	// end inline asm
	mov.b32 	%r2588, 1678271496;
	// begin inline asm
	{sub.f16x2 %r2005,%r1997,%r2588;
}
	// end inline asm
	mov.b32 	%r2591, 738208768;
	mov.b32 	%r2592, -729754496;
	// begin inline asm
	{fma.rn.f16x2 %r2008,%r2001,%r2591,%r2592;
}
	// end inline asm
	// begin inline asm
	lop3.b32 %r2012, %r2017, %r2580, %r2585, 234;

	// end inline asm
	// begin inline asm
	lop3.b32 %r2016, %r2017, %r2584, %r2585, 234;

	// end inline asm
	// begin inline asm
	{sub.f16x2 %r2020,%r2012,%r2588;
}
	// end inline asm
	// begin inline asm
	{fma.rn.f16x2 %r2023,%r2016,%r2591,%r2592;
}
	// end inline asm
	// begin inline asm
	mma.sync.aligned.m16n8k16.row.col.f32.f16.f16.f32 {%f2970,%f2971,%f2972,%f2973}, {%r3974,%r3973,%r3972,%r3971}, {%r2005,%r2008}, {%f5682,%f5681,%f5680,%f5679};

	// end inline asm
	// begin inline asm
	mma.sync.aligned.m16n8k16.row.col.f32.f16.f16.f32 {%f2978,%f2979,%f2980,%f2981}, {%r3974,%r3973,%r3972,%r3971}, {%r2020,%r2023}, {%f5678,%f5677,%f5676,%f5675};

	// end inline asm
	// begin inline asm
	mma.sync.aligned.m16n8k16.row.col.f32.f16.f16.f32 {%f2986,%f2987,%f2988,%f2989}, {%r3970,%r3969,%r3968,%r3967}, {%r2005,%r2008}, {%f5650,%f5649,%f5648,%f5647};

	// end inline asm
	// begin inline asm
	mma.sync.aligned.m16n8k16.row.col.f32.f16.f16.f32 {%f2994,%f2995,%f2996,%f2997}, {%r3970,%r3969,%r3968,%r3967}, {%r2020,%r2023}, {%f5646,%f5645,%f5644,%f5643};

	// end inline asm
	// begin inline asm
	mma.sync.aligned.m16n8k16.row.col.f32.f16.f16.f32 {%f3002,%f3003,%f3004,%f3005}, {%r3966,%r3965,%r3964,%r3963}, {%r2005,%r2008}, {%f5618,%f5617,%f5616,%f5615};

	// end inline asm
	// begin inline asm
	mma.sync.aligned.m16n8k16.row.col.f32.f16.f16.f32 {%f3010,%f3011,%f3012,%f3013}, {%r3966,%r3965,%r3964,%r3963}, {%r2020,%r2023}, {%f5614,%f5613,%f5612,%f5611};

	// end inline asm
	// begin inline asm
	mma.sync.aligned.m16n8k16.row.col.f32.f16.f16.f32 {%f3018,%f3019,%f3020,%f3021}, {%r3962,%r3961,%r3960,%r3959}, {%r2005,%r2008}, {%f5586,%f5585,%f5584,%f5583};

	// end inline asm
	// begin inline asm
	mma.sync.aligned.m16n8k16.row.col.f32.f16.f16.f32 {%f3026,%f3027,%f3028,%f3029}, {%r3962,%r3961,%r3960,%r3959}, {%r2020,%r2023}, {%f5582,%f5581,%f5580,%f5579};

	// end inline asm
	shr.s32 	%r2095, %r3977, 8;
	// begin inline asm
	lop3.b32 %r2075, %r3977, %r2580, %r2585, 234;

	// end inline asm
	// begin inline asm
	lop3.b32 %r2079, %r3977, %r2584, %r2585, 234;

	// end inline asm
	// begin inline asm
	{sub.f16x2 %r2083,%r2075,%r2588;
}
	// end inline asm
	// begin inline asm
	{fma.rn.f16x2 %r2086,%r2079,%r2591,%r2592;
}
	// end inline asm
	// begin inline asm
	lop3.b32 %r2090, %r2095, %r2580, %r2585, 234;

	// end inline asm
	// begin inline asm
	lop3.b32 %r2094, %r2095, %r2584, %r2585, 234;

	// end inline asm
	// begin inline asm
	{sub.f16x2 %r2098,%r2090,%r2588;
}
	// end inline asm
	// begin inline asm
	{fma.rn.f16x2 %r2101,%r2094,%r2591,%r2592;
}
	// end inline asm
	// begin inline asm
	mma.sync.aligned.m16n8k16.row.col.f32.f16.f16.f32 {%f3034,%f3035,%f3036,%f3037}, {%r3974,%r3973,%r3972,%r3971}, {%r2083,%r2086}, {%f5674,%f5673,%f5672,%f5671};

	// end inline asm
	// begin inline asm
	mma.sync.aligned.m16n8k16.row.col.f32.f16.f16.f32 {%f3042,%f3043,%f3044,%f3045}, {%r3974,%r3973,%r3972,%r3971}, {%r2098,%r2101}, {%f5670,%f5669,%f5668,%f5667};

	// end inline asm
	// begin inline asm
	mma.sync.aligned.m16n8k16.row.col.f32.f16.f16.f32 {%f3050,%f3051,%f3052,%f3053}, {%r3970,%r3969,%r3968,%r3967}, {%r2083,%r2086}, {%f5642,%f5641,%f5640,%f5639};

	// end inline asm
	// begin inline asm
	mma.sync.aligned.m16n8k16.row.col.f32.f16.f16.f32 {%f3058,%f3059,%f3060,%f3061}, {%r3970,%r3969,%r3968,%r3967}, {%r2098,%r2101}, {%f5638,%f5637,%f5636,%f5635};

	// end inline asm
	// begin inline asm
	mma.sync.aligned.m16n8k16.row.col.f32.f16.f16.f32 {%f3066,%f3067,%f3068,%f3069}, {%r3966,%r3965,%r3964,%r3963}, {%r2083,%r2086}, {%f5610,%f5609,%f5608,%f5607};

	// end inline asm
	// begin inline asm
	mma.sync.aligned.m16n8k16.row.col.f32.f16.f16.f32 {%f3074,%f3075,%f3076,%f3077}, {%r3966,%r3965,%r3964,%r3963}, {%r2098,%r2101}, {%f5606,%f5605,%f5604,%f5603};

	// end inline asm
	// begin inline asm
	mma.sync.aligned.m16n8k16.row.col.f32.f16.f16.f32 {%f3082,%f3083,%f3084,%f3085}, {%r3962,%r3961,%r3960,%r3959}, {%r2083,%r2086}, {%f5578,%f5577,%f5576,%f5575};

	// end inline asm
	// begin inline asm
	mma.sync.aligned.m16n8k16.row.col.f32.f16.f16.f32 {%f3090,%f3091,%f3092,%f3093}, {%r3962,%r3961,%r3960,%r3959}, {%r2098,%r2101}, {%f5574,%f5573,%f5572,%f5571};

	// end inline asm
	shr.s32 	%r2173, %r3976, 8;
	// begin inline asm
	lop3.b32 %r2153, %r3976, %r2580, %r2585, 234;

	// end inline asm
	// begin inline asm
	lop3.b32 %r2157, %r3976, %r2584, %r2585, 234;

	// end inline asm
	// begin inline asm
	{sub.f16x2 %r2161,%r2153,%r2588;
}
	// end inline asm
	// begin inline asm
	{fma.rn.f16x2 %r2164,%r2157,%r2591,%r2592;
}
	// end inline asm
	// begin inline asm
	lop3.b32 %r2168, %r2173, %r2580, %r2585, 234;

	// end inline asm
	// begin inline asm
	lop3.b32 %r2172, %r2173, %r2584, %r2585, 234;

	// end inline asm
	// begin inline asm
	{sub.f16x2 %r2176,%r2168,%r2588;
}
	// end inline asm
	// begin inline asm
	{fma.rn.f16x2 %r2179,%r2172,%r2591,%r2592;
}
	// end inline asm
	// begin inline asm
	mma.sync.aligned.m16n8k16.row.col.f32.f16.f16.f32 {%f3098,%f3099,%f3100,%f3101}, {%r3974,%r3973,%r3972,%r3971}, {%r2161,%r2164}, {%f5666,%f5665,%f5664,%f5663};

	// end inline asm
	// begin inline asm
	mma.sync.aligned.m16n8k16.row.col.f32.f16.f16.f32 {%f3106,%f3107,%f3108,%f3109}, {%r3974,%r3973,%r3972,%r3971}, {%r2176,%r2179}, {%f5662,%f5661,%f5660,%f5659};

	// end inline asm
	// begin inline asm
	mma.sync.aligned.m16n8k16.row.col.f32.f16.f16.f32 {%f3114,%f3115,%f3116,%f3117}, {%r3970,%r3969,%r3968,%r3967}, {%r2161,%r2164}, {%f5634,%f5633,%f5632,%f5631};

	// end inline asm
	// begin inline asm
	mma.sync.aligned.m16n8k16.row.col.f32.f16.f16.f32 {%f3122,%f3123,%f3124,%f3125}, {%r3970,%r3969,%r3968,%r3967}, {%r2176,%r2179}, {%f5630,%f5629,%f5628,%f5627};

	// end inline asm
	// begin inline asm
	mma.sync.aligned.m16n8k16.row.col.f32.f16.f16.f32 {%f3130,%f3131,%f3132,%f3133}, {%r3966,%r3965,%r3964,%r3963}, {%r2161,%r2164}, {%f5602,%f5601,%f5600,%f5599};

	// end inline asm
	// begin inline asm
	mma.sync.aligned.m16n8k16.row.col.f32.f16.f16.f32 {%f3138,%f3139,%f3140,%f3141}, {%r3966,%r3965,%r3964,%r3963}, {%r2176,%r2179}, {%f5598,%f5597,%f5596,%f5595};

	// end inline asm
	// begin inline asm
	mma.sync.aligned.m16n8k16.row.col.f32.f16.f16.f32 {%f3146,%f3147,%f3148,%f3149}, {%r3962,%r3961,%r3960,%r3959}, {%r2161,%r2164}, {%f5570,%f5569,%f5568,%f5567};

	// end inline asm
	// begin inline asm
	mma.sync.aligned.m16n8k16.row.col.f32.f16.f16.f32 {%f3154,%f3155,%f3156,%f3157}, {%r3962,%r3961,%r3960,%r3959}, {%r2176,%r2179}, {%f5566,%f5565,%f5564,%f5563};

	// end inline asm
	shr.s32 	%r2251, %r3975, 8;
	// begin inline asm
	lop3.b32 %r2231, %r3975, %r2580, %r2585, 234;

	// end inline asm
	// begin inline asm
	lop3.b32 %r2235, %r3975, %r2584, %r2585, 234;

	// end inline asm
	// begin inline asm
	{sub.f16x2 %r2239,%r2231,%r2588;
}
	// end inline asm
	// begin inline asm
	{fma.rn.f16x2 %r2242,%r2235,%r2591,%r2592;
}
	// end inline asm
	// begin inline asm
	lop3.b32 %r2246, %r2251, %r2580, %r2585, 234;

	// end inline asm
	// begin inline asm
	lop3.b32 %r2250, %r2251, %r2584, %r2585, 234;

	// end inline asm
	// begin inline asm
	{sub.f16x2 %r2254,%r2246,%r2588;
}
	// end inline asm
	// begin inline asm
	{fma.rn.f16x2 %r2257,%r2250,%r2591,%r2592;
}
	// end inline asm
	// begin inline asm
	mma.sync.aligned.m16n8k16.row.col.f32.f16.f16.f32 {%f3162,%f3163,%f3164,%f3165}, {%r3974,%r3973,%r3972,%r3971}, {%r2239,%r2242}, {%f5658,%f5657,%f5656,%f5655};

	// end inline asm
	// begin inline asm
	mma.sync.aligned.m16n8k16.row.col.f32.f16.f16.f32 {%f3170,%f3171,%f3172,%f3173}, {%r3974,%r3973,%r3972,%r3971}, {%r2254,%r2257}, {%f5654,%f5653,%f5652,%f5651};

	// end inline asm
	// begin inline asm
	mma.sync.aligned.m16n8k16.row.col.f32.f16.f16.f32 {%f3178,%f3179,%f3180,%f3181}, {%r3970,%r3969,%r3968,%r3967}, {%r2239,%r2242}, {%f5626,%f5625,%f5624,%f5623};

	// end inline asm
	// begin inline asm
	mma.sync.aligned.m16n8k16.row.col.f32.f16.f16.f32 {%f3186,%f3187,%f3188,%f3189}, {%r3970,%r3969,%r3968,%r3967}, {%r2254,%r2257}, {%f5622,%f5621,%f5620,%f5619};

	// end inline asm
	// begin inline asm
	mma.sync.aligned.m16n8k16.row.col.f32.f16.f16.f32 {%f3194,%f3195,%f3196,%f3197}, {%r3966,%r3965,%r3964,%r3963}, {%r2239,%r2242}, {%f5594,%f5593,%f5592,%f5591};

	// end inline asm
	// begin inline asm
	mma.sync.aligned.m16n8k16.row.col.f32.f16.f16.f32 {%f3202,%f3203,%f3204,%f3205}, {%r3966,%r3965,%r3964,%r3963}, {%r2254,%r2257}, {%f5590,%f5589,%f5588,%f5587};

	// end inline asm
	// begin inline asm
	mma.sync.aligned.m16n8k16.row.col.f32.f16.f16.f32 {%f3210,%f3211,%f3212,%f3213}, {%r3962,%r3961,%r3960,%r3959}, {%r2239,%r2242}, {%f5562,%f5561,%f5560,%f5559};

	// end inline asm
	// begin inline asm
	mma.sync.aligned.m16n8k16.row.col.f32.f16.f16.f32 {%f3218,%f3219,%f3220,%f3221}, {%r3962,%r3961,%r3960,%r3959}, {%r2254,%r2257}, {%f5558,%f5557,%f5556,%f5555};

	// end inline asm
	// begin inline asm
	ldmatrix.sync.aligned.m8n8.x4.shared.b16 {%r3974,%r3973,%r3972,%r3971}, [%r2313];

	// end inline asm
	// begin inline asm
	ldmatrix.sync.aligned.m8n8.x4.shared.b16 {%r3970,%r3969,%r3968,%r3967}, [%r2318];

	// end inline asm
	// begin inline asm
	ldmatrix.sync.aligned.m8n8.x4.shared.b16 {%r3966,%r3965,%r3964,%r3963}, [%r2323];

	// end inline asm
	// begin inline asm
	ldmatrix.sync.aligned.m8n8.x4.shared.b16 {%r3962,%r3961,%r3960,%r3959}, [%r2328];

	// end inline asm
	ld.shared.v4.u32 	{%r3978, %r3977, %r3976, %r3975}, [%r47+24576];
	shr.s32 	%r2349, %r234, 8;
	// begin inline asm
	lop3.b32 %r2329, %r234, %r2580, %r2585, 234;

	// end inline asm
	// begin inline asm
	lop3.b32 %r2333, %r234, %r2584, %r2585, 234;

	// end inline asm
	// begin inline asm
	{sub.f16x2 %r2337,%r2329,%r2588;
}
	// end inline asm
	// begin inline asm
	{fma.rn.f16x2 %r2340,%r2333,%r2591,%r2592;
}
	// end inline asm
	// begin inline asm
	lop3.b32 %r2344, %r2349, %r2580, %r2585, 234;

	// end inline asm
	// begin inline asm
	lop3.b32 %r2348, %r2349, %r2584, %r2585, 234;

	// end inline asm
	// begin inline asm
	{sub.f16x2 %r2352,%r2344,%r2588;
}
	// end inline asm
	// begin inline asm
	{fma.rn.f16x2 %r2355,%r2348,%r2591,%r2592;
}
	// end inline asm
	// begin inline asm
	mma.sync.aligned.m16n8k16.row.col.f32.f16.f16.f32 {%f5682,%f5681,%f5680,%f5679}, {%r1971,%r1972,%r1973,%r1974}, {%r2337,%r2340}, {%f2970,%f2971,%f2972,%f2973};

	// end inline asm
	// begin inline asm
	mma.sync.aligned.m16n8k16.row.col.f32.f16.f16.f32 {%f5678,%f5677,%f5676,%f5675}, {%r1971,%r1972,%r1973,%r1974}, {%r2352,%r2355}, {%f2978,%f2979,%f2980,%f2981};

	// end inline asm
	// begin inline asm
	mma.sync.aligned.m16n8k16.row.col.f32.f16.f16.f32 {%f5650,%f5649,%f5648,%f5647}, {%r1976,%r1977,%r1978,%r1979}, {%r2337,%r2340}, {%f2986,%f2987,%f2988,%f2989};

	// end inline asm
	// begin inline asm
	mma.sync.aligned.m16n8k16.row.col.f32.f16.f16.f32 {%f5646,%f5645,%f5644,%f5643}, {%r1976,%r1977,%r1978,%r1979}, {%r2352,%r2355}, {%f2994,%f2995,%f2996,%f2997};

	// end inline asm
	// begin inline asm
	mma.sync.aligned.m16n8k16.row.col.f32.f16.f16.f32 {%f5618,%f5617,%f5616,%f5615}, {%r1981,%r1982,%r1983,%r1984}, {%r2337,%r2340}, {%f3002,%f3003,%f3004,%f3005};

	// end inline asm
	// begin inline asm
	mma.sync.aligned.m16n8k16.row.col.f32.f16.f16.f32 {%f5614,%f5613,%f5612,%f5611}, {%r1981,%r1982,%r1983,%r1984}, {%r2352,%r2355}, {%f3010,%f3011,%f3012,%f3013};

	// end inline asm
	// begin inline asm
	mma.sync.aligned.m16n8k16.row.col.f32.f16.f16.f32 {%f5586,%f5585,%f5584,%f5583}, {%r1986,%r1987,%r1988,%r1989}, {%r2337,%r2340}, {%f3018,%f3019,%f3020,%f3021};

	// end inline asm
	// begin inline asm
	mma.sync.aligned.m16n8k16.row.col.f32.f16.f16.f32 {%f5582,%f5581,%f5580,%f5579}, {%r1986,%r1987,%r1988,%r1989}, {%r2352,%r2355}, {%f3026,%f3027,%f3028,%f3029};

	// end inline asm
	shr.s32 	%r2427, %r233, 8;
	// begin inline asm
	lop3.b32 %r2407, %r233, %r2580, %r2585, 234;

	// end inline asm
	// begin inline asm
	lop3.b32 %r2411, %r233, %r2584, %r2585, 234;

	// end inline asm
	// begin inline asm
	{sub.f16x2 %r2415,%r2407,%r2588;
}
	// end inline asm
	// begin inline asm
	{fma.rn.f16x2 %r2418,%r2411,%r2591,%r2592;
}
	// end inline asm
	// begin inline asm
	lop3.b32 %r2422, %r2427, %r2580, %r2585, 234;

	// end inline asm
	// begin inline asm
	lop3.b32 %r2426, %r2427, %r2584, %r2585, 234;

	// end inline asm
	// begin inline asm
	{sub.f16x2 %r2430,%r2422,%r2588;
}
	// end inline asm
	// begin inline asm
	{fma.rn.f16x2 %r2433,%r2426,%r2591,%r2592;
}
	// end inline asm
	// begin inline asm
	mma.sync.aligned.m16n8k16.row.col.f32.f16.f16.f32 {%f5674,%f5673,%f5672,%f5671}, {%r1971,%r1972,%r1973,%r1974}, {%r2415,%r2418}, {%f3034,%f3035,%f3036,%f3037};

	// end inline asm
	// begin inline asm
	mma.sync.aligned.m16n8k16.row.col.f32.f16.f16.f32 {%f5670,%f5669,%f5668,%f5667}, {%r1971,%r1972,%r1973,%r1974}, {%r2430,%r2433}, {%f3042,%f3043,%f3044,%f3045};

	// end inline asm
	// begin inline asm
	mma.sync.aligned.m16n8k16.row.col.f32.f16.f16.f32 {%f5642,%f5641,%f5640,%f5639}, {%r1976,%r1977,%r1978,%r1979}, {%r2415,%r2418}, {%f3050,%f3051,%f3052,%f3053};

	// end inline asm
	// begin inline asm
	mma.sync.aligned.m16n8k16.row.col.f32.f16.f16.f32 {%f5638,%f5637,%f5636,%f5635}, {%r1976,%r1977,%r1978,%r1979}, {%r2430,%r2433}, {%f3058,%f3059,%f3060,%f3061};

	// end inline asm
	// begin inline asm
	mma.sync.aligned.m16n8k16.row.col.f32.f16.f16.f32 {%f5610,%f5609,%f5608,%f5607}, {%r1981,%r1982,%r1983,%r1984}, {%r2415,%r2418}, {%f3066,%f3067,%f3068,%f3069};

	// end inline asm
	// begin inline asm
	mma.sync.aligned.m16n8k16.row.col.f32.f16.f16.f32 {%f5606,%f5605,%f5604,%f5603}, {%r1981,%r1982,%r1983,%r1984}, {%r2430,%r2433}, {%f3074,%f3075,%f3076,%f3077};

	// end inline asm
	// begin inline asm
	mma.sync.aligned.m16n8k16.row.col.f32.f16.f16.f32 {%f5578,%f5577,%f5576,%f5575}, {%r1986,%r1987,%r1988,%r1989}, {%r2415,%r2418}, {%f3082,%f3083,%f3084,%f3085};

	// end inline asm
	// begin inline asm
	mma.sync.aligned.m16n8k16.row.col.f32.f16.f16.f32 {%f5574,%f5573,%f5572,%f5571}, {%r1986,%r1987,%r1988,%r1989}, {%r2430,%r2433}, {%f3090,%f3091,%f3092,%f3093};

	// end inline asm
	shr.s32 	%r2505, %r232, 8;
	// begin inline asm
	lop3.b32 %r2485, %r232, %r2580, %r2585, 234;

	// end inline asm
	// begin inline asm
	lop3.b32 %r2489, %r232, %r2584, %r2585, 234;

	// end inline asm
	// begin inline asm
	{sub.f16x2 %r2493,%r2485,%r2588;
}
	// end inline asm
	// begin inline asm
	{fma.rn.f16x2 %r2496,%r2489,%r2591,%r2592;
}
	// end inline asm
	// begin inline asm
	lop3.b32 %r2500, %r2505, %r2580, %r2585, 234;

	// end inline asm
	// begin inline asm
	lop3.b32 %r2504, %r2505, %r2584, %r2585, 234;

	// end inline asm
	// begin inline asm
	{sub.f16x2 %r2508,%r2500,%r2588;
}
	// end inline asm
	// begin inline asm
	{fma.rn.f16x2 %r2511,%r2504,%r2591,%r2592;
}
	// end inline asm
	// begin inline asm
	mma.sync.aligned.m16n8k16.row.col.f32.f16.f16.f32 {%f5666,%f5665,%f5664,%f5663}, {%r1971,%r1972,%r1973,%r1974}, {%r2493,%r2496}, {%f3098,%f3099,%f3100,%f3101};

	// end inline asm
	// begin inline asm
	mma.sync.aligned.m16n8k16.row.col.f32.f16.f16.f32 {%f5662,%f5661,%f5660,%f5659}, {%r1971,%r1972,%r1973,%r1974}, {%r2508,%r2511}, {%f3106,%f3107,%f3108,%f3109};

	// end inline asm
	// begin inline asm
	mma.sync.aligned.m16n8k16.row.col.f32.f16.f16.f32 {%f5634,%f5633,%f5632,%f5631}, {%r1976,%r1977,%r1978,%r1979}, {%r2493,%r2496}, {%f3114,%f3115,%f3116,%f3117};

	// end inline asm
	// begin inline asm
	mma.sync.aligned.m16n8k16.row.col.f32.f16.f16.f32 {%f5630,%f5629,%f5628,%f5627}, {%r1976,%r1977,%r1978,%r1979}, {%r2508,%r2511}, {%f3122,%f3123,%f3124,%f3125};

	// end inline asm
	// begin inline asm
	mma.sync.aligned.m16n8k16.row.col.f32.f16.f16.f32 {%f5602,%f5601,%f5600,%f5599}, {%r1981,%r1982,%r1983,%r1984}, {%r2493,%r2496}, {%f3130,%f3131,%f3132,%f3133};

	// end inline asm
	// begin inline asm
	mma.sync.aligned.m16n8k16.row.col.f32.f16.f16.f32 {%f5598,%f5597,%f5596,%f5595}, {%r1981,%r1982,%r1983,%r1984}, {%r2508,%r2511}, {%f3138,%f3139,%f3140,%f3141};

	// end inline asm
	// begin inline asm
	mma.sync.aligned.m16n8k16.row.col.f32.f16.f16.f32 {%f5570,%f5569,%f5568,%f5567}, {%r1986,%r1987,%r1988,%r1989}, {%r2493,%r2496}, {%f3146,%f3147,%f3148,%f3149};

	// end inline asm
	// begin inline asm
	mma.sync.aligned.m16n8k16.row.col.f32.f16.f16.f32 {%f5566,%f5565,%f5564,%f5563}, {%r1986,%r1987,%r1988,%r1989}, {%r2508,%r2511}, {%f3154,%f3155,%f3156,%f3157};

	// end inline asm
	shr.s32 	%r2583, %r231, 8;
	// begin inline asm
	lop3.b32 %r2563, %r231, %r2580, %r2585, 234;

	// end inline asm
	// begin inline asm
	lop3.b32 %r2567, %r231, %r2584, %r2585, 234;

	// end inline asm
	// begin inline asm
	{sub.f16x2 %r2571,%r2563,%r2588;
}
	// end inline asm
	// begin inline asm
	{fma.rn.f16x2 %r2574,%r2567,%r2591,%r2592;
}
	// end inline asm
	// begin inline asm
	lop3.b32 %r2578, %r2583, %r2580, %r2585, 234;

	// end inline asm
	// begin inline asm
	lop3.b32 %r2582, %r2583, %r2584, %r2585, 234;

	// end inline asm
	// begin inline asm
	{sub.f16x2 %r2586,%r2578,%r2588;
}
	// end inline asm
	// begin inline asm
	{fma.rn.f16x2 %r2589,%r2582,%r2591,%r2592;
}
	// end inline asm
	// begin inline asm
	mma.sync.aligned.m16n8k16.row.col.f32.f16.f16.f32 {%f5658,%f5657,%f5656,%f5655}, {%r1971,%r1972,%r1973,%r1974}, {%r2571,%r2574}, {%f3162,%f3163,%f3164,%f3165};

	// end inline asm
	// begin inline asm
	mma.sync.aligned.m16n8k16.row.col.f32.f16.f16.f32 {%f5654,%f5653,%f5652,%f5651}, {%r1971,%r1972,%r1973,%r1974}, {%r2586,%r2589}, {%f3170,%f3171,%f3172,%f3173};

	// end inline asm
	// begin inline asm
	mma.sync.aligned.m16n8k16.row.col.f32.f16.f16.f32 {%f5626,%f5625,%f5624,%f5623}, {%r1976,%r1977,%r1978,%r1979}, {%r2571,%r2574}, {%f3178,%f3179,%f3180,%f3181};

	// end inline asm
	// begin inline asm
	mma.sync.aligned.m16n8k16.row.col.f32.f16.f16.f32 {%f5622,%f5621,%f5620,%f5619}, {%r1976,%r1977,%r1978,%r1979}, {%r2586,%r2589}, {%f3186,%f3187,%f3188,%f3189};

	// end inline asm
	// begin inline asm
	mma.sync.aligned.m16n8k16.row.col.f32.f16.f16.f32 {%f5594,%f5593,%f5592,%f5591}, {%r1981,%r1982,%r1983,%r1984}, {%r2571,%r2574}, {%f3194,%f3195,%f3196,%f3197};

	// end inline asm
	// begin inline asm
	mma.sync.aligned.m16n8k16.row.col.f32.f16.f16.f32 {%f5590,%f5589,%f5588,%f5587}, {%r1981,%r1982,%r1983,%r1984}, {%r2586,%r2589}, {%f3202,%f3203,%f3204,%f3205};

	// end inline asm
	// begin inline asm
	mma.sync.aligned.m16n8k16.row.col.f32.f16.f16.f32 {%f5562,%f5561,%f5560,%f5559}, {%r1986,%r1987,%r1988,%r1989}, {%r2571,%r2574}, {%f3210,%f3211,%f3212,%f3213};

	// end inline asm
	// begin inline asm
	mma.sync.aligned.m16n8k16.row.col.f32.f16.f16.f32 {%f5558,%f5557,%f5556,%f5555}, {%r1986,%r1987,%r1988,%r1989}, {%r2586,%r2589}, {%f3218,%f3219,%f3220,%f3221};

	// end inline asm
	setp.eq.s32 	%p30, %r128, 3;
	@%p30 bra 	$L__BB8_29;
	add.s32 	%r2661, %r86, 24576;
	add.s32 	%r2656, %r85, 24576;
	add.s32 	%r2651, %r84, 24576;
	add.s32 	%r2646, %r83, 24576;
	setp.lt.s32 	%p31, %r128, 7;
	// begin inline asm
	ldmatrix.sync.aligned.m8n8.x4.shared.b16 {%r2642,%r2643,%r2644,%r2645}, [%r2646];

	// end inline asm
	// begin inline asm
	ldmatrix.sync.aligned.m8n8.x4.shared.b16 {%r2647,%r2648,%r2649,%r2650}, [%r2651];

	// end inline asm
	// begin inline asm
	ldmatrix.sync.aligned.m8n8.x4.shared.b16 {%r2652,%r2653,%r2654,%r2655}, [%r2656];

	// end inline asm
	// begin inline asm
	ldmatrix.sync.aligned.m8n8.x4.shared.b16 {%r2657,%r2658,%r2659,%r2660}, [%r2661];

	// end inline asm
	ld.shared.v4.u32 	{%r274, %r273, %r272, %r271}, [%r47+28672];
	@%p31 bra 	$L__BB8_28;
	add.s32 	%r2665, %r46, 16384;
	add.s32 	%r2663, %r45, 16384;
	add.s64 	%rd162, %rd46, 384;
	// begin inline asm
	{
   .reg .pred p;
   setp.ne.b32 p, %r88, 0;
   @p cp.async.cg.shared.global [%r2663], [%rd162], 16;
}

	// end inline asm
	add.s64 	%rd163, %rd47, 384;
	// begin inline asm
	{
   .reg .pred p;
   setp.ne.b32 p, %r89, 0;
   @p cp.async.cg.shared.global [%r2665], [%rd163], 16;
}

	// end inline asm
	// begin inline asm
	{
   .reg .b64 p;
   createpolicy.fractional.L2::evict_first.b64 p, 1.0;   cp.async.cg.shared.global.L2::cache_hint [%r92], [%rd290], 16, p;
}

	// end inline asm
	mul.wide.s32 	%rd166, %r32, 16;
	add.s64 	%rd290, %rd290, %rd166;
	// begin inline asm
	{
   .reg .b64 p;
   createpolicy.fractional.L2::evict_first.b64 p, 1.0;   cp.async.cg.shared.global.L2::cache_hint [%r93], [%rd289], 16, p;
}

	// end inline asm
	add.s64 	%rd289, %rd289, %rd166;
$L__BB8_28:
	// begin inline asm
	cp.async.commit_group;

	// end inline asm
	// begin inline asm
	cp.async.wait_group 2;

	// end inline asm
	bar.sync 	0;
	shr.s32 	%r2688, %r3978, 8;
	mov.b32 	%r3251, 983055;
	mov.b32 	%r3256, 1677747200;
	// begin inline asm
	lop3.b32 %r2668, %r3978, %r3251, %r3256, 234;

	// end inline asm
	mov.b32 	%r3255, 15728880;
	// begin inline asm
	lop3.b32 %r2672, %r3978, %r3255, %r3256, 234;

	// end inline asm
	mov.b32 	%r3259, 1678271496;
	// begin inline asm
	{sub.f16x2 %r2676,%r2668,%r3259;
}
	// end inline asm
	mov.b32 	%r3262, 738208768;
	mov.b32 	%r3263, -729754496;
	// begin inline asm
	{fma.rn.f16x2 %r2679,%r2672,%r3262,%r3263;
}
	// end inline asm
	// begin inline asm
	lop3.b32 %r2683, %r2688, %r3251, %r3256, 234;

	// end inline asm
	// begin inline asm
	lop3.b32 %r2687, %r2688, %r3255, %r3256, 234;

	// end inline asm
	// begin inline asm
	{sub.f16x2 %r2691,%r2683,%r3259;
}
	// end inline asm
	// begin inline asm
	{fma.rn.f16x2 %r2694,%r2687,%r3262,%r3263;
}
	// end inline asm
	// begin inline asm
	mma.sync.aligned.m16n8k16.row.col.f32.f16.f16.f32 {%f3482,%f3483,%f3484,%f3485}, {%r3974,%r3973,%r3972,%r3971}, {%r2676,%r2679}, {%f5682,%f5681,%f5680,%f5679};

	// end inline asm
	// begin inline asm
	mma.sync.aligned.m16n8k16.row.col.f32.f16.f16.f32 {%f3490,%f3491,%f3492,%f3493}, {%r3974,%r3973,%r3972,%r3971}, {%r2691,%r2694}, {%f5678,%f5677,%f5676,%f5675};

	// end inline asm
	// begin inline asm
	mma.sync.aligned.m16n8k16.row.col.f32.f16.f16.f32 {%f3498,%f3499,%f3500,%f3501}, {%r3970,%r3969,%r3968,%r3967}, {%r2676,%r2679}, {%f5650,%f5649,%f5648,%f5647};

	// end inline asm
	// begin inline asm
	mma.sync.aligned.m16n8k16.row.col.f32.f16.f16.f32 {%f3506,%f3507,%f3508,%f3509}, {%r3970,%r3969,%r3968,%r3967}, {%r2691,%r2694}, {%f5646,%f5645,%f5644,%f5643};

	// end inline asm
	// begin inline asm
	mma.sync.aligned.m16n8k16.row.col.f32.f16.f16.f32 {%f3514,%f3515,%f3516,%f3517}, {%r3966,%r3965,%r3964,%r3963}, {%r2676,%r2679}, {%f5618,%f5617,%f5616,%f5615};

	// end inline asm
	// begin inline asm
	mma.sync.aligned.m16n8k16.row.col.f32.f16.f16.f32 {%f3522,%f3523,%f3524,%f3525}, {%r3966,%r3965,%r3964,%r3963}, {%r2691,%r2694}, {%f5614,%f5613,%f5612,%f5611};

	// end inline asm
	// begin inline asm
	mma.sync.aligned.m16n8k16.row.col.f32.f16.f16.f32 {%f3530,%f3531,%f3532,%f3533}, {%r3962,%r3961,%r3960,%r3959}, {%r2676,%r2679}, {%f5586,%f5585,%f5584,%f5583};

	// end inline asm
	// begin inline asm
	mma.sync.aligned.m16n8k16.row.col.f32.f16.f16.f32 {%f3538,%f3539,%f3540,%f3541}, {%r3962,%r3961,%r3960,%r3959}, {%r2691,%r2694}, {%f5582,%f5581,%f5580,%f5579};

	// end inline asm
	shr.s32 	%r2766, %r3977, 8;
	// begin inline asm
	lop3.b32 %r2746, %r3977, %r3251, %r3256, 234;

	// end inline asm
	// begin inline asm
	lop3.b32 %r2750, %r3977, %r3255, %r3256, 234;

	// end inline asm
	// begin inline asm
	{sub.f16x2 %r2754,%r2746,%r3259;
}
	// end inline asm
	// begin inline asm
	{fma.rn.f16x2 %r2757,%r2750,%r3262,%r3263;
}
	// end inline asm
	// begin inline asm
	lop3.b32 %r2761, %r2766, %r3251, %r3256, 234;

	// end inline asm
	// begin inline asm
	lop3.b32 %r2765, %r2766, %r3255, %r3256, 234;

	// end inline asm
	// begin inline asm
	{sub.f16x2 %r2769,%r2761,%r3259;
}
	// end inline asm
	// begin inline asm
	{fma.rn.f16x2 %r2772,%r2765,%r3262,%r3263;
}
	// end inline asm
	// begin inline asm
	mma.sync.aligned.m16n8k16.row.col.f32.f16.f16.f32 {%f3546,%f3547,%f3548,%f3549}, {%r3974,%r3973,%r3972,%r3971}, {%r2754,%r2757}, {%f5674,%f5673,%f5672,%f5671};

	// end inline asm
	// begin inline asm
	mma.sync.aligned.m16n8k16.row.col.f32.f16.f16.f32 {%f3554,%f3555,%f3556,%f3557}, {%r3974,%r3973,%r3972,%r3971}, {%r2769,%r2772}, {%f5670,%f5669,%f5668,%f5667};

	// end inline asm
	// begin inline asm
	mma.sync.aligned.m16n8k16.row.col.f32.f16.f16.f32 {%f3562,%f3563,%f3564,%f3565}, {%r3970,%r3969,%r3968,%r3967}, {%r2754,%r2757}, {%f5642,%f5641,%f5640,%f5639};

	// end inline asm
	// begin inline asm
	mma.sync.aligned.m16n8k16.row.col.f32.f16.f16.f32 {%f3570,%f3571,%f3572,%f3573}, {%r3970,%r3969,%r3968,%r3967}, {%r2769,%r2772}, {%f5638,%f5637,%f5636,%f5635};

	// end inline asm
	// begin inline asm
	mma.sync.aligned.m16n8k16.row.col.f32.f16.f16.f32 {%f3578,%f3579,%f3580,%f3581}, {%r3966,%r3965,%r3964,%r3963}, {%r2754,%r2757}, {%f5610,%f5609,%f5608,%f5607};

	// end inline asm
	// begin inline asm
	mma.sync.aligned.m16n8k16.row.col.f32.f16.f16.f32 {%f3586,%f3587,%f3588,%f3589}, {%r3966,%r3965,%r3964,%r3963}, {%r2769,%r2772}, {%f5606,%f5605,%f5604,%f5603};

	// end inline asm
	// begin inline asm
	mma.sync.aligned.m16n8k16.row.col.f32.f16.f16.f32 {%f3594,%f3595,%f3596,%f3597}, {%r3962,%r3961,%r3960,%r3959}, {%r2754,%r2757}, {%f5578,%f5577,%f5576,%f5575};

	// end inline asm
	// begin inline asm
	mma.sync.aligned.m16n8k16.row.col.f32.f16.f16.f32 {%f3602,%f3603,%f3604,%f3605}, {%r3962,%r3961,%r3960,%r3959}, {%r2769,%r2772}, {%f5574,%f5573,%f5572,%f5571};

	// end inline asm
	shr.s32 	%r2844, %r3976, 8;
	// begin inline asm
	lop3.b32 %r2824, %r3976, %r3251, %r3256, 234;

	// end inline asm
	// begin inline asm
	lop3.b32 %r2828, %r3976, %r3255, %r3256, 234;

	// end inline asm
	// begin inline asm
	{sub.f16x2 %r2832,%r2824,%r3259;
}
	// end inline asm
	// begin inline asm
	{fma.rn.f16x2 %r2835,%r2828,%r3262,%r3263;
}
	// end inline asm
	// begin inline asm
	lop3.b32 %r2839, %r2844, %r3251, %r3256, 234;

	// end inline asm
	// begin inline asm
	lop3.b32 %r2843, %r2844, %r3255, %r3256, 234;

	// end inline asm
	// begin inline asm
	{sub.f16x2 %r2847,%r2839,%r3259;
}
	// end inline asm
	// begin inline asm
	{fma.rn.f16x2 %r2850,%r2843,%r3262,%r3263;
}
	// end inline asm
	// begin inline asm
	mma.sync.aligned.m16n8k16.row.col.f32.f16.f16.f32 {%f3610,%f3611,%f3612,%f3613}, {%r3974,%r3973,%r3972,%r3971}, {%r2832,%r2835}, {%f5666,%f5665,%f5664,%f5663};

	// end inline asm
	// begin inline asm
	mma.sync.aligned.m16n8k16.row.col.f32.f16.f16.f32 {%f3618,%f3619,%f3620,%f3621}, {%r3974,%r3973,%r3972,%r3971}, {%r2847,%r2850}, {%f5662,%f5661,%f5660,%f5659};

	// end inline asm
	// begin inline asm
	mma.sync.aligned.m16n8k16.row.col.f32.f16.f16.f32 {%f3626,%f3627,%f3628,%f3629}, {%r3970,%r3969,%r3968,%r3967}, {%r2832,%r2835}, {%f5634,%f5633,%f5632,%f5631};

	// end inline asm
	// begin inline asm
	mma.sync.aligned.m16n8k16.row.col.f32.f16.f16.f32 {%f3634,%f3635,%f3636,%f3637}, {%r3970,%r3969,%r3968,%r3967}, {%r2847,%r2850}, {%f5630,%f5629,%f5628,%f5627};

	// end inline asm
	// begin inline asm
	mma.sync.aligned.m16n8k16.row.col.f32.f16.f16.f32 {%f3642,%f3643,%f3644,%f3645}, {%r3966,%r3965,%r3964,%r3963}, {%r2832,%r2835}, {%f5602,%f5601,%f5600,%f5599};

	// end inline asm
	// begin inline asm
	mma.sync.aligned.m16n8k16.row.col.f32.f16.f16.f32 {%f3650,%f3651,%f3652,%f3653}, {%r3966,%r3965,%r3964,%r3963}, {%r2847,%r2850}, {%f5598,%f5597,%f5596,%f5595};

	// end inline asm
	// begin inline asm
	mma.sync.aligned.m16n8k16.row.col.f32.f16.f16.f32 {%f3658,%f3659,%f3660,%f3661}, {%r3962,%r3961,%r3960,%r3959}, {%r2832,%r2835}, {%f5570,%f5569,%f5568,%f5567};

	// end inline asm
	// begin inline asm
	mma.sync.aligned.m16n8k16.row.col.f32.f16.f16.f32 {%f3666,%f3667,%f3668,%f3669}, {%r3962,%r3961,%r3960,%r3959}, {%r2847,%r2850}, {%f5566,%f5565,%f5564,%f5563};

	// end inline asm
	shr.s32 	%r2922, %r3975, 8;
	// begin inline asm
	lop3.b32 %r2902, %r3975, %r3251, %r3256, 234;

	// end inline asm
	// begin inline asm
	lop3.b32 %r2906, %r3975, %r3255, %r3256, 234;

	// end inline asm
	// begin inline asm
	{sub.f16x2 %r2910,%r2902,%r3259;
}
	// end inline asm
	// begin inline asm
	{fma.rn.f16x2 %r2913,%r2906,%r3262,%r3263;
}
	// end inline asm
	// begin inline asm
	lop3.b32 %r2917, %r2922, %r3251, %r3256, 234;

	// end inline asm
	// begin inline asm
	lop3.b32 %r2921, %r2922, %r3255, %r3256, 234;

	// end inline asm
	// begin inline asm
	{sub.f16x2 %r2925,%r2917,%r3259;
}
	// end inline asm
	// begin inline asm
	{fma.rn.f16x2 %r2928,%r2921,%r3262,%r3263;
}
	// end inline asm
	// begin inline asm
	mma.sync.aligned.m16n8k16.row.col.f32.f16.f16.f32 {%f3674,%f3675,%f3676,%f3677}, {%r3974,%r3973,%r3972,%r3971}, {%r2910,%r2913}, {%f5658,%f5657,%f5656,%f5655};

	// end inline asm
	// begin inline asm
	mma.sync.aligned.m16n8k16.row.col.f32.f16.f16.f32 {%f3682,%f3683,%f3684,%f3685}, {%r3974,%r3973,%r3972,%r3971}, {%r2925,%r2928}, {%f5654,%f5653,%f5652,%f5651};

	// end inline asm
	// begin inline asm
	mma.sync.aligned.m16n8k16.row.col.f32.f16.f16.f32 {%f3690,%f3691,%f3692,%f3693}, {%r3970,%r3969,%r3968,%r3967}, {%r2910,%r2913}, {%f5626,%f5625,%f5624,%f5623};

	// end inline asm
	// begin inline asm
	mma.sync.aligned.m16n8k16.row.col.f32.f16.f16.f32 {%f3698,%f3699,%f3700,%f3701}, {%r3970,%r3969,%r3968,%r3967}, {%r2925,%r2928}, {%f5622,%f5621,%f5620,%f5619};

	// end inline asm
	// begin inline asm
	mma.sync.aligned.m16n8k16.row.col.f32.f16.f16.f32 {%f3706,%f3707,%f3708,%f3709}, {%r3966,%r3965,%r3964,%r3963}, {%r2910,%r2913}, {%f5594,%f5593,%f5592,%f5591};

	// end inline asm
	// begin inline asm
	mma.sync.aligned.m16n8k16.row.col.f32.f16.f16.f32 {%f3714,%f3715,%f3716,%f3717}, {%r3966,%r3965,%r3964,%r3963}, {%r2925,%r2928}, {%f5590,%f5589,%f5588,%f5587};

	// end inline asm
	// begin inline asm
	mma.sync.aligned.m16n8k16.row.col.f32.f16.f16.f32 {%f3722,%f3723,%f3724,%f3725}, {%r3962,%r3961,%r3960,%r3959}, {%r2910,%r2913}, {%f5562,%f5561,%f5560,%f5559};

	// end inline asm
	// begin inline asm
	mma.sync.aligned.m16n8k16.row.col.f32.f16.f16.f32 {%f3730,%f3731,%f3732,%f3733}, {%r3962,%r3961,%r3960,%r3959}, {%r2925,%r2928}, {%f5558,%f5557,%f5556,%f5555};

	// end inline asm
	// begin inline asm
	ldmatrix.sync.aligned.m8n8.x4.shared.b16 {%r3974,%r3973,%r3972,%r3971}, [%r541];

	// end inline asm
	// begin inline asm
	ldmatrix.sync.aligned.m8n8.x4.shared.b16 {%r3970,%r3969,%r3968,%r3967}, [%r546];

	// end inline asm
	// begin inline asm
	ldmatrix.sync.aligned.m8n8.x4.shared.b16 {%r3966,%r3965,%r3964,%r3963}, [%r551];

	// end inline asm
	// begin inline asm
	ldmatrix.sync.aligned.m8n8.x4.shared.b16 {%r3962,%r3961,%r3960,%r3959}, [%r556];

	// end inline asm
	ld.shared.v4.u32 	{%r3978, %r3977, %r3976, %r3975}, [%r47];
	shr.s32 	%r3020, %r274, 8;
	// begin inline asm
	lop3.b32 %r3000, %r274, %r3251, %r3256, 234;

	// end inline asm
	// begin inline asm
	lop3.b32 %r3004, %r274, %r3255, %r3256, 234;

	// end inline asm
	// begin inline asm
	{sub.f16x2 %r3008,%r3000,%r3259;
}
	// end inline asm
	// begin inline asm
	{fma.rn.f16x2 %r3011,%r3004,%r3262,%r3263;
}
	// end inline asm
	// begin inline asm
	lop3.b32 %r3015, %r3020, %r3251, %r3256, 234;

	// end inline asm
	// begin inline asm
	lop3.b32 %r3019, %r3020, %r3255, %r3256, 234;

	// end inline asm
	// begin inline asm
	{sub.f16x2 %r3023,%r3015,%r3259;
}
	// end inline asm
	// begin inline asm
	{fma.rn.f16x2 %r3026,%r3019,%r3262,%r3263;
}
	// end inline asm
	// begin inline asm
	mma.sync.aligned.m16n8k16.row.col.f32.f16.f16.f32 {%f5682,%f5681,%f5680,%f5679}, {%r2642,%r2643,%r2644,%r2645}, {%r3008,%r3011}, {%f3482,%f3483,%f3484,%f3485};

	// end inline asm
	// begin inline asm
	mma.sync.aligned.m16n8k16.row.col.f32.f16.f16.f32 {%f5678,%f5677,%f5676,%f5675}, {%r2642,%r2643,%r2644,%r2645}, {%r3023,%r3026}, {%f3490,%f3491,%f3492,%f3493};

	// end inline asm
	// begin inline asm
	mma.sync.aligned.m16n8k16.row.col.f32.f16.f16.f32 {%f5650,%f5649,%f5648,%f5647}, {%r2647,%r2648,%r2649,%r2650}, {%r3008,%r3011}, {%f3498,%f3499,%f3500,%f3501};

	// end inline asm
	// begin inline asm
	mma.sync.aligned.m16n8k16.row.col.f32.f16.f16.f32 {%f5646,%f5645,%f5644,%f5643}, {%r2647,%r2648,%r2649,%r2650}, {%r3023,%r3026}, {%f3506,%f3507,%f3508,%f3509};

	// end inline asm
	// begin inline asm
	mma.sync.aligned.m16n8k16.row.col.f32.f16.f16.f32 {%f5618,%f5617,%f5616,%f5615}, {%r2652,%r2653,%r2654,%r2655}, {%r3008,%r3011}, {%f3514,%f3515,%f3516,%f3517};

	// end inline asm
	// begin inline asm
	mma.sync.aligned.m16n8k16.row.col.f32.f16.f16.f32 {%f5614,%f5613,%f5612,%f5611}, {%r2652,%r2653,%r2654,%r2655}, {%r3023,%r3026}, {%f3522,%f3523,%f3524,%f3525};

	// end inline asm
	// begin inline asm
	mma.sync.aligned.m16n8k16.row.col.f32.f16.f16.f32 {%f5586,%f5585,%f5584,%f5583}, {%r2657,%r2658,%r2659,%r2660}, {%r3008,%r3011}, {%f3530,%f3531,%f3532,%f3533};

	// end inline asm
	// begin inline asm
	mma.sync.aligned.m16n8k16.row.col.f32.f16.f16.f32 {%f5582,%f5581,%f5580,%f5579}, {%r2657,%r2658,%r2659,%r2660}, {%r3023,%r3026}, {%f3538,%f3539,%f3540,%f3541};

	// end inline asm
	shr.s32 	%r3098, %r273, 8;
	// begin inline asm
	lop3.b32 %r3078, %r273, %r3251, %r3256, 234;

	// end inline asm
	// begin inline asm
	lop3.b32 %r3082, %r273, %r3255, %r3256, 234;

	// end inline asm
	// begin inline asm
	{sub.f16x2 %r3086,%r3078,%r3259;
}
	// end inline asm
	// begin inline asm
	{fma.rn.f16x2 %r3089,%r3082,%r3262,%r3263;
}
	// end inline asm
	// begin inline asm
	lop3.b32 %r3093, %r3098, %r3251, %r3256, 234;

	// end inline asm
	// begin inline asm
	lop3.b32 %r3097, %r3098, %r3255, %r3256, 234;

	// end inline asm
	// begin inline asm
	{sub.f16x2 %r3101,%r3093,%r3259;
}
	// end inline asm
	// begin inline asm
	{fma.rn.f16x2 %r3104,%r3097,%r3262,%r3263;
}
	// end inline asm
	// begin inline asm
	mma.sync.aligned.m16n8k16.row.col.f32.f16.f16.f32 {%f5674,%f5673,%f5672,%f5671}, {%r2642,%r2643,%r2644,%r2645}, {%r3086,%r3089}, {%f3546,%f3547,%f3548,%f3549};

	// end inline asm
	// begin inline asm
	mma.sync.aligned.m16n8k16.row.col.f32.f16.f16.f32 {%f5670,%f5669,%f5668,%f5667}, {%r2642,%r2643,%r2644,%r2645}, {%r3101,%r3104}, {%f3554,%f3555,%f3556,%f3557};

	// end inline asm
	// begin inline asm
	mma.sync.aligned.m16n8k16.row.col.f32.f16.f16.f32 {%f5642,%f5641,%f5640,%f5639}, {%r2647,%r2648,%r2649,%r2650}, {%r3086,%r3089}, {%f3562,%f3563,%f3564,%f3565};

	// end inline asm
	// begin inline asm
	mma.sync.aligned.m16n8k16.row.col.f32.f16.f16.f32 {%f5638,%f5637,%f5636,%f5635}, {%r2647,%r2648,%r2649,%r2650}, {%r3101,%r3104}, {%f3570,%f3571,%f3572,%f3573};

	// end inline asm
	// begin inline asm
	mma.sync.aligned.m16n8k16.row.col.f32.f16.f16.f32 {%f5610,%f5609,%f5608,%f5607}, {%r2652,%r2653,%r2654,%r2655}, {%r3086,%r3089}, {%f3578,%f3579,%f3580,%f3581};

	// end inline asm
	// begin inline asm
	mma.sync.aligned.m16n8k16.row.col.f32.f16.f16.f32 {%f5606,%f5605,%f5604,%f5603}, {%r2652,%r2653,%r2654,%r2655}, {%r3101,%r3104}, {%f3586,%f3587,%f3588,%f3589};

	// end inline asm
	// begin inline asm
	mma.sync.aligned.m16n8k16.row.col.f32.f16.f16.f32 {%f5578,%f5577,%f5576,%f5575}, {%r2657,%r2658,%r2659,%r2660}, {%r3086,%r3089}, {%f3594,%f3595,%f3596,%f3597};

	// end inline asm
	// begin inline asm
	mma.sync.aligned.m16n8k16.row.col.f32.f16.f16.f32 {%f5574,%f5573,%f5572,%f5571}, {%r2657,%r2658,%r2659,%r2660}, {%r3101,%r3104}, {%f3602,%f3603,%f3604,%f3605};

	// end inline asm
	shr.s32 	%r3176, %r272, 8;
	// begin inline asm
	lop3.b32 %r3156, %r272, %r3251, %r3256, 234;

	// end inline asm
	// begin inline asm
	lop3.b32 %r3160, %r272, %r3255, %r3256, 234;

	// end inline asm
	// begin inline asm
	{sub.f16x2 %r3164,%r3156,%r3259;
}
	// end inline asm
	// begin inline asm
	{fma.rn.f16x2 %r3167,%r3160,%r3262,%r3263;
}
	// end inline asm
	// begin inline asm
	lop3.b32 %r3171, %r3176, %r3251, %r3256, 234;

	// end inline asm
	// begin inline asm
	lop3.b32 %r3175, %r3176, %r3255, %r3256, 234;

	// end inline asm
	// begin inline asm
	{sub.f16x2 %r3179,%r3171,%r3259;
}
	// end inline asm
	// begin inline asm
	{fma.rn.f16x2 %r3182,%r3175,%r3262,%r3263;
}
	// end inline asm
	// begin inline asm
	mma.sync.aligned.m16n8k16.row.col.f32.f16.f16.f32 {%f5666,%f5665,%f5664,%f5663}, {%r2642,%r2643,%r2644,%r2645}, {%r3164,%r3167}, {%f3610,%f3611,%f3612,%f3613};

	// end inline asm
	// begin inline asm
	mma.sync.aligned.m16n8k16.row.col.f32.f16.f16.f32 {%f5662,%f5661,%f5660,%f5659}, {%r2642,%r2643,%r2644,%r2645}, {%r3179,%r3182}, {%f3618,%f3619,%f3620,%f3621};

	// end inline asm
	// begin inline asm
	mma.sync.aligned.m16n8k16.row.col.f32.f16.f16.f32 {%f5634,%f5633,%f5632,%f5631}, {%r2647,%r2648,%r2649,%r2650}, {%r3164,%r3167}, {%f3626,%f3627,%f3628,%f3629};

	// end inline asm
	// begin inline asm
	mma.sync.aligned.m16n8k16.row.col.f32.f16.f16.f32 {%f5630,%f5629,%f5628,%f5627}, {%r2647,%r2648,%r2649,%r2650}, {%r3179,%r3182}, {%f3634,%f3635,%f3636,%f3637};

	// end inline asm
	// begin inline asm
	mma.sync.aligned.m16n8k16.row.col.f32.f16.f16.f32 {%f5602,%f5601,%f5600,%f5599}, {%r2652,%r2653,%r2654,%r2655}, {%r3164,%r3167}, {%f3642,%f3643,%f3644,%f3645};

	// end inline asm
	// begin inline asm
	mma.sync.aligned.m16n8k16.row.col.f32.f16.f16.f32 {%f5598,%f5597,%f5596,%f5595}, {%r2652,%r2653,%r2654,%r2655}, {%r3179,%r3182}, {%f3650,%f3651,%f3652,%f3653};

	// end inline asm
	// begin inline asm
	mma.sync.aligned.m16n8k16.row.col.f32.f16.f16.f32 {%f5570,%f5569,%f5568,%f5567}, {%r2657,%r2658,%r2659,%r2660}, {%r3164,%r3167}, {%f3658,%f3659,%f3660,%f3661};

	// end inline asm
	// begin inline asm
	mma.sync.aligned.m16n8k16.row.col.f32.f16.f16.f32 {%f5566,%f5565,%f5564,%f5563}, {%r2657,%r2658,%r2659,%r2660}, {%r3179,%r3182}, {%f3666,%f3667,%f3668,%f3669};

	// end inline asm
	shr.s32 	%r3254, %r271, 8;
	// begin inline asm
	lop3.b32 %r3234, %r271, %r3251, %r3256, 234;

	// end inline asm
	// begin inline asm
	lop3.b32 %r3238, %r271, %r3255, %r3256, 234;

	// end inline asm
	// begin inline asm
	{sub.f16x2 %r3242,%r3234,%r3259;
}
	// end inline asm
	// begin inline asm
	{fma.rn.f16x2 %r3245,%r3238,%r3262,%r3263;
}
	// end inline asm
	// begin inline asm
	lop3.b32 %r3249, %r3254, %r3251, %r3256, 234;

	// end inline asm
	// begin inline asm
	lop3.b32 %r3253, %r3254, %r3255, %r3256, 234;

	// end inline asm
	// begin inline asm
	{sub.f16x2 %r3257,%r3249,%r3259;
}
	// end inline asm
	// begin inline asm
	{fma.rn.f16x2 %r3260,%r3253,%r3262,%r3263;
}
	// end inline asm
	// begin inline asm
	mma.sync.aligned.m16n8k16.row.col.f32.f16.f16.f32 {%f5658,%f5657,%f5656,%f5655}, {%r2642,%r2643,%r2644,%r2645}, {%r3242,%r3245}, {%f3674,%f3675,%f3676,%f3677};

	// end inline asm
	// begin inline asm
	mma.sync.aligned.m16n8k16.row.col.f32.f16.f16.f32 {%f5654,%f5653,%f5652,%f5651}, {%r2642,%r2643,%r2644,%r2645}, {%r3257,%r3260}, {%f3682,%f3683,%f3684,%f3685};

	// end inline asm
	// begin inline asm
	mma.sync.aligned.m16n8k16.row.col.f32.f16.f16.f32 {%f5626,%f5625,%f5624,%f5623}, {%r2647,%r2648,%r2649,%r2650}, {%r3242,%r3245}, {%f3690,%f3691,%f3692,%f3693};

	// end inline asm
	// begin inline asm
	mma.sync.aligned.m16n8k16.row.col.f32.f16.f16.f32 {%f5622,%f5621,%f5620,%f5619}, {%r2647,%r2648,%r2649,%r2650}, {%r3257,%r3260}, {%f3698,%f3699,%f3700,%f3701};

	// end inline asm
	// begin inline asm
	mma.sync.aligned.m16n8k16.row.col.f32.f16.f16.f32 {%f5594,%f5593,%f5592,%f5591}, {%r2652,%r2653,%r2654,%r2655}, {%r3242,%r3245}, {%f3706,%f3707,%f3708,%f3709};

	// end inline asm
	// begin inline asm
	mma.sync.aligned.m16n8k16.row.col.f32.f16.f16.f32 {%f5590,%f5589,%f5588,%f5587}, {%r2652,%r2653,%r2654,%r2655}, {%r3257,%r3260}, {%f3714,%f3715,%f3716,%f3717};

	// end inline asm
	// begin inline asm
	mma.sync.aligned.m16n8k16.row.col.f32.f16.f16.f32 {%f5562,%f5561,%f5560,%f5559}, {%r2657,%r2658,%r2659,%r2660}, {%r3242,%r3245}, {%f3722,%f3723,%f3724,%f3725};

	// end inline asm
	// begin inline asm
	mma.sync.aligned.m16n8k16.row.col.f32.f16.f16.f32 {%f5558,%f5557,%f5556,%f5555}, {%r2657,%r2658,%r2659,%r2660}, {%r3257,%r3260}, {%f3730,%f3731,%f3732,%f3733};

	// end inline asm
	add.s32 	%r3993, %r128, -4;
$L__BB8_29:
	add.s32 	%r3912, %r3912, 32;
	setp.ne.s32 	%p32, %r3993, 0;
	@%p32 bra 	$L__BB8_165;
	// begin inline asm
	cp.async.wait_group 0;

	// end inline asm
	add.s32 	%r318, %r3991, -1;
	setp.ne.s32 	%p33, %r3992, %r318;
	@%p33 bra 	$L__BB8_34;
	setp.gt.u32 	%p34, %r34, 31;
	@%p34 bra 	$L__BB8_33;
	add.s32 	%r3312, %r47, 32768;
	mul.wide.s32 	%rd168, %r3911, 16;
	add.s64 	%rd167, %rd118, %rd168;
	// begin inline asm
	{
   .reg .b64 p;
   createpolicy.fractional.L2::evict_first.b64 p, 1.0;   cp.async.cg.shared.global.L2::cache_hint [%r3312], [%rd167], 16, p;
}

	// end inline asm
$L__BB8_33:
	// begin inline asm
	cp.async.commit_group;

	// end inline asm
$L__BB8_34:
	setp.ne.s32 	%p35, %r73, 128;
	@%p35 bra 	$L__BB8_36;
	st.shared.v4.f32 	[%r94+-16384], {%f5682, %f5681, %f5680, %f5679};
	st.shared.v4.f32 	[%r94+-14336], {%f5678, %f5677, %f5676, %f5675};
	st.shared.v4.f32 	[%r94+-12288], {%f5674, %f5673, %f5672, %f5671};
	st.shared.v4.f32 	[%r94+-10240], {%f5670, %f5669, %f5668, %f5667};
	st.shared.v4.f32 	[%r94+-8192], {%f5666, %f5665, %f5664, %f5663};
	st.shared.v4.f32 	[%r94+-6144], {%f5662, %f5661, %f5660, %f5659};
	st.shared.v4.f32 	[%r94+-4096], {%f5658, %f5657, %f5656, %f5655};
	st.shared.v4.f32 	[%r94+-2048], {%f5654, %f5653, %f5652, %f5651};
$L__BB8_36:
	setp.gt.u32 	%p36, %r34, 127;
	bar.sync 	0;
	@%p36 bra 	$L__BB8_38;
	ld.shared.v4.f32 	{%f3994, %f3995, %f3996, %f3997}, [%r94];
	add.f32 	%f5682, %f3994, %f5682;
	add.f32 	%f5681, %f3995, %f5681;
	add.f32 	%f5680, %f3996, %f5680;
	add.f32 	%f5679, %f3997, %f5679;
	ld.shared.v4.f32 	{%f3998, %f3999, %f4000, %f4001}, [%r94+2048];
	add.f32 	%f5678, %f3998, %f5678;
	add.f32 	%f5677, %f3999, %f5677;
	add.f32 	%f5676, %f4000, %f5676;
	add.f32 	%f5675, %f4001, %f5675;
	ld.shared.v4.f32 	{%f4002, %f4003, %f4004, %f4005}, [%r94+4096];
	add.f32 	%f5674, %f4002, %f5674;
	add.f32 	%f5673, %f4003, %f5673;
	add.f32 	%f5672, %f4004, %f5672;
	add.f32 	%f5671, %f4005, %f5671;
	ld.shared.v4.f32 	{%f4006, %f4007, %f4008, %f4009}, [%r94+6144];
	add.f32 	%f5670, %f4006, %f5670;
	add.f32 	%f5669, %f4007, %f5669;
	add.f32 	%f5668, %f4008, %f5668;
	add.f32 	%f5667, %f4009, %f5667;
	ld.shared.v4.f32 	{%f4010, %f4011, %f4012, %f4013}, [%r94+8192];
	add.f32 	%f5666, %f4010, %f5666;
	add.f32 	%f5665, %f4011, %f5665;
	add.f32 	%f5664, %f4012, %f5664;
	add.f32 	%f5663, %f4013, %f5663;
	ld.shared.v4.f32 	{%f4014, %f4015, %f4016, %f4017}, [%r94+10240];
	add.f32 	%f5662, %f4014, %f5662;
	add.f32 	%f5661, %f4015, %f5661;
	add.f32 	%f5660, %f4016, %f5660;
	add.f32 	%f5659, %f4017, %f5659;
	ld.shared.v4.f32 	{%f4018, %f4019, %f4020, %f4021}, [%r94+12288];
	add.f32 	%f5658, %f4018, %f5658;
	add.f32 	%f5657, %f4019, %f5657;
	add.f32 	%f5656, %f4020, %f5656;
	add.f32 	%f5655, %f4021, %f5655;
	ld.shared.v4.f32 	{%f4022, %f4023, %f4024, %f4025}, [%r94+14336];
	add.f32 	%f5654, %f4022, %f5654;
	add.f32 	%f5653, %f4023, %f5653;
	add.f32 	%f5652, %f4024, %f5652;
	add.f32 	%f5651, %f4025, %f5651;
$L__BB8_38:
	bar.sync 	0;
	@%p35 bra 	$L__BB8_40;
	st.shared.v4.f32 	[%r94+-16384], {%f5650, %f5649, %f5648, %f5647};
	st.shared.v4.f32 	[%r94+-14336], {%f5646, %f5645, %f5644, %f5643};
	st.shared.v4.f32 	[%r94+-12288], {%f5642, %f5641, %f5640, %f5639};
	st.shared.v4.f32 	[%r94+-10240], {%f5638, %f5637, %f5636, %f5635};
	st.shared.v4.f32 	[%r94+-8192], {%f5634, %f5633, %f5632, %f5631};
	st.shared.v4.f32 	[%r94+-6144], {%f5630, %f5629, %f5628, %f5627};
	st.shared.v4.f32 	[%r94+-4096], {%f5626, %f5625, %f5624, %f5623};
	st.shared.v4.f32 	[%r94+-2048], {%f5622, %f5621, %f5620, %f5619};
$L__BB8_40:
	bar.sync 	0;
	@%p36 bra 	$L__BB8_42;
	ld.shared.v4.f32 	{%f4026, %f4027, %f4028, %f4029}, [%r94];
	add.f32 	%f5650, %f4026, %f5650;
	add.f32 	%f5649, %f4027, %f5649;
	add.f32 	%f5648, %f4028, %f5648;
	add.f32 	%f5647, %f4029, %f5647;
	ld.shared.v4.f32 	{%f4030, %f4031, %f4032, %f4033}, [%r94+2048];
	add.f32 	%f5646, %f4030, %f5646;
	add.f32 	%f5645, %f4031, %f5645;
	add.f32 	%f5644, %f4032, %f5644;
	add.f32 	%f5643, %f4033, %f5643;
	ld.shared.v4.f32 	{%f4034, %f4035, %f4036, %f4037}, [%r94+4096];
	add.f32 	%f5642, %f4034, %f5642;
	add.f32 	%f5641, %f4035, %f5641;
	add.f32 	%f5640, %f4036, %f5640;
	add.f32 	%f5639, %f4037, %f5639;
	ld.shared.v4.f32 	{%f4038, %f4039, %f4040, %f4041}, [%r94+6144];
	add.f32 	%f5638, %f4038, %f5638;
	add.f32 	%f5637, %f4039, %f5637;
	add.f32 	%f5636, %f4040, %f5636;
	add.f32 	%f5635, %f4041, %f5635;
	ld.shared.v4.f32 	{%f4042, %f4043, %f4044, %f4045}, [%r94+8192];
	add.f32 	%f5634, %f4042, %f5634;
	add.f32 	%f5633, %f4043, %f5633;
	add.f32 	%f5632, %f4044, %f5632;
	add.f32 	%f5631, %f4045, %f5631;
	ld.shared.v4.f32 	{%f4046, %f4047, %f4048, %f4049}, [%r94+10240];
	add.f32 	%f5630, %f4046, %f5630;
	add.f32 	%f5629, %f4047, %f5629;
	add.f32 	%f5628, %f4048, %f5628;
	add.f32 	%f5627, %f4049, %f5627;
	ld.shared.v4.f32 	{%f4050, %f4051, %f4052, %f4053}, [%r94+12288];
	add.f32 	%f5626, %f4050, %f5626;
	add.f32 	%f5625, %f4051, %f5625;
	add.f32 	%f5624, %f4052, %f5624;
	add.f32 	%f5623, %f4053, %f5623;
	ld.shared.v4.f32 	{%f4054, %f4055, %f4056, %f4057}, [%r94+14336];
	add.f32 	%f5622, %f4054, %f5622;
	add.f32 	%f5621, %f4055, %f5621;
	add.f32 	%f5620, %f4056, %f5620;
	add.f32 	%f5619, %f4057, %f5619;
$L__BB8_42:
	bar.sync 	0;
	@%p35 bra 	$L__BB8_44;
	st.shared.v4.f32 	[%r94+-16384], {%f5618, %f5617, %f5616, %f5615};
	st.shared.v4.f32 	[%r94+-14336], {%f5614, %f5613, %f5612, %f5611};
	st.shared.v4.f32 	[%r94+-12288], {%f5610, %f5609, %f5608, %f5607};
	st.shared.v4.f32 	[%r94+-10240], {%f5606, %f5605, %f5604, %f5603};
	st.shared.v4.f32 	[%r94+-8192], {%f5602, %f5601, %f5600, %f5599};
	st.shared.v4.f32 	[%r94+-6144], {%f5598, %f5597, %f5596, %f5595};
	st.shared.v4.f32 	[%r94+-4096], {%f5594, %f5593, %f5592, %f5591};
	st.shared.v4.f32 	[%r94+-2048], {%f5590, %f5589, %f5588, %f5587};
$L__BB8_44:
	bar.sync 	0;
	@%p36 bra 	$L__BB8_46;
	ld.shared.v4.f32 	{%f4058, %f4059, %f4060, %f4061}, [%r94];
	add.f32 	%f5618, %f4058, %f5618;
	add.f32 	%f5617, %f4059, %f5617;
	add.f32 	%f5616, %f4060, %f5616;
	add.f32 	%f5615, %f4061, %f5615;
	ld.shared.v4.f32 	{%f4062, %f4063, %f4064, %f4065}, [%r94+2048];
	add.f32 	%f5614, %f4062, %f5614;
	add.f32 	%f5613, %f4063, %f5613;
	add.f32 	%f5612, %f4064, %f5612;
	add.f32 	%f5611, %f4065, %f5611;
	ld.shared.v4.f32 	{%f4066, %f4067, %f4068, %f4069}, [%r94+4096];
	add.f32 	%f5610, %f4066, %f5610;
	add.f32 	%f5609, %f4067, %f5609;
	add.f32 	%f5608, %f4068, %f5608;
	add.f32 	%f5607, %f4069, %f5607;
	ld.shared.v4.f32 	{%f4070, %f4071, %f4072, %f4073}, [%r94+6144];
	add.f32 	%f5606, %f4070, %f5606;
	add.f32 	%f5605, %f4071, %f5605;
	add.f32 	%f5604, %f4072, %f5604;
	add.f32 	%f5603, %f4073, %f5603;
	ld.shared.v4.f32 	{%f4074, %f4075, %f4076, %f4077}, [%r94+8192];
	add.f32 	%f5602, %f4074, %f5602;
	add.f32 	%f5601, %f4075, %f5601;
	add.f32 	%f5600, %f4076, %f5600;
	add.f32 	%f5599, %f4077, %f5599;
	ld.shared.v4.f32 	{%f4078, %f4079, %f4080, %f4081}, [%r94+10240];
	add.f32 	%f5598, %f4078, %f5598;
	add.f32 	%f5597, %f4079, %f5597;
	add.f32 	%f5596, %f4080, %f5596;
	add.f32 	%f5595, %f4081, %f5595;
	ld.shared.v4.f32 	{%f4082, %f4083, %f4084, %f4085}, [%r94+12288];
	add.f32 	%f5594, %f4082, %f5594;
	add.f32 	%f5593, %f4083, %f5593;
	add.f32 	%f5592, %f4084, %f5592;
	add.f32 	%f5591, %f4085, %f5591;
	ld.shared.v4.f32 	{%f4086, %f4087, %f4088, %f4089}, [%r94+14336];
	add.f32 	%f5590, %f4086, %f5590;
	add.f32 	%f5589, %f4087, %f5589;
	add.f32 	%f5588, %f4088, %f5588;
	add.f32 	%f5587, %f4089, %f5587;
$L__BB8_46:
	bar.sync 	0;
	@%p35 bra 	$L__BB8_48;
	st.shared.v4.f32 	[%r94+-16384], {%f5586, %f5585, %f5584, %f5583};
	st.shared.v4.f32 	[%r94+-14336], {%f5582, %f5581, %f5580, %f5579};
	st.shared.v4.f32 	[%r94+-12288], {%f5578, %f5577, %f5576, %f5575};
	st.shared.v4.f32 	[%r94+-10240], {%f5574, %f5573, %f5572, %f5571};
	st.shared.v4.f32 	[%r94+-8192], {%f5570, %f5569, %f5568, %f5567};
	st.shared.v4.f32 	[%r94+-6144], {%f5566, %f5565, %f5564, %f5563};
	st.shared.v4.f32 	[%r94+-4096], {%f5562, %f5561, %f5560, %f5559};
	st.shared.v4.f32 	[%r94+-2048], {%f5558, %f5557, %f5556, %f5555};
$L__BB8_48:
	bar.sync 	0;
	@%p36 bra 	$L__BB8_50;
	ld.shared.v4.f32 	{%f4090, %f4091, %f4092, %f4093}, [%r94];
	add.f32 	%f5586, %f4090, %f5586;
	add.f32 	%f5585, %f4091, %f5585;
	add.f32 	%f5584, %f4092, %f5584;
	add.f32 	%f5583, %f4093, %f5583;
	ld.shared.v4.f32 	{%f4094, %f4095, %f4096, %f4097}, [%r94+2048];
	add.f32 	%f5582, %f4094, %f5582;
	add.f32 	%f5581, %f4095, %f5581;
	add.f32 	%f5580, %f4096, %f5580;
	add.f32 	%f5579, %f4097, %f5579;
	ld.shared.v4.f32 	{%f4098, %f4099, %f4100, %f4101}, [%r94+4096];
	add.f32 	%f5578, %f4098, %f5578;
	add.f32 	%f5577, %f4099, %f5577;
	add.f32 	%f5576, %f4100, %f5576;
	add.f32 	%f5575, %f4101, %f5575;
	ld.shared.v4.f32 	{%f4102, %f4103, %f4104, %f4105}, [%r94+6144];
	add.f32 	%f5574, %f4102, %f5574;
	add.f32 	%f5573, %f4103, %f5573;
	add.f32 	%f5572, %f4104, %f5572;
	add.f32 	%f5571, %f4105, %f5571;
	ld.shared.v4.f32 	{%f4106, %f4107, %f4108, %f4109}, [%r94+8192];
	add.f32 	%f5570, %f4106, %f5570;
	add.f32 	%f5569, %f4107, %f5569;
	add.f32 	%f5568, %f4108, %f5568;
	add.f32 	%f5567, %f4109, %f5567;
	ld.shared.v4.f32 	{%f4110, %f4111, %f4112, %f4113}, [%r94+10240];
	add.f32 	%f5566, %f4110, %f5566;
	add.f32 	%f5565, %f4111, %f5565;
	add.f32 	%f5564, %f4112, %f5564;
	add.f32 	%f5563, %f4113, %f5563;
	ld.shared.v4.f32 	{%f4114, %f4115, %f4116, %f4117}, [%r94+12288];
	add.f32 	%f5562, %f4114, %f5562;
	add.f32 	%f5561, %f4115, %f5561;
	add.f32 	%f5560, %f4116, %f5560;
	add.f32 	%f5559, %f4117, %f5559;
	ld.shared.v4.f32 	{%f4118, %f4119, %f4120, %f4121}, [%r94+14336];
	add.f32 	%f5558, %f4118, %f5558;
	add.f32 	%f5557, %f4119, %f5557;
	add.f32 	%f5556, %f4120, %f5556;
	add.f32 	%f5555, %f4121, %f5555;
$L__BB8_50:
	bar.sync 	0;
	@%p33 bra 	$L__BB8_53;
	// begin inline asm
	cp.async.wait_group 0;

	// end inline asm
	bar.sync 	0;
	@%p36 bra 	$L__BB8_53;
	ld.shared.v4.u32 	{%r3905, %r3904, %r3903, %r3902}, [%r74];
	ld.shared.v4.u32 	{%r3901, %r3900, %r3899, %r3898}, [%r74+64];
$L__BB8_53:
	setp.lt.s32 	%p45, %r3991, 2;
	@%p45 bra 	$L__BB8_129;
	setp.ne.s32 	%p46, %r34, 0;
	mul.wide.s32 	%rd169, %r3990, 4;
	add.s64 	%rd66, %rd295, %rd169;
	@%p46 bra 	$L__BB8_56;
$L__BB8_55:
	// begin inline asm
	ld.global.acquire.gpu.b32 %r3313, [%rd66];

	// end inline asm
	setp.ne.s32 	%p47, %r3313, %r3992;
	@%p47 bra 	$L__BB8_55;
$L__BB8_56:
	bar.sync 	0;
	@%p36 bra 	$L__BB8_125;
	setp.eq.s32 	%p49, %r3992, 0;
	shl.b32 	%r3314, %r3990, 5;
	add.s32 	%r335, %r76, %r3314;
	@%p49 bra 	$L__BB8_59;
	add.s32 	%r3346, %r47, -2048;
	add.s32 	%r3344, %r47, -4096;
	add.s32 	%r3340, %r47, -8192;
	add.s32 	%r3338, %r47, -10240;
	add.s32 	%r3336, %r47, -12288;
	add.s32 	%r3334, %r47, -14336;
	add.s32 	%r3332, %r47, -16384;
	add.s32 	%r3330, %r47, -18432;
	add.s32 	%r3328, %r47, -20480;
	add.s32 	%r3326, %r47, -22528;
	add.s32 	%r3324, %r47, -24576;
	add.s32 	%r3322, %r47, -26624;
	add.s32 	%r3320, %r47, -28672;
	add.s32 	%r3318, %r47, -30720;
	add.s32 	%r3316, %r47, -32768;
	mul.wide.s32 	%rd187, %r335, 16;
	add.s64 	%rd171, %rd293, %rd187;
	mov.b32 	%r3337, 1;
	// begin inline asm
	{
   .reg .pred p;
   setp.ne.b32 p, %r3337, 0;
   @p cp.async.cg.shared.global [%r3316], [%rd171], 16;
}

	// end inline asm
	add.s64 	%rd172, %rd171, 256;
	// begin inline asm
	{
   .reg .pred p;
   setp.ne.b32 p, %r3337, 0;
   @p cp.async.cg.shared.global [%r3318], [%rd172], 16;
}

	// end inline asm
	add.s32 	%r3347, %r75, %r335;
	mul.wide.s32 	%rd188, %r75, 16;
	add.s64 	%rd173, %rd171, %rd188;
	// begin inline asm
	{
   .reg .pred p;
   setp.ne.b32 p, %r3337, 0;
   @p cp.async.cg.shared.global [%r3320], [%rd173], 16;
}

	// end inline asm
	add.s64 	%rd174, %rd173, 256;
	// begin inline asm
	{
   .reg .pred p;
   setp.ne.b32 p, %r3337, 0;
   @p cp.async.cg.shared.global [%r3322], [%rd174], 16;
}

	// end inline asm
	add.s32 	%r3348, %r3347, %r75;
	mul.wide.s32 	%rd189, %r3348, 16;
	add.s64 	%rd175, %rd293, %rd189;
	// begin inline asm
	{
   .reg .pred p;
   setp.ne.b32 p, %r3337, 0;
   @p cp.async.cg.shared.global [%r3324], [%rd175], 16;
}

	// end inline asm
	add.s64 	%rd176, %rd175, 256;
	// begin inline asm
	{
   .reg .pred p;
   setp.ne.b32 p, %r3337, 0;
   @p cp.async.cg.shared.global [%r3326], [%rd176], 16;
}

	// end inline asm
	shl.b32 	%r3349, %r33, 4;
	add.s32 	%r3350, %r3349, %r3347;
	mul.wide.s32 	%rd190, %r3350, 16;
	add.s64 	%rd177, %rd293, %rd190;
	// begin inline asm
	{
   .reg .pred p;
   setp.ne.b32 p, %r3337, 0;
   @p cp.async.cg.shared.global [%r3328], [%rd177], 16;
}

	// end inline asm
	add.s64 	%rd178, %rd177, 256;
	// begin inline asm
	{
   .reg .pred p;
   setp.ne.b32 p, %r3337, 0;
   @p cp.async.cg.shared.global [%r3330], [%rd178], 16;
}

	// end inline asm
	add.s32 	%r3351, %r3990, %r33;
	shl.b32 	%r3352, %r3351, 5;
	add.s32 	%r3353, %r3352, %r76;
	mul.wide.s32 	%rd191, %r3353, 16;
	add.s64 	%rd179, %rd293, %rd191;
	// begin inline asm
	{
   .reg .pred p;
   setp.ne.b32 p, %r3337, 0;
   @p cp.async.cg.shared.global [%r3332], [%rd179], 16;
}

	// end inline asm
	add.s64 	%rd180, %rd179, 256;
	// begin inline asm
	{
   .reg .pred p;
   setp.ne.b32 p, %r3337, 0;
   @p cp.async.cg.shared.global [%r3334], [%rd180], 16;
}

	// end inline asm
	shl.b32 	%r3354, %r33, 5;
	add.s32 	%r3355, %r3354, %r3347;
	mul.wide.s32 	%rd192, %r3355, 16;
	add.s64 	%rd181, %rd293, %rd192;
	// begin inline asm
	{
   .reg .pred p;
   setp.ne.b32 p, %r3337, 0;
   @p cp.async.cg.shared.global [%r3336], [%rd181], 16;
}

	// end inline asm
	add.s64 	%rd182, %rd181, 256;
	// begin inline asm
	{
   .reg .pred p;
   setp.ne.b32 p, %r3337, 0;
   @p cp.async.cg.shared.global [%r3338], [%rd182], 16;
}

	// end inline asm
	add.s32 	%r3356, %r3355, %r75;
	mul.wide.s32 	%rd193, %r3356, 16;
	add.s64 	%rd183, %rd293, %rd193;
	setp.lt.s32 	%p50, %r95, %r1;
	selp.u32 	%r3341, 1, 0, %p50;
	// begin inline asm
	{
   .reg .pred p;
   setp.ne.b32 p, %r3341, 0;
   @p cp.async.cg.shared.global [%r3340], [%rd183], 16;
}

	// end inline asm
	add.s64 	%rd184, %rd183, 256;
	// begin inline asm
	{
   .reg .pred p;
   setp.ne.b32 p, %r3341, 0;
   @p cp.async.cg.shared.global [%r96], [%rd184], 16;
}

	// end inline asm
	add.s32 	%r3357, %r3349, %r3355;
	mul.wide.s32 	%rd194, %r3357, 16;
	add.s64 	%rd185, %rd293, %rd194;
	setp.lt.s32 	%p51, %r97, %r1;
	selp.u32 	%r3345, 1, 0, %p51;
	// begin inline asm
	{
   .reg .pred p;
   setp.ne.b32 p, %r3345, 0;
   @p cp.async.cg.shared.global [%r3344], [%rd185], 16;
}

	// end inline asm
	add.s64 	%rd186, %rd185, 256;
	// begin inline asm
	{
   .reg .pred p;
   setp.ne.b32 p, %r3345, 0;
   @p cp.async.cg.shared.global [%r3346], [%rd186], 16;
}

	// end inline asm
	// begin inline asm
	cp.async.commit_group;

	// end inline asm
	// begin inline asm
	cp.async.wait_group 0;

	// end inline asm
	ld.shared.v4.u32 	{%r3358, %r3359, %r3360, %r3361}, [%r47+-32768];
	mov.b32 	{%rs1, %rs2}, %r3358;
	// begin inline asm
	{  cvt.f32.f16 %f4122, %rs1;}

	// end inline asm
	add.f32 	%f5682, %f4122, %f5682;
	// begin inline asm
	{  cvt.f32.f16 %f4123, %rs2;}

	// end inline asm
	add.f32 	%f5678, %f4123, %f5678;
	mov.b32 	{%rs3, %rs4}, %r3359;
	// begin inline asm
	{  cvt.f32.f16 %f4124, %rs3;}

	// end inline asm
	add.f32 	%f5674, %f4124, %f5674;
	// begin inline asm
	{  cvt.f32.f16 %f4125, %rs4;}

	// end inline asm
	add.f32 	%f5670, %f4125, %f5670;
	mov.b32 	{%rs5, %rs6}, %r3360;
	// begin inline asm
	{  cvt.f32.f16 %f4126, %rs5;}

	// end inline asm
	add.f32 	%f5666, %f4126, %f5666;
	// begin inline asm
	{  cvt.f32.f16 %f4127, %rs6;}

	// end inline asm
	add.f32 	%f5662, %f4127, %f5662;
	mov.b32 	{%rs7, %rs8}, %r3361;
	// begin inline asm
	{  cvt.f32.f16 %f4128, %rs7;}

	// end inline asm
	add.f32 	%f5658, %f4128, %f5658;
	// begin inline asm
	{  cvt.f32.f16 %f4129, %rs8;}

	// end inline asm
	add.f32 	%f5654, %f4129, %f5654;
$L__BB8_59:
	setp.eq.s32 	%p52, %r3992, %r318;
	mul.wide.s32 	%rd195, %r335, 16;
	add.s64 	%rd67, %rd292, %rd195;
	@%p52 bra 	$L__BB8_61;
	// begin inline asm
	{  cvt.rn.f16.f32 %rs9, %f5682;}

	// end inline asm
	// begin inline asm
	{  cvt.rn.f16.f32 %rs10, %f5678;}

	// end inline asm
	// begin inline asm
	{  cvt.rn.f16.f32 %rs11, %f5674;}

	// end inline asm
	// begin inline asm
	{  cvt.rn.f16.f32 %rs12, %f5670;}

	// end inline asm
	// begin inline asm
	{  cvt.rn.f16.f32 %rs13, %f5666;}

	// end inline asm
	// begin inline asm
	{  cvt.rn.f16.f32 %rs14, %f5662;}

	// end inline asm
	// begin inline asm
	{  cvt.rn.f16.f32 %rs15, %f5658;}

	// end inline asm
	// begin inline asm
	{  cvt.rn.f16.f32 %rs16, %f5654;}

	// end inline asm
	mov.b32 	%r3362, {%rs15, %rs16};
	mov.b32 	%r3363, {%rs13, %rs14};
	mov.b32 	%r3364, {%rs11, %rs12};
	mov.b32 	%r3365, {%rs9, %rs10};
	st.global.v4.u32 	[%rd67], {%r3365, %r3364, %r3363, %r3362};
$L__BB8_61:
	@%p49 bra 	$L__BB8_63;
	ld.shared.v4.u32 	{%r3366, %r3367, %r3368, %r3369}, [%r47+-30720];
	mov.b32 	{%rs17, %rs18}, %r3366;
	// begin inline asm
	{  cvt.f32.f16 %f4138, %rs17;}

	// end inline asm
	add.f32 	%f5681, %f4138, %f5681;
	// begin inline asm
	{  cvt.f32.f16 %f4139, %rs18;}

	// end inline asm
	add.f32 	%f5677, %f4139, %f5677;
	mov.b32 	{%rs19, %rs20}, %r3367;
	// begin inline asm
	{  cvt.f32.f16 %f4140, %rs19;}

	// end inline asm
	add.f32 	%f5673, %f4140, %f5673;
	// begin inline asm
	{  cvt.f32.f16 %f4141, %rs20;}

	// end inline asm
	add.f32 	%f5669, %f4141, %f5669;
	mov.b32 	{%rs21, %rs22}, %r3368;
	// begin inline asm
	{  cvt.f32.f16 %f4142, %rs21;}

	// end inline asm
	add.f32 	%f5665, %f4142, %f5665;
	// begin inline asm
	{  cvt.f32.f16 %f4143, %rs22;}

	// end inline asm
	add.f32 	%f5661, %f4143, %f5661;
	mov.b32 	{%rs23, %rs24}, %r3369;
	// begin inline asm
	{  cvt.f32.f16 %f4144, %rs23;}

	// end inline asm
	add.f32 	%f5657, %f4144, %f5657;
	// begin inline asm
	{  cvt.f32.f16 %f4145, %rs24;}

	// end inline asm
	add.f32 	%f5653, %f4145, %f5653;
$L__BB8_63:
	@%p52 bra 	$L__BB8_65;
	// begin inline asm
	{  cvt.rn.f16.f32 %rs25, %f5681;}

	// end inline asm
	// begin inline asm
	{  cvt.rn.f16.f32 %rs26, %f5677;}

	// end inline asm
	// begin inline asm
	{  cvt.rn.f16.f32 %rs27, %f5673;}

	// end inline asm
	// begin inline asm
	{  cvt.rn.f16.f32 %rs28, %f5669;}

	// end inline asm
	// begin inline asm
	{  cvt.rn.f16.f32 %rs29, %f5665;}

	// end inline asm
	// begin inline asm
	{  cvt.rn.f16.f32 %rs30, %f5661;}

	// end inline asm
	// begin inline asm
	{  cvt.rn.f16.f32 %rs31, %f5657;}

	// end inline asm
	// begin inline asm
	{  cvt.rn.f16.f32 %rs32, %f5653;}

	// end inline asm
	mov.b32 	%r3370, {%rs31, %rs32};
	mov.b32 	%r3371, {%rs29, %rs30};
	mov.b32 	%r3372, {%rs27, %rs28};
	mov.b32 	%r3373, {%rs25, %rs26};
	st.global.v4.u32 	[%rd67+256], {%r3373, %r3372, %r3371, %r3370};
$L__BB8_65:
	@%p49 bra 	$L__BB8_67;
	ld.shared.v4.u32 	{%r3374, %r3375, %r3376, %r3377}, [%r47+-28672];
	mov.b32 	{%rs33, %rs34}, %r3374;
	// begin inline asm
	{  cvt.f32.f16 %f4154, %rs33;}

	// end inline asm
	add.f32 	%f5680, %f4154, %f5680;
	// begin inline asm
	{  cvt.f32.f16 %f4155, %rs34;}

	// end inline asm
	add.f32 	%f5676, %f4155, %f5676;
	mov.b32 	{%rs35, %rs36}, %r3375;
	// begin inline asm
	{  cvt.f32.f16 %f4156, %rs35;}

	// end inline asm
	add.f32 	%f5672, %f4156, %f5672;
	// begin inline asm
	{  cvt.f32.f16 %f4157, %rs36;}

	// end inline asm
	add.f32 	%f5668, %f4157, %f5668;
	mov.b32 	{%rs37, %rs38}, %r3376;
	// begin inline asm
	{  cvt.f32.f16 %f4158, %rs37;}

	// end inline asm
	add.f32 	%f5664, %f4158, %f5664;
	// begin inline asm
	{  cvt.f32.f16 %f4159, %rs38;}

	// end inline asm
	add.f32 	%f5660, %f4159, %f5660;
	mov.b32 	{%rs39, %rs40}, %r3377;
	// begin inline asm
	{  cvt.f32.f16 %f4160, %rs39;}

	// end inline asm
	add.f32 	%f5656, %f4160, %f5656;
	// begin inline asm
	{  cvt.f32.f16 %f4161, %rs40;}

	// end inline asm
	add.f32 	%f5652, %f4161, %f5652;
$L__BB8_67:
	mul.wide.s32 	%rd196, %r75, 16;
	add.s64 	%rd68, %rd67, %rd196;
	@%p52 bra 	$L__BB8_69;
	// begin inline asm
	{  cvt.rn.f16.f32 %rs41, %f5680;}

	// end inline asm
	// begin inline asm
	{  cvt.rn.f16.f32 %rs42, %f5676;}

	// end inline asm
	// begin inline asm
	{  cvt.rn.f16.f32 %rs43, %f5672;}

	// end inline asm
	// begin inline asm
	{  cvt.rn.f16.f32 %rs44, %f5668;}

	// end inline asm
	// begin inline asm
	{  cvt.rn.f16.f32 %rs45, %f5664;}

	// end inline asm
	// begin inline asm
	{  cvt.rn.f16.f32 %rs46, %f5660;}

	// end inline asm
	// begin inline asm
	{  cvt.rn.f16.f32 %rs47, %f5656;}

	// end inline asm
	// begin inline asm
	{  cvt.rn.f16.f32 %rs48, %f5652;}

	// end inline asm
	mov.b32 	%r3378, {%rs47, %rs48};
	mov.b32 	%r3379, {%rs45, %rs46};
	mov.b32 	%r3380, {%rs43, %rs44};
	mov.b32 	%r3381, {%rs41, %rs42};
	st.global.v4.u32 	[%rd68], {%r3381, %r3380, %r3379, %r3378};
$L__BB8_69:
	@%p49 bra 	$L__BB8_71;
	ld.shared.v4.u32 	{%r3382, %r3383, %r3384, %r3385}, [%r47+-26624];
	mov.b32 	{%rs49, %rs50}, %r3382;
	// begin inline asm
	{  cvt.f32.f16 %f4170, %rs49;}

	// end inline asm
	add.f32 	%f5679, %f4170, %f5679;
	// begin inline asm
	{  cvt.f32.f16 %f4171, %rs50;}

	// end inline asm
	add.f32 	%f5675, %f4171, %f5675;
	mov.b32 	{%rs51, %rs52}, %r3383;
	// begin inline asm
	{  cvt.f32.f16 %f4172, %rs51;}

	// end inline asm
	add.f32 	%f5671, %f4172, %f5671;
	// begin inline asm
	{  cvt.f32.f16 %f4173, %rs52;}

	// end inline asm
	add.f32 	%f5667, %f4173, %f5667;
	mov.b32 	{%rs53, %rs54}, %r3384;
	// begin inline asm
	{  cvt.f32.f16 %f4174, %rs53;}

	// end inline asm
	add.f32 	%f5663, %f4174, %f5663;
	// begin inline asm
	{  cvt.f32.f16 %f4175, %rs54;}

	// end inline asm
	add.f32 	%f5659, %f4175, %f5659;
	mov.b32 	{%rs55, %rs56}, %r3385;
	// begin inline asm
	{  cvt.f32.f16 %f4176, %rs55;}

	// end inline asm
	add.f32 	%f5655, %f4176, %f5655;
	// begin inline asm
	{  cvt.f32.f16 %f4177, %rs56;}

	// end inline asm
	add.f32 	%f5651, %f4177, %f5651;
$L__BB8_71:
	@%p52 bra 	$L__BB8_73;
	// begin inline asm
	{  cvt.rn.f16.f32 %rs57, %f5679;}

	// end inline asm
	// begin inline asm
	{  cvt.rn.f16.f32 %rs58, %f5675;}

	// end inline asm
	// begin inline asm
	{  cvt.rn.f16.f32 %rs59, %f5671;}

	// end inline asm
	// begin inline asm
	{  cvt.rn.f16.f32 %rs60, %f5667;}

	// end inline asm
	// begin inline asm
	{  cvt.rn.f16.f32 %rs61, %f5663;}

	// end inline asm
	// begin inline asm
	{  cvt.rn.f16.f32 %rs62, %f5659;}

	// end inline asm
	// begin inline asm
	{  cvt.rn.f16.f32 %rs63, %f5655;}

	// end inline asm
	// begin inline asm
	{  cvt.rn.f16.f32 %rs64, %f5651;}

	// end inline asm
	mov.b32 	%r3386, {%rs63, %rs64};
	mov.b32 	%r3387, {%rs61, %rs62};
	mov.b32 	%r3388, {%rs59, %rs60};
	mov.b32 	%r3389, {%rs57, %rs58};
	st.global.v4.u32 	[%rd68+256], {%r3389, %r3388, %r3387, %r3386};
$L__BB8_73:
	@%p49 bra 	$L__BB8_75;
	ld.shared.v4.u32 	{%r3390, %r3391, %r3392, %r3393}, [%r47+-24576];
	mov.b32 	{%rs65, %rs66}, %r3390;
	// begin inline asm
	{  cvt.f32.f16 %f4186, %rs65;}

	// end inline asm
	add.f32 	%f5650, %f4186, %f5650;
	// begin inline asm
	{  cvt.f32.f16 %f4187, %rs66;}

	// end inline asm
	add.f32 	%f5646, %f4187, %f5646;
	mov.b32 	{%rs67, %rs68}, %r3391;
	// begin inline asm
	{  cvt.f32.f16 %f4188, %rs67;}

	// end inline asm
	add.f32 	%f5642, %f4188, %f5642;
	// begin inline asm
	{  cvt.f32.f16 %f4189, %rs68;}

	// end inline asm
	add.f32 	%f5638, %f4189, %f5638;
	mov.b32 	{%rs69, %rs70}, %r3392;
	// begin inline asm
	{  cvt.f32.f16 %f4190, %rs69;}

	// end inline asm
	add.f32 	%f5634, %f4190, %f5634;
	// begin inline asm
	{  cvt.f32.f16 %f4191, %rs70;}

	// end inline asm
	add.f32 	%f5630, %f4191, %f5630;
	mov.b32 	{%rs71, %rs72}, %r3393;
	// begin inline asm
	{  cvt.f32.f16 %f4192, %rs71;}

	// end inline asm
	add.f32 	%f5626, %f4192, %f5626;
	// begin inline asm
	{  cvt.f32.f16 %f4193, %rs72;}

	// end inline asm
	add.f32 	%f5622, %f4193, %f5622;
$L__BB8_75:
	shl.b32 	%r3394, %r33, 4;
	mul.wide.s32 	%rd197, %r3394, 16;
	add.s64 	%rd69, %rd67, %rd197;
	@%p52 bra 	$L__BB8_77;
	// begin inline asm
	{  cvt.rn.f16.f32 %rs73, %f5650;}

	// end inline asm
	// begin inline asm
	{  cvt.rn.f16.f32 %rs74, %f5646;}

	// end inline asm
	// begin inline asm
	{  cvt.rn.f16.f32 %rs75, %f5642;}

	// end inline asm
	// begin inline asm
	{  cvt.rn.f16.f32 %rs76, %f5638;}

	// end inline asm
	// begin inline asm
	{  cvt.rn.f16.f32 %rs77, %f5634;}

	// end inline asm
	// begin inline asm
	{  cvt.rn.f16.f32 %rs78, %f5630;}

	// end inline asm
	// begin inline asm
	{  cvt.rn.f16.f32 %rs79, %f5626;}

	// end inline asm
	// begin inline asm
	{  cvt.rn.f16.f32 %rs80, %f5622;}

	// end inline asm
	mov.b32 	%r3395, {%rs79, %rs80};
	mov.b32 	%r3396, {%rs77, %rs78};
	mov.b32 	%r3397, {%rs75, %rs76};
	mov.b32 	%r3398, {%rs73, %rs74};
	st.global.v4.u32 	[%rd69], {%r3398, %r3397, %r3396, %r3395};
$L__BB8_77:
	@%p49 bra 	$L__BB8_79;
	ld.shared.v4.u32 	{%r3399, %r3400, %r3401, %r3402}, [%r47+-22528];
	mov.b32 	{%rs81, %rs82}, %r3399;
	// begin inline asm
	{  cvt.f32.f16 %f4202, %rs81;}

	// end inline asm
	add.f32 	%f5649, %f4202, %f5649;
	// begin inline asm
	{  cvt.f32.f16 %f4203, %rs82;}

	// end inline asm
	add.f32 	%f5645, %f4203, %f5645;
	mov.b32 	{%rs83, %rs84}, %r3400;
	// begin inline asm
	{  cvt.f32.f16 %f4204, %rs83;}

	// end inline asm
	add.f32 	%f5641, %f4204, %f5641;
	// begin inline asm
	{  cvt.f32.f16 %f4205, %rs84;}

	// end inline asm
	add.f32 	%f5637, %f4205, %f5637;
	mov.b32 	{%rs85, %rs86}, %r3401;
	// begin inline asm
	{  cvt.f32.f16 %f4206, %rs85;}

	// end inline asm
	add.f32 	%f5633, %f4206, %f5633;
	// begin inline asm
	{  cvt.f32.f16 %f4207, %rs86;}

	// end inline asm
	add.f32 	%f5629, %f4207, %f5629;
	mov.b32 	{%rs87, %rs88}, %r3402;
	// begin inline asm
	{  cvt.f32.f16 %f4208, %rs87;}

	// end inline asm
	add.f32 	%f5625, %f4208, %f5625;
	// begin inline asm
	{  cvt.f32.f16 %f4209, %rs88;}

	// end inline asm
	add.f32 	%f5621, %f4209, %f5621;
$L__BB8_79:
	@%p52 bra 	$L__BB8_81;
	// begin inline asm
	{  cvt.rn.f16.f32 %rs89, %f5649;}

	// end inline asm
	// begin inline asm
	{  cvt.rn.f16.f32 %rs90, %f5645;}

	// end inline asm
	// begin inline asm
	{  cvt.rn.f16.f32 %rs91, %f5641;}

	// end inline asm
	// begin inline asm
	{  cvt.rn.f16.f32 %rs92, %f5637;}

	// end inline asm
	// begin inline asm
	{  cvt.rn.f16.f32 %rs93, %f5633;}

	// end inline asm
	// begin inline asm
	{  cvt.rn.f16.f32 %rs94, %f5629;}

	// end inline asm
	// begin inline asm
	{  cvt.rn.f16.f32 %rs95, %f5625;}

	// end inline asm
	// begin inline asm
	{  cvt.rn.f16.f32 %rs96, %f5621;}

	// end inline asm
	mov.b32 	%r3403, {%rs95, %rs96};
	mov.b32 	%r3404, {%rs93, %rs94};
	mov.b32 	%r3405, {%rs91, %rs92};
	mov.b32 	%r3406, {%rs89, %rs90};
	st.global.v4.u32 	[%rd69+256], {%r3406, %r3405, %r3404, %r3403};
$L__BB8_81:
	@%p49 bra 	$L__BB8_83;
	ld.shared.v4.u32 	{%r3407, %r3408, %r3409, %r3410}, [%r47+-20480];
	mov.b32 	{%rs97, %rs98}, %r3407;
	// begin inline asm
	{  cvt.f32.f16 %f4218, %rs97;}

	// end inline asm
	add.f32 	%f5648, %f4218, %f5648;
	// begin inline asm
	{  cvt.f32.f16 %f4219, %rs98;}

	// end inline asm
	add.f32 	%f5644, %f4219, %f5644;
	mov.b32 	{%rs99, %rs100}, %r3408;
	// begin inline asm
	{  cvt.f32.f16 %f4220, %rs99;}

	// end inline asm
	add.f32 	%f5640, %f4220, %f5640;
	// begin inline asm
	{  cvt.f32.f16 %f4221, %rs100;}

	// end inline asm
	add.f32 	%f5636, %f4221, %f5636;
	mov.b32 	{%rs101, %rs102}, %r3409;
	// begin inline asm
	{  cvt.f32.f16 %f4222, %rs101;}

	// end inline asm
	add.f32 	%f5632, %f4222, %f5632;
	// begin inline asm
	{  cvt.f32.f16 %f4223, %rs102;}

	// end inline asm
	add.f32 	%f5628, %f4223, %f5628;
	mov.b32 	{%rs103, %rs104}, %r3410;
	// begin inline asm
	{  cvt.f32.f16 %f4224, %rs103;}

	// end inline asm
	add.f32 	%f5624, %f4224, %f5624;
	// begin inline asm
	{  cvt.f32.f16 %f4225, %rs104;}

	// end inline asm
	add.f32 	%f5620, %f4225, %f5620;
$L__BB8_83:
	mul.lo.s32 	%r3411, %r33, 24;
	mul.wide.s32 	%rd198, %r3411, 16;
	add.s64 	%rd70, %rd67, %rd198;
	@%p52 bra 	$L__BB8_85;
	// begin inline asm
	{  cvt.rn.f16.f32 %rs105, %f5648;}

	// end inline asm
	// begin inline asm
	{  cvt.rn.f16.f32 %rs106, %f5644;}

	// end inline asm
	// begin inline asm
	{  cvt.rn.f16.f32 %rs107, %f5640;}

	// end inline asm
	// begin inline asm
	{  cvt.rn.f16.f32 %rs108, %f5636;}

	// end inline asm
	// begin inline asm
	{  cvt.rn.f16.f32 %rs109, %f5632;}

	// end inline asm
	// begin inline asm
	{  cvt.rn.f16.f32 %rs110, %f5628;}

	// end inline asm
	// begin inline asm
	{  cvt.rn.f16.f32 %rs111, %f5624;}

	// end inline asm
	// begin inline asm
	{  cvt.rn.f16.f32 %rs112, %f5620;}

	// end inline asm
	mov.b32 	%r3412, {%rs111, %rs112};
	mov.b32 	%r3413, {%rs109, %rs110};
	mov.b32 	%r3414, {%rs107, %rs108};
	mov.b32 	%r3415, {%rs105, %rs106};
	st.global.v4.u32 	[%rd70], {%r3415, %r3414, %r3413, %r3412};
$L__BB8_85:
	@%p49 bra 	$L__BB8_87;
	ld.shared.v4.u32 	{%r3416, %r3417, %r3418, %r3419}, [%r47+-18432];
	mov.b32 	{%rs113, %rs114}, %r3416;
	// begin inline asm
	{  cvt.f32.f16 %f4234, %rs113;}

	// end inline asm
	add.f32 	%f5647, %f4234, %f5647;
	// begin inline asm
	{  cvt.f32.f16 %f4235, %rs114;}

	// end inline asm
	add.f32 	%f5643, %f4235, %f5643;
	mov.b32 	{%rs115, %rs116}, %r3417;
	// begin inline asm
	{  cvt.f32.f16 %f4236, %rs115;}

	// end inline asm
	add.f32 	%f5639, %f4236, %f5639;
	// begin inline asm
	{  cvt.f32.f16 %f4237, %rs116;}

	// end inline asm
	add.f32 	%f5635, %f4237, %f5635;
	mov.b32 	{%rs117, %rs118}, %r3418;
	// begin inline asm
	{  cvt.f32.f16 %f4238, %rs117;}

	// end inline asm
	add.f32 	%f5631, %f4238, %f5631;
	// begin inline asm
	{  cvt.f32.f16 %f4239, %rs118;}

	// end inline asm
	add.f32 	%f5627, %f4239, %f5627;
	mov.b32 	{%rs119, %rs120}, %r3419;
	// begin inline asm
	{  cvt.f32.f16 %f4240, %rs119;}

	// end inline asm
	add.f32 	%f5623, %f4240, %f5623;
	// begin inline asm
	{  cvt.f32.f16 %f4241, %rs120;}

	// end inline asm
	add.f32 	%f5619, %f4241, %f5619;
$L__BB8_87:
	@%p52 bra 	$L__BB8_89;
	// begin inline asm
	{  cvt.rn.f16.f32 %rs121, %f5647;}

	// end inline asm
	// begin inline asm
	{  cvt.rn.f16.f32 %rs122, %f5643;}

	// end inline asm
	// begin inline asm
	{  cvt.rn.f16.f32 %rs123, %f5639;}

	// end inline asm
	// begin inline asm
	{  cvt.rn.f16.f32 %rs124, %f5635;}

	// end inline asm
	// begin inline asm
	{  cvt.rn.f16.f32 %rs125, %f5631;}

	// end inline asm
	// begin inline asm
	{  cvt.rn.f16.f32 %rs126, %f5627;}

	// end inline asm
	// begin inline asm
	{  cvt.rn.f16.f32 %rs127, %f5623;}

	// end inline asm
	// begin inline asm
	{  cvt.rn.f16.f32 %rs128, %f5619;}

	// end inline asm
	mov.b32 	%r3420, {%rs127, %rs128};
	mov.b32 	%r3421, {%rs125, %rs126};
	mov.b32 	%r3422, {%rs123, %rs124};
	mov.b32 	%r3423, {%rs121, %rs122};
	st.global.v4.u32 	[%rd70+256], {%r3423, %r3422, %r3421, %r3420};
$L__BB8_89:
	@%p49 bra 	$L__BB8_91;
	ld.shared.v4.u32 	{%r3424, %r3425, %r3426, %r3427}, [%r47+-16384];
	mov.b32 	{%rs129, %rs130}, %r3424;
	// begin inline asm
	{  cvt.f32.f16 %f4250, %rs129;}

	// end inline asm
	add.f32 	%f5618, %f4250, %f5618;
	// begin inline asm
	{  cvt.f32.f16 %f4251, %rs130;}

	// end inline asm
	add.f32 	%f5614, %f4251, %f5614;
	mov.b32 	{%rs131, %rs132}, %r3425;
	// begin inline asm
	{  cvt.f32.f16 %f4252, %rs131;}

	// end inline asm
	add.f32 	%f5610, %f4252, %f5610;
	// begin inline asm
	{  cvt.f32.f16 %f4253, %rs132;}

	// end inline asm
	add.f32 	%f5606, %f4253, %f5606;
	mov.b32 	{%rs133, %rs134}, %r3426;
	// begin inline asm
	{  cvt.f32.f16 %f4254, %rs133;}

	// end inline asm
	add.f32 	%f5602, %f4254, %f5602;
	// begin inline asm
	{  cvt.f32.f16 %f4255, %rs134;}

	// end inline asm
	add.f32 	%f5598, %f4255, %f5598;
	mov.b32 	{%rs135, %rs136}, %r3427;
	// begin inline asm
	{  cvt.f32.f16 %f4256, %rs135;}

	// end inline asm
	add.f32 	%f5594, %f4256, %f5594;
	// begin inline asm
	{  cvt.f32.f16 %f4257, %rs136;}

	// end inline asm
	add.f32 	%f5590, %f4257, %f5590;
$L__BB8_91:
	add.s32 	%r3428, %r3990, %r33;
	shl.b32 	%r3429, %r3428, 5;
	add.s32 	%r3430, %r3429, %r76;
	mul.wide.s32 	%rd199, %r3430, 16;
	add.s64 	%rd71, %rd292, %rd199;
	@%p52 bra 	$L__BB8_93;
	// begin inline asm
	{  cvt.rn.f16.f32 %rs137, %f5618;}

	// end inline asm
	// begin inline asm
	{  cvt.rn.f16.f32 %rs138, %f5614;}

	// end inline asm
	// begin inline asm
	{  cvt.rn.f16.f32 %rs139, %f5610;}

	// end inline asm
	// begin inline asm
	{  cvt.rn.f16.f32 %rs140, %f5606;}

	// end inline asm
	// begin inline asm
	{  cvt.rn.f16.f32 %rs141, %f5602;}

	// end inline asm
	// begin inline asm
	{  cvt.rn.f16.f32 %rs142, %f5598;}

	// end inline asm
	// begin inline asm
	{  cvt.rn.f16.f32 %rs143, %f5594;}

	// end inline asm
	// begin inline asm
	{  cvt.rn.f16.f32 %rs144, %f5590;}

	// end inline asm
	mov.b32 	%r3431, {%rs143, %rs144};
	mov.b32 	%r3432, {%rs141, %rs142};
	mov.b32 	%r3433, {%rs139, %rs140};
	mov.b32 	%r3434, {%rs137, %rs138};
	st.global.v4.u32 	[%rd71], {%r3434, %r3433, %r3432, %r3431};
$L__BB8_93:
	@%p49 bra 	$L__BB8_95;
	ld.shared.v4.u32 	{%r3435, %r3436, %r3437, %r3438}, [%r47+-14336];
	mov.b32 	{%rs145, %rs146}, %r3435;
	// begin inline asm
	{  cvt.f32.f16 %f4266, %rs145;}

	// end inline asm
	add.f32 	%f5617, %f4266, %f5617;
	// begin inline asm
	{  cvt.f32.f16 %f4267, %rs146;}

	// end inline asm
	add.f32 	%f5613, %f4267, %f5613;
	mov.b32 	{%rs147, %rs148}, %r3436;
	// begin inline asm
	{  cvt.f32.f16 %f4268, %rs147;}

	// end inline asm
	add.f32 	%f5609, %f4268, %f5609;
	// begin inline asm
	{  cvt.f32.f16 %f4269, %rs148;}

	// end inline asm
	add.f32 	%f5605, %f4269, %f5605;
	mov.b32 	{%rs149, %rs150}, %r3437;
	// begin inline asm
	{  cvt.f32.f16 %f4270, %rs149;}

	// end inline asm
	add.f32 	%f5601, %f4270, %f5601;
	// begin inline asm
	{  cvt.f32.f16 %f4271, %rs150;}

	// end inline asm
	add.f32 	%f5597, %f4271, %f5597;
	mov.b32 	{%rs151, %rs152}, %r3438;
	// begin inline asm
	{  cvt.f32.f16 %f4272, %rs151;}

	// end inline asm
	add.f32 	%f5593, %f4272, %f5593;
	// begin inline asm
	{  cvt.f32.f16 %f4273, %rs152;}

	// end inline asm
	add.f32 	%f5589, %f4273, %f5589;
$L__BB8_95:
	@%p52 bra 	$L__BB8_97;
	// begin inline asm
	{  cvt.rn.f16.f32 %rs153, %f5617;}

	// end inline asm
	// begin inline asm
	{  cvt.rn.f16.f32 %rs154, %f5613;}

	// end inline asm
	// begin inline asm
	{  cvt.rn.f16.f32 %rs155, %f5609;}

	// end inline asm
	// begin inline asm
	{  cvt.rn.f16.f32 %rs156, %f5605;}

	// end inline asm
	// begin inline asm
	{  cvt.rn.f16.f32 %rs157, %f5601;}

	// end inline asm
	// begin inline asm
	{  cvt.rn.f16.f32 %rs158, %f5597;}

	// end inline asm
	// begin inline asm
	{  cvt.rn.f16.f32 %rs159, %f5593;}

	// end inline asm
	// begin inline asm
	{  cvt.rn.f16.f32 %rs160, %f5589;}

	// end inline asm
	mov.b32 	%r3439, {%rs159, %rs160};
	mov.b32 	%r3440, {%rs157, %rs158};
	mov.b32 	%r3441, {%rs155, %rs156};
	mov.b32 	%r3442, {%rs153, %rs154};
	st.global.v4.u32 	[%rd71+256], {%r3442, %r3441, %r3440, %r3439};
$L__BB8_97:
	@%p49 bra 	$L__BB8_99;
	ld.shared.v4.u32 	{%r3443, %r3444, %r3445, %r3446}, [%r47+-12288];
	mov.b32 	{%rs161, %rs162}, %r3443;
	// begin inline asm
	{  cvt.f32.f16 %f4282, %rs161;}

	// end inline asm
	add.f32 	%f5616, %f4282, %f5616;
	// begin inline asm
	{  cvt.f32.f16 %f4283, %rs162;}

	// end inline asm
	add.f32 	%f5612, %f4283, %f5612;
	mov.b32 	{%rs163, %rs164}, %r3444;
	// begin inline asm
	{  cvt.f32.f16 %f4284, %rs163;}

	// end inline asm
	add.f32 	%f5608, %f4284, %f5608;
	// begin inline asm
	{  cvt.f32.f16 %f4285, %rs164;}

	// end inline asm
	add.f32 	%f5604, %f4285, %f5604;
	mov.b32 	{%rs165, %rs166}, %r3445;
	// begin inline asm
	{  cvt.f32.f16 %f4286, %rs165;}

	// end inline asm
	add.f32 	%f5600, %f4286, %f5600;
	// begin inline asm
	{  cvt.f32.f16 %f4287, %rs166;}

	// end inline asm
	add.f32 	%f5596, %f4287, %f5596;
	mov.b32 	{%rs167, %rs168}, %r3446;
	// begin inline asm
	{  cvt.f32.f16 %f4288, %rs167;}

	// end inline asm
	add.f32 	%f5592, %f4288, %f5592;
	// begin inline asm
	{  cvt.f32.f16 %f4289, %rs168;}

	// end inline asm
	add.f32 	%f5588, %f4289, %f5588;
$L__BB8_99:
	mul.lo.s32 	%r3447, %r33, 40;
	mul.wide.s32 	%rd200, %r3447, 16;
	add.s64 	%rd72, %rd67, %rd200;
	@%p52 bra 	$L__BB8_101;
	// begin inline asm
	{  cvt.rn.f16.f32 %rs169, %f5616;}

	// end inline asm
	// begin inline asm
	{  cvt.rn.f16.f32 %rs170, %f5612;}

	// end inline asm
	// begin inline asm
	{  cvt.rn.f16.f32 %rs171, %f5608;}

	// end inline asm
	// begin inline asm
	{  cvt.rn.f16.f32 %rs172, %f5604;}

	// end inline asm
	// begin inline asm
	{  cvt.rn.f16.f32 %rs173, %f5600;}

	// end inline asm
	// begin inline asm
	{  cvt.rn.f16.f32 %rs174, %f5596;}

	// end inline asm
	// begin inline asm
	{  cvt.rn.f16.f32 %rs175, %f5592;}

	// end inline asm
	// begin inline asm
	{  cvt.rn.f16.f32 %rs176, %f5588;}

	// end inline asm
	mov.b32 	%r3448, {%rs175, %rs176};
	mov.b32 	%r3449, {%rs173, %rs174};
	mov.b32 	%r3450, {%rs171, %rs172};
	mov.b32 	%r3451, {%rs169, %rs170};
	st.global.v4.u32 	[%rd72], {%r3451, %r3450, %r3449, %r3448};
$L__BB8_101:
	@%p49 bra 	$L__BB8_103;
	ld.shared.v4.u32 	{%r3452, %r3453, %r3454, %r3455}, [%r47+-10240];
	mov.b32 	{%rs177, %rs178}, %r3452;
	// begin inline asm
	{  cvt.f32.f16 %f4298, %rs177;}

	// end inline asm
	add.f32 	%f5615, %f4298, %f5615;
	// begin inline asm
	{  cvt.f32.f16 %f4299, %rs178;}

	// end inline asm
	add.f32 	%f5611, %f4299, %f5611;
	mov.b32 	{%rs179, %rs180}, %r3453;
	// begin inline asm
	{  cvt.f32.f16 %f4300, %rs179;}

	// end inline asm
	add.f32 	%f5607, %f4300, %f5607;
	// begin inline asm
	{  cvt.f32.f16 %f4301, %rs180;}

	// end inline asm
	add.f32 	%f5603, %f4301, %f5603;
	mov.b32 	{%rs181, %rs182}, %r3454;
	// begin inline asm
	{  cvt.f32.f16 %f4302, %rs181;}

	// end inline asm
	add.f32 	%f5599, %f4302, %f5599;
	// begin inline asm
	{  cvt.f32.f16 %f4303, %rs182;}

	// end inline asm
	add.f32 	%f5595, %f4303, %f5595;
	mov.b32 	{%rs183, %rs184}, %r3455;
	// begin inline asm
	{  cvt.f32.f16 %f4304, %rs183;}

	// end inline asm
	add.f32 	%f5591, %f4304, %f5591;
	// begin inline asm
	{  cvt.f32.f16 %f4305, %rs184;}

	// end inline asm
	add.f32 	%f5587, %f4305, %f5587;
$L__BB8_103:
	@%p52 bra 	$L__BB8_105;
	// begin inline asm
	{  cvt.rn.f16.f32 %rs185, %f5615;}

	// end inline asm
	// begin inline asm
	{  cvt.rn.f16.f32 %rs186, %f5611;}

	// end inline asm
	// begin inline asm
	{  cvt.rn.f16.f32 %rs187, %f5607;}

	// end inline asm
	// begin inline asm
	{  cvt.rn.f16.f32 %rs188, %f5603;}

	// end inline asm
	// begin inline asm
	{  cvt.rn.f16.f32 %rs189, %f5599;}

	// end inline asm
	// begin inline asm
	{  cvt.rn.f16.f32 %rs190, %f5595;}

	// end inline asm
	// begin inline asm
	{  cvt.rn.f16.f32 %rs191, %f5591;}

	// end inline asm
	// begin inline asm
	{  cvt.rn.f16.f32 %rs192, %f5587;}

	// end inline asm
	mov.b32 	%r3456, {%rs191, %rs192};
	mov.b32 	%r3457, {%rs189, %rs190};
	mov.b32 	%r3458, {%rs187, %rs188};
	mov.b32 	%r3459, {%rs185, %rs186};
	st.global.v4.u32 	[%rd72+256], {%r3459, %r3458, %r3457, %r3456};
$L__BB8_105:
	setp.ge.s32 	%p75, %r95, %r1;
	mul.lo.s32 	%r3460, %r33, 48;
	mul.wide.s32 	%rd201, %r3460, 16;
	add.s64 	%rd73, %rd67, %rd201;
	@%p75 bra 	$L__BB8_110;
	setp.eq.s32 	%p76, %r3992, 0;
	@%p76 bra 	$L__BB8_108;
	ld.shared.v4.u32 	{%r3461, %r3462, %r3463, %r3464}, [%r47+-8192];
	mov.b32 	{%rs193, %rs194}, %r3461;
	// begin inline asm
	{  cvt.f32.f16 %f4314, %rs193;}

	// end inline asm
	add.f32 	%f5586, %f4314, %f5586;
	// begin inline asm
	{  cvt.f32.f16 %f4315, %rs194;}

	// end inline asm
	add.f32 	%f5582, %f4315, %f5582;
	mov.b32 	{%rs195, %rs196}, %r3462;
	// begin inline asm
	{  cvt.f32.f16 %f4316, %rs195;}

	// end inline asm
	add.f32 	%f5578, %f4316, %f5578;
	// begin inline asm
	{  cvt.f32.f16 %f4317, %rs196;}

	// end inline asm
	add.f32 	%f5574, %f4317, %f5574;
	mov.b32 	{%rs197, %rs198}, %r3463;
	// begin inline asm
	{  cvt.f32.f16 %f4318, %rs197;}

	// end inline asm
	add.f32 	%f5570, %f4318, %f5570;
	// begin inline asm
	{  cvt.f32.f16 %f4319, %rs198;}

	// end inline asm
	add.f32 	%f5566, %f4319, %f5566;
	mov.b32 	{%rs199, %rs200}, %r3464;
	// begin inline asm
	{  cvt.f32.f16 %f4320, %rs199;}

	// end inline asm
	add.f32 	%f5562, %f4320, %f5562;
	// begin inline asm
	{  cvt.f32.f16 %f4321, %rs200;}

	// end inline asm
	add.f32 	%f5558, %f4321, %f5558;
$L__BB8_108:
	setp.eq.s32 	%p77, %r3992, %r318;
	@%p77 bra 	$L__BB8_110;
	// begin inline asm
	{  cvt.rn.f16.f32 %rs201, %f5586;}

	// end inline asm
	// begin inline asm
	{  cvt.rn.f16.f32 %rs202, %f5582;}

	// end inline asm
	// begin inline asm
	{  cvt.rn.f16.f32 %rs203, %f5578;}

	// end inline asm
	// begin inline asm
	{  cvt.rn.f16.f32 %rs204, %f5574;}

	// end inline asm
	// begin inline asm
	{  cvt.rn.f16.f32 %rs205, %f5570;}

	// end inline asm
	// begin inline asm
	{  cvt.rn.f16.f32 %rs206, %f5566;}

	// end inline asm
	// begin inline asm
	{  cvt.rn.f16.f32 %rs207, %f5562;}

	// end inline asm
	// begin inline asm
	{  cvt.rn.f16.f32 %rs208, %f5558;}

	// end inline asm
	mov.b32 	%r3465, {%rs207, %rs208};
	mov.b32 	%r3466, {%rs205, %rs206};
	mov.b32 	%r3467, {%rs203, %rs204};
	mov.b32 	%r3468, {%rs201, %rs202};
	st.global.v4.u32 	[%rd73], {%r3468, %r3467, %r3466, %r3465};
$L__BB8_110:
	@%p75 bra 	$L__BB8_115;
	setp.eq.s32 	%p79, %r3992, 0;
	@%p79 bra 	$L__BB8_113;
	ld.shared.v4.u32 	{%r3469, %r3470, %r3471, %r3472}, [%r96];
	mov.b32 	{%rs209, %rs210}, %r3469;
	// begin inline asm
	{  cvt.f32.f16 %f4330, %rs209;}

	// end inline asm
	add.f32 	%f5585, %f4330, %f5585;
	// begin inline asm
	{  cvt.f32.f16 %f4331, %rs210;}

	// end inline asm
	add.f32 	%f5581, %f4331, %f5581;
	mov.b32 	{%rs211, %rs212}, %r3470;
	// begin inline asm
	{  cvt.f32.f16 %f4332, %rs211;}

	// end inline asm
	add.f32 	%f5577, %f4332, %f5577;
	// begin inline asm
	{  cvt.f32.f16 %f4333, %rs212;}

	// end inline asm
	add.f32 	%f5573, %f4333, %f5573;
	mov.b32 	{%rs213, %rs214}, %r3471;
	// begin inline asm
	{  cvt.f32.f16 %f4334, %rs213;}

	// end inline asm
	add.f32 	%f5569, %f4334, %f5569;
	// begin inline asm
	{  cvt.f32.f16 %f4335, %rs214;}

	// end inline asm
	add.f32 	%f5565, %f4335, %f5565;
	mov.b32 	{%rs215, %rs216}, %r3472;
	// begin inline asm
	{  cvt.f32.f16 %f4336, %rs215;}

	// end inline asm
	add.f32 	%f5561, %f4336, %f5561;
	// begin inline asm
	{  cvt.f32.f16 %f4337, %rs216;}

	// end inline asm
	add.f32 	%f5557, %f4337, %f5557;
$L__BB8_113:
	setp.eq.s32 	%p80, %r3992, %r318;
	@%p80 bra 	$L__BB8_115;
	// begin inline asm
	{  cvt.rn.f16.f32 %rs217, %f5585;}

	// end inline asm
	// begin inline asm
	{  cvt.rn.f16.f32 %rs218, %f5581;}

	// end inline asm
	// begin inline asm
	{  cvt.rn.f16.f32 %rs219, %f5577;}

	// end inline asm
	// begin inline asm
	{  cvt.rn.f16.f32 %rs220, %f5573;}

	// end inline asm
	// begin inline asm
	{  cvt.rn.f16.f32 %rs221, %f5569;}

	// end inline asm
	// begin inline asm
	{  cvt.rn.f16.f32 %rs222, %f5565;}

	// end inline asm
	// begin inline asm
	{  cvt.rn.f16.f32 %rs223, %f5561;}

	// end inline asm
	// begin inline asm
	{  cvt.rn.f16.f32 %rs224, %f5557;}

	// end inline asm
	mov.b32 	%r3473, {%rs223, %rs224};
	mov.b32 	%r3474, {%rs221, %rs222};
	mov.b32 	%r3475, {%rs219, %rs220};
	mov.b32 	%r3476, {%rs217, %rs218};
	st.global.v4.u32 	[%rd73+256], {%r3476, %r3475, %r3474, %r3473};
$L__BB8_115:
	setp.ge.s32 	%p81, %r97, %r1;
	mul.lo.s32 	%r3477, %r33, 56;
	mul.wide.s32 	%rd202, %r3477, 16;
	add.s64 	%rd74, %rd67, %rd202;
	@%p81 bra 	$L__BB8_120;
	setp.eq.s32 	%p82, %r3992, 0;
	@%p82 bra 	$L__BB8_118;
	ld.shared.v4.u32 	{%r3478, %r3479, %r3480, %r3481}, [%r47+-4096];
	mov.b32 	{%rs225, %rs226}, %r3478;
	// begin inline asm
	{  cvt.f32.f16 %f4346, %rs225;}

	// end inline asm
	add.f32 	%f5584, %f4346, %f5584;
	// begin inline asm
	{  cvt.f32.f16 %f4347, %rs226;}

	// end inline asm
	add.f32 	%f5580, %f4347, %f5580;
	mov.b32 	{%rs227, %rs228}, %r3479;
	// begin inline asm
	{  cvt.f32.f16 %f4348, %rs227;}

	// end inline asm
	add.f32 	%f5576, %f4348, %f5576;
	// begin inline asm
	{  cvt.f32.f16 %f4349, %rs228;}

	// end inline asm
	add.f32 	%f5572, %f4349, %f5572;
	mov.b32 	{%rs229, %rs230}, %r3480;
	// begin inline asm
	{  cvt.f32.f16 %f4350, %rs229;}

	// end inline asm
	add.f32 	%f5568, %f4350, %f5568;
	// begin inline asm
	{  cvt.f32.f16 %f4351, %rs230;}

	// end inline asm
	add.f32 	%f5564, %f4351, %f5564;
	mov.b32 	{%rs231, %rs232}, %r3481;
	// begin inline asm
	{  cvt.f32.f16 %f4352, %rs231;}

	// end inline asm
	add.f32 	%f5560, %f4352, %f5560;
	// begin inline asm
	{  cvt.f32.f16 %f4353, %rs232;}

	// end inline asm
	add.f32 	%f5556, %f4353, %f5556;
$L__BB8_118:
	setp.eq.s32 	%p83, %r3992, %r318;
	@%p83 bra 	$L__BB8_120;
	// begin inline asm
	{  cvt.rn.f16.f32 %rs233, %f5584;}

	// end inline asm
	// begin inline asm
	{  cvt.rn.f16.f32 %rs234, %f5580;}

	// end inline asm
	// begin inline asm
	{  cvt.rn.f16.f32 %rs235, %f5576;}

	// end inline asm
	// begin inline asm
	{  cvt.rn.f16.f32 %rs236, %f5572;}

	// end inline asm
	// begin inline asm
	{  cvt.rn.f16.f32 %rs237, %f5568;}

	// end inline asm
	// begin inline asm
	{  cvt.rn.f16.f32 %rs238, %f5564;}

	// end inline asm
	// begin inline asm
	{  cvt.rn.f16.f32 %rs239, %f5560;}

	// end inline asm
	// begin inline asm
	{  cvt.rn.f16.f32 %rs240, %f5556;}

	// end inline asm
	mov.b32 	%r3482, {%rs239, %rs240};
	mov.b32 	%r3483, {%rs237, %rs238};
	mov.b32 	%r3484, {%rs235, %rs236};
	mov.b32 	%r3485, {%rs233, %rs234};
	st.global.v4.u32 	[%rd74], {%r3485, %r3484, %r3483, %r3482};
$L__BB8_120:
	@%p81 bra 	$L__BB8_125;
	@%p49 bra 	$L__BB8_123;
	ld.shared.v4.u32 	{%r3486, %r3487, %r3488, %r3489}, [%r47+-2048];
	mov.b32 	{%rs241, %rs242}, %r3486;
	// begin inline asm
	{  cvt.f32.f16 %f4362, %rs241;}

	// end inline asm
	add.f32 	%f5583, %f4362, %f5583;
	// begin inline asm
	{  cvt.f32.f16 %f4363, %rs242;}

	// end inline asm
	add.f32 	%f5579, %f4363, %f5579;
	mov.b32 	{%rs243, %rs244}, %r3487;
	// begin inline asm
	{  cvt.f32.f16 %f4364, %rs243;}

	// end inline asm
	add.f32 	%f5575, %f4364, %f5575;
	// begin inline asm
	{  cvt.f32.f16 %f4365, %rs244;}

	// end inline asm
	add.f32 	%f5571, %f4365, %f5571;
	mov.b32 	{%rs245, %rs246}, %r3488;
	// begin inline asm
	{  cvt.f32.f16 %f4366, %rs245;}

	// end inline asm
	add.f32 	%f5567, %f4366, %f5567;
	// begin inline asm
	{  cvt.f32.f16 %f4367, %rs246;}

	// end inline asm
	add.f32 	%f5563, %f4367, %f5563;
	mov.b32 	{%rs247, %rs248}, %r3489;
	// begin inline asm
	{  cvt.f32.f16 %f4368, %rs247;}

	// end inline asm
	add.f32 	%f5559, %f4368, %f5559;
	// begin inline asm
	{  cvt.f32.f16 %f4369, %rs248;}

	// end inline asm
	add.f32 	%f5555, %f4369, %f5555;
$L__BB8_123:
	@%p52 bra 	$L__BB8_125;
	// begin inline asm
	{  cvt.rn.f16.f32 %rs249, %f5583;}

	// end inline asm
	// begin inline asm
	{  cvt.rn.f16.f32 %rs250, %f5579;}

	// end inline asm
	// begin inline asm
	{  cvt.rn.f16.f32 %rs251, %f5575;}

	// end inline asm
	// begin inline asm
	{  cvt.rn.f16.f32 %rs252, %f5571;}

	// end inline asm
	// begin inline asm
	{  cvt.rn.f16.f32 %rs253, %f5567;}

	// end inline asm
	// begin inline asm
	{  cvt.rn.f16.f32 %rs254, %f5563;}

	// end inline asm
	// begin inline asm
	{  cvt.rn.f16.f32 %rs255, %f5559;}

	// end inline asm
	// begin inline asm
	{  cvt.rn.f16.f32 %rs256, %f5555;}

	// end inline asm
	mov.b32 	%r3490, {%rs255, %rs256};
	mov.b32 	%r3491, {%rs253, %rs254};
	mov.b32 	%r3492, {%rs251, %rs252};
	mov.b32 	%r3493, {%rs249, %rs250};
	st.global.v4.u32 	[%rd74+256], {%r3493, %r3492, %r3491, %r3490};
$L__BB8_125:
	mul.wide.s32 	%rd203, %r3990, 4;
	add.s64 	%rd75, %rd294, %rd203;
	bar.sync 	0;
	@%p46 bra 	$L__BB8_129;
	@%p33 bra 	$L__BB8_128;
	mov.b32 	%r3495, 0;
	st.global.u32 	[%rd75], %r3495;
	bra.uni 	$L__BB8_130;
$L__BB8_128:
	// begin inline asm
	fence.acq_rel.gpu;

	// end inline asm
	mov.b32 	%r3494, 1;
	// begin inline asm
	red.relaxed.gpu.global.add.s32 [%rd66], %r3494;

	// end inline asm
	bra.uni 	$L__BB8_148;
$L__BB8_129:
	@%p33 bra 	$L__BB8_148;
$L__BB8_130:
	shl.b32 	%r3496, %r3990, 5;
	shr.u32 	%r3497, %r34, 5;
	and.b32  	%r3498, %r34, 31;
	mad.lo.s32 	%r3499, %r33, %r3497, %r3498;
	add.s32 	%r3944, %r3499, %r3496;
	@%p36 bra 	$L__BB8_132;
	// begin inline asm
	{  cvt.rn.f16.f32 %rs257, %f5682;}

	// end inline asm
	// begin inline asm
	{  cvt.rn.f16.f32 %rs258, %f5681;}

	// end inline asm
	// begin inline asm
	{  mov.b32 %r3500, {%rs257,%rs258};}

	// end inline asm
	// begin inline asm
	{mul.f16x2 %r3501,%r3500,%r3905;
}
	// end inline asm
	st.shared.u32 	[%r98], %r3501;
	// begin inline asm
	{  cvt.rn.f16.f32 %rs261, %f5680;}

	// end inline asm
	// begin inline asm
	{  cvt.rn.f16.f32 %rs262, %f5679;}

	// end inline asm
	// begin inline asm
	{  mov.b32 %r3504, {%rs261,%rs262};}

	// end inline asm
	// begin inline asm
	{mul.f16x2 %r3505,%r3504,%r3905;
}
	// end inline asm
	st.shared.u32 	[%r98+4224], %r3505;
	// begin inline asm
	{  cvt.rn.f16.f32 %rs265, %f5678;}

	// end inline asm
	// begin inline asm
	{  cvt.rn.f16.f32 %rs266, %f5677;}

	// end inline asm
	// begin inline asm
	{  mov.b32 %r3508, {%rs265,%rs266};}

	// end inline asm
	// begin inline asm
	{mul.f16x2 %r3509,%r3508,%r3904;
}
	// end inline asm
	st.shared.u32 	[%r98+16], %r3509;
	// begin inline asm
	{  cvt.rn.f16.f32 %rs269, %f5676;}

	// end inline asm
	// begin inline asm
	{  cvt.rn.f16.f32 %rs270, %f5675;}

	// end inline asm
	// begin inline asm
	{  mov.b32 %r3512, {%rs269,%rs270};}

	// end inline asm
	// begin inline asm
	{mul.f16x2 %r3513,%r3512,%r3904;
}
	// end inline asm
	st.shared.u32 	[%r98+4240], %r3513;
	// begin inline asm
	{  cvt.rn.f16.f32 %rs273, %f5674;}

	// end inline asm
	// begin inline asm
	{  cvt.rn.f16.f32 %rs274, %f5673;}

	// end inline asm
	// begin inline asm
	{  mov.b32 %r3516, {%rs273,%rs274};}

	// end inline asm
	// begin inline asm
	{mul.f16x2 %r3517,%r3516,%r3903;
}
	// end inline asm
	st.shared.u32 	[%r98+32], %r3517;
	// begin inline asm
	{  cvt.rn.f16.f32 %rs277, %f5672;}

	// end inline asm
	// begin inline asm
	{  cvt.rn.f16.f32 %rs278, %f5671;}

	// end inline asm
	// begin inline asm
	{  mov.b32 %r3520, {%rs277,%rs278};}

	// end inline asm
	// begin inline asm
	{mul.f16x2 %r3521,%r3520,%r3903;
}
	// end inline asm
	st.shared.u32 	[%r98+4256], %r3521;
	// begin inline asm
	{  cvt.rn.f16.f32 %rs281, %f5670;}

	// end inline asm
	// begin inline asm
	{  cvt.rn.f16.f32 %rs282, %f5669;}

	// end inline asm
	// begin inline asm
	{  mov.b32 %r3524, {%rs281,%rs282};}

	// end inline asm
	// begin inline asm
	{mul.f16x2 %r3525,%r3524,%r3902;
}
	// end inline asm
	st.shared.u32 	[%r98+48], %r3525;
	// begin inline asm
	{  cvt.rn.f16.f32 %rs285, %f5668;}

	// end inline asm
	// begin inline asm
	{  cvt.rn.f16.f32 %rs286, %f5667;}

	// end inline asm
	// begin inline asm
	{  mov.b32 %r3528, {%rs285,%rs286};}

	// end inline asm
	// begin inline asm
	{mul.f16x2 %r3529,%r3528,%r3902;
}
	// end inline asm
	st.shared.u32 	[%r98+4272], %r3529;
	// begin inline asm
	{  cvt.rn.f16.f32 %rs289, %f5666;}

	// end inline asm
	// begin inline asm
	{  cvt.rn.f16.f32 %rs290, %f5665;}

	// end inline asm
	// begin inline asm
	{  mov.b32 %r3532, {%rs289,%rs290};}

	// end inline asm
	// begin inline asm
	{mul.f16x2 %r3533,%r3532,%r3901;
}
	// end inline asm
	st.shared.u32 	[%r98+64], %r3533;
	// begin inline asm
	{  cvt.rn.f16.f32 %rs293, %f5664;}

	// end inline asm
	// begin inline asm
	{  cvt.rn.f16.f32 %rs294, %f5663;}

	// end inline asm
	// begin inline asm
	{  mov.b32 %r3536, {%rs293,%rs294};}

	// end inline asm
	// begin inline asm
	{mul.f16x2 %r3537,%r3536,%r3901;
}
	// end inline asm
	st.shared.u32 	[%r98+4288], %r3537;
	// begin inline asm
	{  cvt.rn.f16.f32 %rs297, %f5662;}

	// end inline asm
	// begin inline asm
	{  cvt.rn.f16.f32 %rs298, %f5661;}

	// end inline asm
	// begin inline asm
	{  mov.b32 %r3540, {%rs297,%rs298};}

	// end inline asm
	// begin inline asm
	{mul.f16x2 %r3541,%r3540,%r3900;
}
	// end inline asm
	st.shared.u32 	[%r98+80], %r3541;
	// begin inline asm
	{  cvt.rn.f16.f32 %rs301, %f5660;}

	// end inline asm
	// begin inline asm
	{  cvt.rn.f16.f32 %rs302, %f5659;}

	// end inline asm
	// begin inline asm
	{  mov.b32 %r3544, {%rs301,%rs302};}

	// end inline asm
	// begin inline asm
	{mul.f16x2 %r3545,%r3544,%r3900;
}
	// end inline asm
	st.shared.u32 	[%r98+4304], %r3545;
	// begin inline asm
	{  cvt.rn.f16.f32 %rs305, %f5658;}

	// end inline asm
	// begin inline asm
	{  cvt.rn.f16.f32 %rs306, %f5657;}

	// end inline asm
	// begin inline asm
	{  mov.b32 %r3548, {%rs305,%rs306};}

	// end inline asm
	// begin inline asm
	{mul.f16x2 %r3549,%r3548,%r3899;
}
	// end inline asm
	st.shared.u32 	[%r98+96], %r3549;
	// begin inline asm
	{  cvt.rn.f16.f32 %rs309, %f5656;}

	// end inline asm
	// begin inline asm
	{  cvt.rn.f16.f32 %rs310, %f5655;}

	// end inline asm
	// begin inline asm
	{  mov.b32 %r3552, {%rs309,%rs310};}

	// end inline asm
	// begin inline asm
	{mul.f16x2 %r3553,%r3552,%r3899;
}
	// end inline asm
	st.shared.u32 	[%r98+4320], %r3553;
	// begin inline asm
	{  cvt.rn.f16.f32 %rs313, %f5654;}

	// end inline asm
	// begin inline asm
	{  cvt.rn.f16.f32 %rs314, %f5653;}

	// end inline asm
	// begin inline asm
	{  mov.b32 %r3556, {%rs313,%rs314};}

	// end inline asm
	// begin inline asm
	{mul.f16x2 %r3557,%r3556,%r3898;
}
	// end inline asm
	st.shared.u32 	[%r98+112], %r3557;
	// begin inline asm
	{  cvt.rn.f16.f32 %rs317, %f5652;}

	// end inline asm
	// begin inline asm
	{  cvt.rn.f16.f32 %rs318, %f5651;}

	// end inline asm
	// begin inline asm
	{  mov.b32 %r3560, {%rs317,%rs318};}

	// end inline asm
	// begin inline asm
	{mul.f16x2 %r3561,%r3560,%r3898;
}
	// end inline asm
	st.shared.u32 	[%r98+4336], %r3561;
	// begin inline asm
	{  cvt.rn.f16.f32 %rs321, %f5650;}

	// end inline asm
	// begin inline asm
	{  cvt.rn.f16.f32 %rs322, %f5649;}

	// end inline asm
	// begin inline asm
	{  mov.b32 %r3564, {%rs321,%rs322};}

	// end inline asm
	// begin inline asm
	{mul.f16x2 %r3565,%r3564,%r3905;
}
	// end inline asm
	st.shared.u32 	[%r98+8448], %r3565;
	// begin inline asm
	{  cvt.rn.f16.f32 %rs325, %f5648;}

	// end inline asm
	// begin inline asm
	{  cvt.rn.f16.f32 %rs326, %f5647;}

	// end inline asm
	// begin inline asm
	{  mov.b32 %r3568, {%rs325,%rs326};}

	// end inline asm
	// begin inline asm
	{mul.f16x2 %r3569,%r3568,%r3905;
}
	// end inline asm
	st.shared.u32 	[%r98+12672], %r3569;
	// begin inline asm
	{  cvt.rn.f16.f32 %rs329, %f5646;}

	// end inline asm
	// begin inline asm
	{  cvt.rn.f16.f32 %rs330, %f5645;}

	// end inline asm
	// begin inline asm
	{  mov.b32 %r3572, {%rs329,%rs330};}

	// end inline asm
	// begin inline asm
	{mul.f16x2 %r3573,%r3572,%r3904;
}
	// end inline asm
	st.shared.u32 	[%r98+8464], %r3573;
	// begin inline asm
	{  cvt.rn.f16.f32 %rs333, %f5644;}

	// end inline asm
	// begin inline asm
	{  cvt.rn.f16.f32 %rs334, %f5643;}

	// end inline asm
	// begin inline asm
	{  mov.b32 %r3576, {%rs333,%rs334};}

	// end inline asm
	// begin inline asm
	{mul.f16x2 %r3577,%r3576,%r3904;
}
	// end inline asm
	st.shared.u32 	[%r98+12688], %r3577;
	// begin inline asm
	{  cvt.rn.f16.f32 %rs337, %f5642;}

	// end inline asm
	// begin inline asm
	{  cvt.rn.f16.f32 %rs338, %f5641;}

	// end inline asm
	// begin inline asm
	{  mov.b32 %r3580, {%rs337,%rs338};}

	// end inline asm
	// begin inline asm
	{mul.f16x2 %r3581,%r3580,%r3903;
}
	// end inline asm
	st.shared.u32 	[%r98+8480], %r3581;
	// begin inline asm
	{  cvt.rn.f16.f32 %rs341, %f5640;}

	// end inline asm
	// begin inline asm
	{  cvt.rn.f16.f32 %rs342, %f5639;}

	// end inline asm
	// begin inline asm
	{  mov.b32 %r3584, {%rs341,%rs342};}

	// end inline asm
	// begin inline asm
	{mul.f16x2 %r3585,%r3584,%r3903;
}
	// end inline asm
	st.shared.u32 	[%r98+12704], %r3585;
	// begin inline asm
	{  cvt.rn.f16.f32 %rs345, %f5638;}

	// end inline asm
	// begin inline asm
	{  cvt.rn.f16.f32 %rs346, %f5637;}

	// end inline asm
	// begin inline asm
	{  mov.b32 %r3588, {%rs345,%rs346};}

	// end inline asm
	// begin inline asm
	{mul.f16x2 %r3589,%r3588,%r3902;
}
	// end inline asm
	st.shared.u32 	[%r98+8496], %r3589;
	// begin inline asm
	{  cvt.rn.f16.f32 %rs349, %f5636;}

	// end inline asm
	// begin inline asm
	{  cvt.rn.f16.f32 %rs350, %f5635;}

	// end inline asm
	// begin inline asm
	{  mov.b32 %r3592, {%rs349,%rs350};}

	// end inline asm
	// begin inline asm
	{mul.f16x2 %r3593,%r3592,%r3902;
}
	// end inline asm
	st.shared.u32 	[%r98+12720], %r3593;
	// begin inline asm
	{  cvt.rn.f16.f32 %rs353, %f5634;}

	// end inline asm
	// begin inline asm
	{  cvt.rn.f16.f32 %rs354, %f5633;}

	// end inline asm
	// begin inline asm
	{  mov.b32 %r3596, {%rs353,%rs354};}

	// end inline asm
	// begin inline asm
	{mul.f16x2 %r3597,%r3596,%r3901;
}
	// end inline asm
	st.shared.u32 	[%r98+8512], %r3597;
	// begin inline asm
	{  cvt.rn.f16.f32 %rs357, %f5632;}

	// end inline asm
	// begin inline asm
	{  cvt.rn.f16.f32 %rs358, %f5631;}

	// end inline asm
	// begin inline asm
	{  mov.b32 %r3600, {%rs357,%rs358};}

	// end inline asm
	// begin inline asm
	{mul.f16x2 %r3601,%r3600,%r3901;
}
	// end inline asm
	st.shared.u32 	[%r98+12736], %r3601;
	// begin inline asm
	{  cvt.rn.f16.f32 %rs361, %f5630;}

	// end inline asm
	// begin inline asm
	{  cvt.rn.f16.f32 %rs362, %f5629;}

	// end inline asm
	// begin inline asm
	{  mov.b32 %r3604, {%rs361,%rs362};}

	// end inline asm
	// begin inline asm
	{mul.f16x2 %r3605,%r3604,%r3900;
}
	// end inline asm
	st.shared.u32 	[%r98+8528], %r3605;
	// begin inline asm
	{  cvt.rn.f16.f32 %rs365, %f5628;}

	// end inline asm
	// begin inline asm
	{  cvt.rn.f16.f32 %rs366, %f5627;}

	// end inline asm
	// begin inline asm
	{  mov.b32 %r3608, {%rs365,%rs366};}

	// end inline asm
	// begin inline asm
	{mul.f16x2 %r3609,%r3608,%r3900;
}
	// end inline asm
	st.shared.u32 	[%r98+12752], %r3609;
	// begin inline asm
	{  cvt.rn.f16.f32 %rs369, %f5626;}

	// end inline asm
	// begin inline asm
	{  cvt.rn.f16.f32 %rs370, %f5625;}

	// end inline asm
	// begin inline asm
	{  mov.b32 %r3612, {%rs369,%rs370};}

	// end inline asm
	// begin inline asm
	{mul.f16x2 %r3613,%r3612,%r3899;
}
	// end inline asm
	st.shared.u32 	[%r98+8544], %r3613;
	// begin inline asm
	{  cvt.rn.f16.f32 %rs373, %f5624;}

	// end inline asm
	// begin inline asm
	{  cvt.rn.f16.f32 %rs374, %f5623;}

	// end inline asm
	// begin inline asm
	{  mov.b32 %r3616, {%rs373,%rs374};}

	// end inline asm
	// begin inline asm
	{mul.f16x2 %r3617,%r3616,%r3899;
}
	// end inline asm
	st.shared.u32 	[%r98+12768], %r3617;
	// begin inline asm
	{  cvt.rn.f16.f32 %rs377, %f5622;}

	// end inline asm
	// begin inline asm
	{  cvt.rn.f16.f32 %rs378, %f5621;}

	// end inline asm
	// begin inline asm
	{  mov.b32 %r3620, {%rs377,%rs378};}

	// end inline asm
	// begin inline asm
	{mul.f16x2 %r3621,%r3620,%r3898;
}
	// end inline asm
	st.shared.u32 	[%r98+8560], %r3621;
	// begin inline asm
	{  cvt.rn.f16.f32 %rs381, %f5620;}

	// end inline asm
	// begin inline asm
	{  cvt.rn.f16.f32 %rs382, %f5619;}

	// end inline asm
	// begin inline asm
	{  mov.b32 %r3624, {%rs381,%rs382};}

	// end inline asm
	// begin inline asm
	{mul.f16x2 %r3625,%r3624,%r3898;
}
	// end inline asm
	st.shared.u32 	[%r98+12784], %r3625;
	// begin inline asm
	{  cvt.rn.f16.f32 %rs385, %f5618;}

	// end inline asm
	// begin inline asm
	{  cvt.rn.f16.f32 %rs386, %f5617;}

	// end inline asm
	// begin inline asm
	{  mov.b32 %r3628, {%rs385,%rs386};}

	// end inline asm
	// begin inline asm
	{mul.f16x2 %r3629,%r3628,%r3905;
}
	// end inline asm
	st.shared.u32 	[%r98+16896], %r3629;
	// begin inline asm
	{  cvt.rn.f16.f32 %rs389, %f5616;}

	// end inline asm
	// begin inline asm
	{  cvt.rn.f16.f32 %rs390, %f5615;}

	// end inline asm
	// begin inline asm
	{  mov.b32 %r3632, {%rs389,%rs390};}

	// end inline asm
	// begin inline asm
	{mul.f16x2 %r3633,%r3632,%r3905;
}
	// end inline asm
	st.shared.u32 	[%r98+21120], %r3633;
	// begin inline asm
	{  cvt.rn.f16.f32 %rs393, %f5614;}

	// end inline asm
	// begin inline asm
	{  cvt.rn.f16.f32 %rs394, %f5613;}

	// end inline asm
	// begin inline asm
	{  mov.b32 %r3636, {%rs393,%rs394};}

	// end inline asm
	// begin inline asm
	{mul.f16x2 %r3637,%r3636,%r3904;
}
	// end inline asm
	st.shared.u32 	[%r98+16912], %r3637;
	// begin inline asm
	{  cvt.rn.f16.f32 %rs397, %f5612;}

	// end inline asm
	// begin inline asm
	{  cvt.rn.f16.f32 %rs398, %f5611;}

	// end inline asm
	// begin inline asm
	{  mov.b32 %r3640, {%rs397,%rs398};}

	// end inline asm
	// begin inline asm
	{mul.f16x2 %r3641,%r3640,%r3904;
}
	// end inline asm
	st.shared.u32 	[%r98+21136], %r3641;
	// begin inline asm
	{  cvt.rn.f16.f32 %rs401, %f5610;}

	// end inline asm
	// begin inline asm
	{  cvt.rn.f16.f32 %rs402, %f5609;}

	// end inline asm
	// begin inline asm
	{  mov.b32 %r3644, {%rs401,%rs402};}

	// end inline asm
	// begin inline asm
	{mul.f16x2 %r3645,%r3644,%r3903;
}
	// end inline asm
	st.shared.u32 	[%r98+16928], %r3645;
	// begin inline asm
	{  cvt.rn.f16.f32 %rs405, %f5608;}

	// end inline asm
	// begin inline asm
	{  cvt.rn.f16.f32 %rs406, %f5607;}

	// end inline asm
	// begin inline asm
	{  mov.b32 %r3648, {%rs405,%rs406};}

	// end inline asm
	// begin inline asm
	{mul.f16x2 %r3649,%r3648,%r3903;
}
	// end inline asm
	st.shared.u32 	[%r98+21152], %r3649;
	// begin inline asm
	{  cvt.rn.f16.f32 %rs409, %f5606;}

	// end inline asm
	// begin inline asm
	{  cvt.rn.f16.f32 %rs410, %f5605;}

	// end inline asm
	// begin inline asm
	{  mov.b32 %r3652, {%rs409,%rs410};}

	// end inline asm
	// begin inline asm
	{mul.f16x2 %r3653,%r3652,%r3902;
}
	// end inline asm
	st.shared.u32 	[%r98+16944], %r3653;
	// begin inline asm
	{  cvt.rn.f16.f32 %rs413, %f5604;}

	// end inline asm
	// begin inline asm
	{  cvt.rn.f16.f32 %rs414, %f5603;}

	// end inline asm
	// begin inline asm
	{  mov.b32 %r3656, {%rs413,%rs414};}

	// end inline asm
	// begin inline asm
	{mul.f16x2 %r3657,%r3656,%r3902;
}
	// end inline asm
	st.shared.u32 	[%r98+21168], %r3657;
	// begin inline asm
	{  cvt.rn.f16.f32 %rs417, %f5602;}

	// end inline asm
	// begin inline asm
	{  cvt.rn.f16.f32 %rs418, %f5601;}

	// end inline asm
	// begin inline asm
	{  mov.b32 %r3660, {%rs417,%rs418};}

	// end inline asm
	// begin inline asm
	{mul.f16x2 %r3661,%r3660,%r3901;
}
	// end inline asm
	st.shared.u32 	[%r98+16960], %r3661;
	// begin inline asm
	{  cvt.rn.f16.f32 %rs421, %f5600;}

	// end inline asm
	// begin inline asm
	{  cvt.rn.f16.f32 %rs422, %f5599;}

	// end inline asm
	// begin inline asm
	{  mov.b32 %r3664, {%rs421,%rs422};}

	// end inline asm
	// begin inline asm
	{mul.f16x2 %r3665,%r3664,%r3901;
}
	// end inline asm
	st.shared.u32 	[%r98+21184], %r3665;
	// begin inline asm
	{  cvt.rn.f16.f32 %rs425, %f5598;}

	// end inline asm
	// begin inline asm
	{  cvt.rn.f16.f32 %rs426, %f5597;}

	// end inline asm
	// begin inline asm
	{  mov.b32 %r3668, {%rs425,%rs426};}

	// end inline asm
	// begin inline asm
	{mul.f16x2 %r3669,%r3668,%r3900;
}
	// end inline asm
	st.shared.u32 	[%r98+16976], %r3669;
	// begin inline asm
	{  cvt.rn.f16.f32 %rs429, %f5596;}

	// end inline asm
	// begin inline asm
	{  cvt.rn.f16.f32 %rs430, %f5595;}

	// end inline asm
	// begin inline asm
	{  mov.b32 %r3672, {%rs429,%rs430};}

	// end inline asm
	// begin inline asm
	{mul.f16x2 %r3673,%r3672,%r3900;
}
	// end inline asm
	st.shared.u32 	[%r98+21200], %r3673;
	// begin inline asm
	{  cvt.rn.f16.f32 %rs433, %f5594;}

	// end inline asm
	// begin inline asm
	{  cvt.rn.f16.f32 %rs434, %f5593;}

	// end inline asm
	// begin inline asm
	{  mov.b32 %r3676, {%rs433,%rs434};}

	// end inline asm
	// begin inline asm
	{mul.f16x2 %r3677,%r3676,%r3899;
}
	// end inline asm
	st.shared.u32 	[%r98+16992], %r3677;
	// begin inline asm
	{  cvt.rn.f16.f32 %rs437, %f5592;}

	// end inline asm
	// begin inline asm
	{  cvt.rn.f16.f32 %rs438, %f5591;}

	// end inline asm
	// begin inline asm
	{  mov.b32 %r3680, {%rs437,%rs438};}

	// end inline asm
	// begin inline asm
	{mul.f16x2 %r3681,%r3680,%r3899;
}
	// end inline asm
	st.shared.u32 	[%r98+21216], %r3681;
	// begin inline asm
	{  cvt.rn.f16.f32 %rs441, %f5590;}

	// end inline asm
	// begin inline asm
	{  cvt.rn.f16.f32 %rs442, %f5589;}

	// end inline asm
	// begin inline asm
	{  mov.b32 %r3684, {%rs441,%rs442};}

	// end inline asm
	// begin inline asm
	{mul.f16x2 %r3685,%r3684,%r3898;
}
	// end inline asm
	st.shared.u32 	[%r98+17008], %r3685;
	// begin inline asm
	{  cvt.rn.f16.f32 %rs445, %f5588;}

	// end inline asm
	// begin inline asm
	{  cvt.rn.f16.f32 %rs446, %f5587;}

	// end inline asm
	// begin inline asm
	{  mov.b32 %r3688, {%rs445,%rs446};}

	// end inline asm
	// begin inline asm
	{mul.f16x2 %r3689,%r3688,%r3898;
}
	// end inline asm
	st.shared.u32 	[%r98+21232], %r3689;
	// begin inline asm
	{  cvt.rn.f16.f32 %rs449, %f5586;}

	// end inline asm
	// begin inline asm
	{  cvt.rn.f16.f32 %rs450, %f5585;}

	// end inline asm
	// begin inline asm
	{  mov.b32 %r3692, {%rs449,%rs450};}

	// end inline asm
	// begin inline asm
	{mul.f16x2 %r3693,%r3692,%r3905;
}
	// end inline asm
	st.shared.u32 	[%r98+25344], %r3693;
	// begin inline asm
	{  cvt.rn.f16.f32 %rs453, %f5584;}

	// end inline asm
	// begin inline asm
	{  cvt.rn.f16.f32 %rs454, %f5583;}

	// end inline asm
	// begin inline asm
	{  mov.b32 %r3696, {%rs453,%rs454};}

	// end inline asm
	// begin inline asm
	{mul.f16x2 %r3697,%r3696,%r3905;
}
	// end inline asm
	st.shared.u32 	[%r98+29568], %r3697;
	// begin inline asm
	{  cvt.rn.f16.f32 %rs457, %f5582;}

	// end inline asm
	// begin inline asm
	{  cvt.rn.f16.f32 %rs458, %f5581;}

	// end inline asm
	// begin inline asm
	{  mov.b32 %r3700, {%rs457,%rs458};}

	// end inline asm
	// begin inline asm
	{mul.f16x2 %r3701,%r3700,%r3904;
}
	// end inline asm
	st.shared.u32 	[%r98+25360], %r3701;
	// begin inline asm
	{  cvt.rn.f16.f32 %rs461, %f5580;}

	// end inline asm
	// begin inline asm
	{  cvt.rn.f16.f32 %rs462, %f5579;}

	// end inline asm
	// begin inline asm
	{  mov.b32 %r3704, {%rs461,%rs462};}

	// end inline asm
	// begin inline asm
	{mul.f16x2 %r3705,%r3704,%r3904;
}
	// end inline asm
	st.shared.u32 	[%r98+29584], %r3705;
	// begin inline asm
	{  cvt.rn.f16.f32 %rs465, %f5578;}

	// end inline asm
	// begin inline asm
	{  cvt.rn.f16.f32 %rs466, %f5577;}

	// end inline asm
	// begin inline asm
	{  mov.b32 %r3708, {%rs465,%rs466};}

	// end inline asm
	// begin inline asm
	{mul.f16x2 %r3709,%r3708,%r3903;
}
	// end inline asm
	st.shared.u32 	[%r98+25376], %r3709;
	// begin inline asm
	{  cvt.rn.f16.f32 %rs469, %f5576;}

	// end inline asm
	// begin inline asm
	{  cvt.rn.f16.f32 %rs470, %f5575;}

	// end inline asm
	// begin inline asm
	{  mov.b32 %r3712, {%rs469,%rs470};}

	// end inline asm
	// begin inline asm
	{mul.f16x2 %r3713,%r3712,%r3903;
}
	// end inline asm
	st.shared.u32 	[%r98+29600], %r3713;
	// begin inline asm
	{  cvt.rn.f16.f32 %rs473, %f5574;}

	// end inline asm
	// begin inline asm
	{  cvt.rn.f16.f32 %rs474, %f5573;}

	// end inline asm
	// begin inline asm
	{  mov.b32 %r3716, {%rs473,%rs474};}

	// end inline asm
	// begin inline asm
	{mul.f16x2 %r3717,%r3716,%r3902;
}
	// end inline asm
	st.shared.u32 	[%r98+25392], %r3717;
	// begin inline asm
	{  cvt.rn.f16.f32 %rs477, %f5572;}

	// end inline asm
	// begin inline asm
	{  cvt.rn.f16.f32 %rs478, %f5571;}

	// end inline asm
	// begin inline asm
	{  mov.b32 %r3720, {%rs477,%rs478};}

	// end inline asm
	// begin inline asm
	{mul.f16x2 %r3721,%r3720,%r3902;
}
	// end inline asm
	st.shared.u32 	[%r98+29616], %r3721;
	// begin inline asm
	{  cvt.rn.f16.f32 %rs481, %f5570;}

	// end inline asm
	// begin inline asm
	{  cvt.rn.f16.f32 %rs482, %f5569;}

	// end inline asm
	// begin inline asm
	{  mov.b32 %r3724, {%rs481,%rs482};}

	// end inline asm
	// begin inline asm
	{mul.f16x2 %r3725,%r3724,%r3901;
}
	// end inline asm
	st.shared.u32 	[%r98+25408], %r3725;
	// begin inline asm
	{  cvt.rn.f16.f32 %rs485, %f5568;}

	// end inline asm
	// begin inline asm
	{  cvt.rn.f16.f32 %rs486, %f5567;}

	// end inline asm
	// begin inline asm
	{  mov.b32 %r3728, {%rs485,%rs486};}

	// end inline asm
	// begin inline asm
	{mul.f16x2 %r3729,%r3728,%r3901;
}
	// end inline asm
	st.shared.u32 	[%r98+29632], %r3729;
	// begin inline asm
	{  cvt.rn.f16.f32 %rs489, %f5566;}

	// end inline asm
	// begin inline asm
	{  cvt.rn.f16.f32 %rs490, %f5565;}

	// end inline asm
	// begin inline asm
	{  mov.b32 %r3732, {%rs489,%rs490};}

	// end inline asm
	// begin inline asm
	{mul.f16x2 %r3733,%r3732,%r3900;
}
	// end inline asm
	st.shared.u32 	[%r98+25424], %r3733;
	// begin inline asm
	{  cvt.rn.f16.f32 %rs493, %f5564;}

	// end inline asm
	// begin inline asm
	{  cvt.rn.f16.f32 %rs494, %f5563;}

	// end inline asm
	// begin inline asm
	{  mov.b32 %r3736, {%rs493,%rs494};}

	// end inline asm
	// begin inline asm
	{mul.f16x2 %r3737,%r3736,%r3900;
}
	// end inline asm
	st.shared.u32 	[%r98+29648], %r3737;
	// begin inline asm
	{  cvt.rn.f16.f32 %rs497, %f5562;}

	// end inline asm
	// begin inline asm
	{  cvt.rn.f16.f32 %rs498, %f5561;}

	// end inline asm
	// begin inline asm
	{  mov.b32 %r3740, {%rs497,%rs498};}

	// end inline asm
	// begin inline asm
	{mul.f16x2 %r3741,%r3740,%r3899;
}
	// end inline asm
	st.shared.u32 	[%r98+25440], %r3741;
	// begin inline asm
	{  cvt.rn.f16.f32 %rs501, %f5560;}

	// end inline asm
	// begin inline asm
	{  cvt.rn.f16.f32 %rs502, %f5559;}

	// end inline asm
	// begin inline asm
	{  mov.b32 %r3744, {%rs501,%rs502};}

	// end inline asm
	// begin inline asm
	{mul.f16x2 %r3745,%r3744,%r3899;
}
	// end inline asm
	st.shared.u32 	[%r98+29664], %r3745;
	// begin inline asm
	{  cvt.rn.f16.f32 %rs505, %f5558;}

	// end inline asm
	// begin inline asm
	{  cvt.rn.f16.f32 %rs506, %f5557;}

	// end inline asm
	// begin inline asm
	{  mov.b32 %r3748, {%rs505,%rs506};}

	// end inline asm
	// begin inline asm
	{mul.f16x2 %r3749,%r3748,%r3898;
}
	// end inline asm
	st.shared.u32 	[%r98+25456], %r3749;
	// begin inline asm
	{  cvt.rn.f16.f32 %rs509, %f5556;}

	// end inline asm
	// begin inline asm
	{  cvt.rn.f16.f32 %rs510, %f5555;}

	// end inline asm
	// begin inline asm
	{  mov.b32 %r3752, {%rs509,%rs510};}

	// end inline asm
	// begin inline asm
	{mul.f16x2 %r3753,%r3752,%r3898;
}
	// end inline asm
	st.shared.u32 	[%r98+29680], %r3753;
$L__BB8_132:
	bar.sync 	0;
	setp.ge.s32 	%p91, %r3944, %r78;
	mov.u32 	%r3945, %r77;
	@%p91 bra 	$L__BB8_134;
	add.s32 	%r3945, %r77, 264;
	mul.wide.s32 	%rd205, %r3944, 16;
	add.s64 	%rd206, %rd292, %rd205;
	shl.b32 	%r3756, %r77, 4;
	mov.u32 	%r3757, sh;
	add.s32 	%r3758, %r3757, %r3756;
	ld.shared.v4.u32 	{%r3759, %r3760, %r3761, %r3762}, [%r3758];
	st.global.v4.u32 	[%rd206], {%r3759, %r3760, %r3761, %r3762};
	add.s32 	%r3944, %r3944, %r75;
$L__BB8_134:
	setp.ge.s32 	%p92, %r3944, %r78;
	@%p92 bra 	$L__BB8_136;
	mul.wide.s32 	%rd207, %r3944, 16;
	add.s64 	%rd208, %rd292, %rd207;
	shl.b32 	%r3763, %r3945, 4;
	mov.u32 	%r3764, sh;
	add.s32 	%r3765, %r3764, %r3763;
	ld.shared.v4.u32 	{%r3766, %r3767, %r3768, %r3769}, [%r3765];
	st.global.v4.u32 	[%rd208], {%r3766, %r3767, %r3768, %r3769};
	add.s32 	%r3944, %r3944, %r75;
	add.s32 	%r3945, %r3945, 264;
$L__BB8_136:
	setp.ge.s32 	%p93, %r3944, %r78;
	@%p93 bra 	$L__BB8_138;
	mul.wide.s32 	%rd209, %r3944, 16;
	add.s64 	%rd210, %rd292, %rd209;
	shl.b32 	%r3770, %r3945, 4;
	mov.u32 	%r3771, sh;
	add.s32 	%r3772, %r3771, %r3770;
	ld.shared.v4.u32 	{%r3773, %r3774, %r3775, %r3776}, [%r3772];
	st.global.v4.u32 	[%rd210], {%r3773, %r3774, %r3775, %r3776};
	add.s32 	%r3944, %r3944, %r75;
	add.s32 	%r3945, %r3945, 264;
$L__BB8_138:
	setp.ge.s32 	%p94, %r3944, %r78;
	@%p94 bra 	$L__BB8_140;
	mul.wide.s32 	%rd211, %r3944, 16;
	add.s64 	%rd212, %rd292, %rd211;
	shl.b32 	%r3777, %r3945, 4;
	mov.u32 	%r3778, sh;
	add.s32 	%r3779, %r3778, %r3777;
	ld.shared.v4.u32 	{%r3780, %r3781, %r3782, %r3783}, [%r3779];
	st.global.v4.u32 	[%rd212], {%r3780, %r3781, %r3782, %r3783};
	add.s32 	%r3944, %r3944, %r75;
	add.s32 	%r3945, %r3945, 264;
$L__BB8_140:
	setp.ge.s32 	%p95, %r3944, %r78;
	@%p95 bra 	$L__BB8_142;
	mul.wide.s32 	%rd213, %r3944, 16;
	add.s64 	%rd214, %rd292, %rd213;
	shl.b32 	%r3784, %r3945, 4;
	mov.u32 	%r3785, sh;
	add.s32 	%r3786, %r3785, %r3784;
	ld.shared.v4.u32 	{%r3787, %r3788, %r3789, %r3790}, [%r3786];
	st.global.v4.u32 	[%rd214], {%r3787, %r3788, %r3789, %r3790};
	add.s32 	%r3944, %r3944, %r75;
	add.s32 	%r3945, %r3945, 264;
$L__BB8_142:
	setp.ge.s32 	%p96, %r3944, %r78;
	@%p96 bra 	$L__BB8_144;
	mul.wide.s32 	%rd215, %r3944, 16;
	add.s64 	%rd216, %rd292, %rd215;
	shl.b32 	%r3791, %r3945, 4;
	mov.u32 	%r3792, sh;
	add.s32 	%r3793, %r3792, %r3791;
	ld.shared.v4.u32 	{%r3794, %r3795, %r3796, %r3797}, [%r3793];
	st.global.v4.u32 	[%rd216], {%r3794, %r3795, %r3796, %r3797};
	add.s32 	%r3944, %r3944, %r75;
	add.s32 	%r3945, %r3945, 264;
$L__BB8_144:
	setp.ge.s32 	%p97, %r3944, %r78;
	@%p97 bra 	$L__BB8_146;
	mul.wide.s32 	%rd217, %r3944, 16;
	add.s64 	%rd218, %rd292, %rd217;
	shl.b32 	%r3798, %r3945, 4;
	mov.u32 	%r3799, sh;
	add.s32 	%r3800, %r3799, %r3798;
	ld.shared.v4.u32 	{%r3801, %r3802, %r3803, %r3804}, [%r3800];
	st.global.v4.u32 	[%rd218], {%r3801, %r3802, %r3803, %r3804};
	add.s32 	%r3944, %r3944, %r75;
	add.s32 	%r3945, %r3945, 264;
$L__BB8_146:
	setp.ge.s32 	%p98, %r3944, %r78;
	@%p98 bra 	$L__BB8_148;
	mul.wide.s32 	%rd219, %r3944, 16;
	add.s64 	%rd220, %rd292, %rd219;
	shl.b32 	%r3805, %r3945, 4;
	mov.u32 	%r3806, sh;
	add.s32 	%r3807, %r3806, %r3805;
	ld.shared.v4.u32 	{%r3808, %r3809, %r3810, %r3811}, [%r3807];
	st.global.v4.u32 	[%rd220], {%r3808, %r3809, %r3810, %r3811};
$L__BB8_148:
	add.s32 	%r365, %r3989, 1;
	add.s32 	%r3990, %r3990, 1;
	mad.lo.s32 	%r367, %r2, %r3989, %r2;
	sub.s32 	%r368, %r12, %r367;
	setp.ge.s32 	%p99, %r365, %r4;
	setp.lt.s32 	%p100, %r368, 1;
	or.pred  	%p101, %p100, %p99;
	mov.b32 	%r3993, 0;
	mov.u32 	%r3989, %r365;
	@%p101 bra 	$L__BB8_165;
	min.s32 	%r369, %r368, %r2;
	add.s32 	%r3815, %r79, %r367;
	div.s32 	%r370, %r3815, %r5;
	mul.lo.s32 	%r371, %r370, %r5;
	add.s32 	%r3816, %r367, %r2;
	setp.gt.s32 	%p102, %r371, %r3816;
	mov.b32 	%r3992, 0;
	mov.b32 	%r3991, 1;
	@%p102 bra 	$L__BB8_153;
	sub.s32 	%r372, %r371, %r367;
	add.s32 	%r3817, %r79, %r2;
	sub.s32 	%r3818, %r3817, %r372;
	div.s32 	%r3819, %r3818, %r5;
	setp.gt.s32 	%p103, %r372, 0;
	selp.u32 	%r3820, 1, 0, %p103;
	add.s32 	%r3991, %r3819, %r3820;
	sub.s32 	%r3821, %r6, %r370;
	mul.lo.s32 	%r374, %r3821, %r5;
	setp.gt.s32 	%p104, %r374, -1;
	or.b32  	%r3822, %r372, %r374;
	setp.ne.s32 	%p105, %r3822, 0;
	and.pred  	%p106, %p104, %p105;
	@%p106 bra 	$L__BB8_152;
	add.s32 	%r3992, %r3991, -1;
	bra.uni 	$L__BB8_153;
$L__BB8_152:
	div.s32 	%r3824, %r374, %r5;
	not.b32 	%r3825, %r3824;
	selp.s32 	%r3826, -1, 0, %p103;
	add.s32 	%r3827, %r3991, %r3826;
	add.s32 	%r3992, %r3827, %r3825;
$L__BB8_153:
	setp.ne.s32 	%p108, %r3990, %r3;
	@%p108 bra 	$L__BB8_155;
	mul.wide.s32 	%rd221, %r80, 16;
	add.s64 	%rd291, %rd291, %rd221;
	mul.wide.s32 	%rd222, %r81, 16;
	add.s64 	%rd292, %rd292, %rd222;
	add.s64 	%rd293, %rd293, %rd222;
	mul.wide.s32 	%rd223, %r3, 4;
	add.s64 	%rd294, %rd294, %rd223;
	add.s64 	%rd295, %rd295, %rd223;
	mov.b32 	%r3990, 0;
$L__BB8_155:
	setp.eq.s32 	%p109, %r369, 0;
	mov.b32 	%r3993, 0;
	mov.u32 	%r3989, %r365;
	@%p109 bra 	$L__BB8_165;
	mul.lo.s32 	%r3830, %r32, %r2;
	mul.wide.s32 	%rd224, %r3830, 16;
	sub.s64 	%rd282, %rd290, %rd224;
	sub.s64 	%rd281, %rd289, %rd224;
	setp.ne.s32 	%p110, %r3990, 0;
	@%p110 bra 	$L__BB8_158;
	mul.wide.s32 	%rd225, %r82, 16;
	add.s64 	%rd282, %rd282, %rd225;
	add.s64 	%rd281, %rd281, %rd225;
$L__BB8_158:
	add.s32 	%r3831, %r36, %r30;
	add.s64 	%rd290, %rd282, 2048;
	add.s64 	%rd289, %rd281, 2048;
	setp.lt.s32 	%p111, %r369, 1;
	mul.wide.s32 	%rd226, %r36, 16;
	add.s64 	%rd94, %rd291, %rd226;
	mul.wide.s32 	%rd227, %r3831, 16;
	add.s64 	%rd95, %rd291, %rd227;
	@%p111 bra 	$L__BB8_160;
	// begin inline asm
	{
   .reg .pred p;
   setp.ne.b32 p, %r88, 0;
   @p cp.async.cg.shared.global [%r45], [%rd94], 16;
}

	// end inline asm
	// begin inline asm
	{
   .reg .pred p;
   setp.ne.b32 p, %r89, 0;
   @p cp.async.cg.shared.global [%r46], [%rd95], 16;
}

	// end inline asm
	// begin inline asm
	{
   .reg .b64 p;
   createpolicy.fractional.L2::evict_first.b64 p, 1.0;   cp.async.cg.shared.global.L2::cache_hint [%r47], [%rd290], 16, p;
}

	// end inline asm
	mul.wide.s32 	%rd232, %r32, 16;
	add.s64 	%rd290, %rd290, %rd232;
	// begin inline asm
	{
   .reg .b64 p;
   createpolicy.fractional.L2::evict_first.b64 p, 1.0;   cp.async.cg.shared.global.L2::cache_hint [%r87], [%rd289], 16, p;
}

	// end inline asm
	add.s64 	%rd289, %rd289, %rd232;
$L__BB8_160:
	// begin inline asm
	cp.async.commit_group;

	// end inline asm
	setp.lt.s32 	%p112, %r369, 2;
	@%p112 bra 	$L__BB8_162;
	add.s32 	%r3841, %r46, 8192;
	add.s32 	%r3839, %r45, 8192;
	add.s64 	%rd233, %rd94, 128;
	// begin inline asm
	{
   .reg .pred p;
   setp.ne.b32 p, %r88, 0;
   @p cp.async.cg.shared.global [%r3839], [%rd233], 16;
}

	// end inline asm
	add.s64 	%rd234, %rd95, 128;
	// begin inline asm
	{
   .reg .pred p;
   setp.ne.b32 p, %r89, 0;
   @p cp.async.cg.shared.global [%r3841], [%rd234], 16;
}

	// end inline asm
	// begin inline asm
	{
   .reg .b64 p;
   createpolicy.fractional.L2::evict_first.b64 p, 1.0;   cp.async.cg.shared.global.L2::cache_hint [%r90], [%rd290], 16, p;
}

	// end inline asm
	mul.wide.s32 	%rd237, %r32, 16;
	add.s64 	%rd290, %rd290, %rd237;
	// begin inline asm
	{
   .reg .b64 p;
   createpolicy.fractional.L2::evict_first.b64 p, 1.0;   cp.async.cg.shared.global.L2::cache_hint [%r91], [%rd289], 16, p;
}

	// end inline asm
	add.s64 	%rd289, %rd289, %rd237;
$L__BB8_162:
	// begin inline asm
	cp.async.commit_group;

	// end inline asm
	setp.lt.s32 	%p113, %r369, 3;
	@%p113 bra 	$L__BB8_164;
	add.s32 	%r3847, %r46, 16384;
	add.s32 	%r3845, %r45, 16384;
	add.s64 	%rd238, %rd94, 256;
	// begin inline asm
	{
   .reg .pred p;
   setp.ne.b32 p, %r88, 0;
   @p cp.async.cg.shared.global [%r3845], [%rd238], 16;
}

	// end inline asm
	add.s64 	%rd239, %rd95, 256;
	// begin inline asm
	{
   .reg .pred p;
   setp.ne.b32 p, %r89, 0;
   @p cp.async.cg.shared.global [%r3847], [%rd239], 16;
}

	// end inline asm
	// begin inline asm
	{
   .reg .b64 p;
   createpolicy.fractional.L2::evict_first.b64 p, 1.0;   cp.async.cg.shared.global.L2::cache_hint [%r92], [%rd290], 16, p;
}

	// end inline asm
	mul.wide.s32 	%rd242, %r32, 16;
	add.s64 	%rd290, %rd290, %rd242;
	// begin inline asm
	{
   .reg .b64 p;
   createpolicy.fractional.L2::evict_first.b64 p, 1.0;   cp.async.cg.shared.global.L2::cache_hint [%r93], [%rd289], 16, p;
}

	// end inline asm
	add.s64 	%rd289, %rd289, %rd242;
$L__BB8_164:
	add.s32 	%r3912, %r36, 24;
	// begin inline asm
	cp.async.commit_group;

	// end inline asm
	// begin inline asm
	cp.async.wait_group 2;

	// end inline asm
	bar.sync 	0;
	// begin inline asm
	ldmatrix.sync.aligned.m8n8.x4.shared.b16 {%r3974,%r3973,%r3972,%r3971}, [%r541];

	// end inline asm
	// begin inline asm
	ldmatrix.sync.aligned.m8n8.x4.shared.b16 {%r3970,%r3969,%r3968,%r3967}, [%r546];

	// end inline asm
	// begin inline asm
	ldmatrix.sync.aligned.m8n8.x4.shared.b16 {%r3966,%r3965,%r3964,%r3963}, [%r551];

	// end inline asm
	// begin inline asm
	ldmatrix.sync.aligned.m8n8.x4.shared.b16 {%r3962,%r3961,%r3960,%r3959}, [%r556];

	// end inline asm
	ld.shared.v4.u32 	{%r3978, %r3977, %r3976, %r3975}, [%r47];
	shl.b32 	%r3870, %r3990, 5;
	add.s32 	%r3911, %r3870, %r34;
	mov.f32 	%f5555, 0f00000000;
	mov.f32 	%f5556, %f5555;
	mov.f32 	%f5557, %f5555;
	mov.f32 	%f5558, %f5555;
	mov.f32 	%f5559, %f5555;
	mov.f32 	%f5560, %f5555;
	mov.f32 	%f5561, %f5555;
	mov.f32 	%f5562, %f5555;
	mov.f32 	%f5563, %f5555;
	mov.f32 	%f5564, %f5555;
	mov.f32 	%f5565, %f5555;
	mov.f32 	%f5566, %f5555;
	mov.f32 	%f5567, %f5555;
	mov.f32 	%f5568, %f5555;
	mov.f32 	%f5569, %f5555;
	mov.f32 	%f5570, %f5555;
	mov.f32 	%f5571, %f5555;
	mov.f32 	%f5572, %f5555;
	mov.f32 	%f5573, %f5555;
	mov.f32 	%f5574, %f5555;
	mov.f32 	%f5575, %f5555;
	mov.f32 	%f5576, %f5555;
	mov.f32 	%f5577, %f5555;
	mov.f32 	%f5578, %f5555;
	mov.f32 	%f5579, %f5555;
	mov.f32 	%f5580, %f5555;
	mov.f32 	%f5581, %f5555;
	mov.f32 	%f5582, %f5555;
	mov.f32 	%f5583, %f5555;
	mov.f32 	%f5584, %f5555;
	mov.f32 	%f5585, %f5555;
	mov.f32 	%f5586, %f5555;
	mov.f32 	%f5587, %f5555;
	mov.f32 	%f5588, %f5555;
	mov.f32 	%f5589, %f5555;
	mov.f32 	%f5590, %f5555;
	mov.f32 	%f5591, %f5555;
	mov.f32 	%f5592, %f5555;
	mov.f32 	%f5593, %f5555;
	mov.f32 	%f5594, %f5555;
	mov.f32 	%f5595, %f5555;
	mov.f32 	%f5596, %f5555;
	mov.f32 	%f5597, %f5555;
	mov.f32 	%f5598, %f5555;
	mov.f32 	%f5599, %f5555;
	mov.f32 	%f5600, %f5555;
	mov.f32 	%f5601, %f5555;
	mov.f32 	%f5602, %f5555;
	mov.f32 	%f5603, %f5555;
	mov.f32 	%f5604, %f5555;
	mov.f32 	%f5605, %f5555;
	mov.f32 	%f5606, %f5555;
	mov.f32 	%f5607, %f5555;
	mov.f32 	%f5608, %f5555;
	mov.f32 	%f5609, %f5555;
	mov.f32 	%f5610, %f5555;
	mov.f32 	%f5611, %f5555;
	mov.f32 	%f5612, %f5555;
	mov.f32 	%f5613, %f5555;
	mov.f32 	%f5614, %f5555;
	mov.f32 	%f5615, %f5555;
	mov.f32 	%f5616, %f5555;
	mov.f32 	%f5617, %f5555;
	mov.f32 	%f5618, %f5555;
	mov.f32 	%f5619, %f5555;
	mov.f32 	%f5620, %f5555;
	mov.f32 	%f5621, %f5555;
	mov.f32 	%f5622, %f5555;
	mov.f32 	%f5623, %f5555;
	mov.f32 	%f5624, %f5555;
	mov.f32 	%f5625, %f5555;
	mov.f32 	%f5626, %f5555;
	mov.f32 	%f5627, %f5555;
	mov.f32 	%f5628, %f5555;
	mov.f32 	%f5629, %f5555;
	mov.f32 	%f5630, %f5555;
	mov.f32 	%f5631, %f5555;
	mov.f32 	%f5632, %f5555;
	mov.f32 	%f5633, %f5555;
	mov.f32 	%f5634, %f5555;
	mov.f32 	%f5635, %f5555;
	mov.f32 	%f5636, %f5555;
	mov.f32 	%f5637, %f5555;
	mov.f32 	%f5638, %f5555;
	mov.f32 	%f5639, %f5555;
	mov.f32 	%f5640, %f5555;
	mov.f32 	%f5641, %f5555;
	mov.f32 	%f5642, %f5555;
	mov.f32 	%f5643, %f5555;
	mov.f32 	%f5644, %f5555;
	mov.f32 	%f5645, %f5555;
	mov.f32 	%f5646, %f5555;
	mov.f32 	%f5647, %f5555;
	mov.f32 	%f5648, %f5555;
	mov.f32 	%f5649, %f5555;
	mov.f32 	%f5650, %f5555;
	mov.f32 	%f5651, %f5555;
	mov.f32 	%f5652, %f5555;
	mov.f32 	%f5653, %f5555;
	mov.f32 	%f5654, %f5555;
	mov.f32 	%f5655, %f5555;
	mov.f32 	%f5656, %f5555;
	mov.f32 	%f5657, %f5555;
	mov.f32 	%f5658, %f5555;
	mov.f32 	%f5659, %f5555;
	mov.f32 	%f5660, %f5555;
	mov.f32 	%f5661, %f5555;
	mov.f32 	%f5662, %f5555;
	mov.f32 	%f5663, %f5555;
	mov.f32 	%f5664, %f5555;
	mov.f32 	%f5665, %f5555;
	mov.f32 	%f5666, %f5555;
	mov.f32 	%f5667, %f5555;
	mov.f32 	%f5668, %f5555;
	mov.f32 	%f5669, %f5555;
	mov.f32 	%f5670, %f5555;
	mov.f32 	%f5671, %f5555;
	mov.f32 	%f5672, %f5555;
	mov.f32 	%f5673, %f5555;
	mov.f32 	%f5674, %f5555;
	mov.f32 	%f5675, %f5555;
	mov.f32 	%f5676, %f5555;
	mov.f32 	%f5677, %f5555;
	mov.f32 	%f5678, %f5555;
	mov.f32 	%f5679, %f5555;
	mov.f32 	%f5680, %f5555;
	mov.f32 	%f5681, %f5555;
	mov.f32 	%f5682, %f5555;
	mov.u32 	%r3989, %r365;
	mov.u32 	%r3993, %r369;
$L__BB8_165:
	setp.ne.s32 	%p114, %r3993, 0;
	@%p114 bra 	$L__BB8_17;
$L__BB8_166:
	ret;

}
	// .globl	_Z6MarlinILi256ELi4ELi16ELi4ELi4ELi8EEvPK4int4S2_PS0_S2_iiiPi
.visible .entry _Z6MarlinILi256ELi4ELi16ELi4ELi4ELi8EEvPK4int4S2_PS0_S2_iiiPi(
	.param .u64 .ptr .align 1 _Z6MarlinILi256ELi4ELi16ELi4ELi4ELi8EEvPK4int4S2_PS0_S2_iiiPi_param_0,
	.param .u64 .ptr .align 1 _Z6MarlinILi256ELi4ELi16ELi4ELi4ELi8EEvPK4int4S2_PS0_S2_iiiPi_param_1,
	.param .u64 .ptr .align 1 _Z6MarlinILi256ELi4ELi16ELi4ELi4ELi8EEvPK4int4S2_PS0_S2_iiiPi_param_2,
	.param .u64 .ptr .align 1 _Z6MarlinILi256ELi4ELi16ELi4ELi4ELi8EEvPK4int4S2_PS0_S2_iiiPi_param_3,
	.param .u32 _Z6MarlinILi256ELi4ELi16ELi4ELi4ELi8EEvPK4int4S2_PS0_S2_iiiPi_param_4,
	.param .u32 _Z6MarlinILi256ELi4ELi16ELi4ELi4ELi8EEvPK4int4S2_PS0_S2_iiiPi_param_5,
	.param .u32 _Z6MarlinILi256ELi4ELi16ELi4ELi4ELi8EEvPK4int4S2_PS0_S2_iiiPi_param_6,
	.param .u64 .ptr .align 1 _Z6MarlinILi256ELi4ELi16ELi4ELi4ELi8EEvPK4int4S2_PS0_S2_iiiPi_param_7
)
{
	.reg .pred 	%p<117>;
	.reg .b16 	%rs<577>;
	.reg .b32 	%r<4285>;
	.reg .b32 	%f<5683>;
	.reg .b64 	%rd<306>;

	ld.param.u64 	%rd301, [_Z6MarlinILi256ELi4ELi16ELi4ELi4ELi8EEvPK4int4S2_PS0_S2_iiiPi_param_0];
	ld.param.u64 	%rd116, [_Z6MarlinILi256ELi4ELi16ELi4ELi4ELi8EEvPK4int4S2_PS0_S2_iiiPi_param_1];
	ld.param.u64 	%rd303, [_Z6MarlinILi256ELi4ELi16ELi4ELi4ELi8EEvPK4int4S2_PS0_S2_iiiPi_param_2];
	ld.param.u64 	%rd118, [_Z6MarlinILi256ELi4ELi16ELi4ELi4ELi8EEvPK4int4S2_PS0_S2_iiiPi_param_3];
	ld.param.u32 	%r473, [_Z6MarlinILi256ELi4ELi16ELi4ELi4ELi8EEvPK4int4S2_PS0_S2_iiiPi_param_4];
	ld.param.u32 	%r471, [_Z6MarlinILi256ELi4ELi16ELi4ELi4ELi8EEvPK4int4S2_PS0_S2_iiiPi_param_5];
	ld.param.u32 	%r472, [_Z6MarlinILi256ELi4ELi16ELi4ELi4ELi8EEvPK4int4S2_PS0_S2_iiiPi_param_6];
	ld.param.u64 	%rd305, [_Z6MarlinILi256ELi4ELi16ELi4ELi4ELi8EEvPK4int4S2_PS0_S2_iiiPi_param_7];
	cvta.to.global.u64 	%rd302, %rd303;
	cvta.to.global.u64 	%rd304, %rd305;
	min.s32 	%r1, %r473, 64;
	max.s32 	%r474, %r473, 64;
	shr.u32 	%r475, %r474, 6;
	shr.s32 	%r476, %r472, 31;
	shr.u32 	%r477, %r476, 26;
	add.s32 	%r478, %r472, %r477;
	shr.s32 	%r2, %r478, 6;
	shr.s32 	%r479, %r471, 31;
	shr.u32 	%r480, %r479, 24;
	add.s32 	%r481, %r471, %r480;
	shr.s32 	%r3, %r481, 8;
	mul.lo.s32 	%r4, %r475, %r3;
	mov.u32 	%r482, %nctaid.x;
	mad.lo.s32 	%r483, %r4, %r2, %r482;
	add.s32 	%r484, %r483, -1;
	div.s32 	%r485, %r484, %r482;
	add.s32 	%r486, %r485, 1;
	shr.u32 	%r487, %r486, 31;
	add.s32 	%r488, %r486, %r487;
	and.b32  	%r5, %r488, -2;
	mov.u32 	%r6, %ctaid.x;
	mul.lo.s32 	%r7, %r5, %r6;
	div.u32 	%r4280, %r7, %r2;
	mul.lo.s32 	%r489, %r4280, %r2;
	sub.s32 	%r8, %r7, %r489;
	setp.lt.s32 	%p1, %r4280, %r3;
	mov.u32 	%r4281, %r4280;
	@%p1 bra 	$L__BB9_2;
	div.s32 	%r490, %r4280, %r3;
	shl.b32 	%r491, %r490, 6;
	mul.lo.s32 	%r492, %r491, %r472;
	shr.s32 	%r493, %r492, 3;
	mul.wide.s32 	%rd120, %r493, 16;
	add.s64 	%rd301, %rd301, %rd120;
	mul.lo.s32 	%r494, %r491, %r471;
	shr.s32 	%r495, %r494, 3;
	mul.wide.s32 	%rd121, %r495, 16;
	add.s64 	%rd302, %rd302, %rd121;
	add.s64 	%rd303, %rd303, %rd121;
	mul.lo.s32 	%r496, %r490, %r3;
	sub.s32 	%r4281, %r4280, %r496;
	mul.wide.s32 	%rd122, %r496, 4;
	add.s64 	%rd304, %rd304, %rd122;
	add.s64 	%rd305, %rd305, %rd122;
$L__BB9_2:
	add.s32 	%r12, %r7, %r5;
	add.s32 	%r499, %r489, %r8;
	sub.s32 	%r14, %r12, %r499;
	setp.ge.s32 	%p2, %r4280, %r4;
	setp.lt.s32 	%p3, %r14, 1;
	or.pred  	%p4, %p3, %p2;
	mov.b32 	%r4282, 0;
	mov.u32 	%r4284, %r4282;
	@%p4 bra 	$L__BB9_9;
	add.s32 	%r15, %r5, -1;
	add.s32 	%r502, %r15, %r489;
	div.s32 	%r16, %r502, %r5;
	mul.lo.s32 	%r17, %r16, %r5;
	add.s32 	%r503, %r489, %r2;
	setp.gt.s32 	%p5, %r17, %r503;
	mov.b32 	%r4283, 0;
	mov.b32 	%r4282, 1;
	@%p5 bra 	$L__BB9_7;
	sub.s32 	%r18, %r17, %r489;
	add.s32 	%r504, %r15, %r2;
	sub.s32 	%r505, %r504, %r18;
	div.s32 	%r506, %r505, %r5;
	setp.gt.s32 	%p6, %r18, 0;
	selp.u32 	%r507, 1, 0, %p6;
	add.s32 	%r4282, %r506, %r507;
	sub.s32 	%r508, %r6, %r16;
	mul.lo.s32 	%r20, %r508, %r5;
	setp.gt.s32 	%p7, %r20, -1;
	or.b32  	%r509, %r18, %r20;
	setp.ne.s32 	%p8, %r509, 0;
	and.pred  	%p9, %p7, %p8;
	@%p9 bra 	$L__BB9_6;
	add.s32 	%r4283, %r4282, -1;
	bra.uni 	$L__BB9_7;
$L__BB9_6:
	setp.gt.s32 	%p10, %r18, 0;
	div.s32 	%r511, %r20, %r5;
	not.b32 	%r512, %r511;
	selp.s32 	%r513, -1, 0, %p10;
	add.s32 	%r514, %r4282, %r513;
	add.s32 	%r4283, %r514, %r512;
$L__BB9_7:
	sub.s32 	%r515, %r2, %r8;
	add.s32 	%r516, %r14, %r8;
	setp.gt.s32 	%p11, %r516, %r2;
	selp.b32 	%r4284, %r515, %r14, %p11;
	setp.ne.s32 	%p12, %r4281, %r3;
	@%p12 bra 	$L__BB9_9;
	shl.b32 	%r518, %r472, 3;
	mul.wide.s32 	%rd123, %r518, 16;
	add.s64 	%rd301, %rd301, %rd123;
	shl.b32 	%r519, %r471, 3;
	mul.wide.s32 	%rd124, %r519, 16;
	add.s64 	%rd302, %rd302, %rd124;
	add.s64 	%rd303, %rd303, %rd124;
	mul.wide.s32 	%rd125, %r3, 4;
	add.s64 	%rd304, %rd304, %rd125;
	add.s64 	%rd305, %rd305, %rd125;
	mov.b32 	%r4281, 0;
$L__BB9_9:
	shr.u32 	%r521, %r476, 29;
	add.s32 	%r522, %r472, %r521;
	shr.s32 	%r523, %r522, 3;
	shl.b32 	%r30, %r523, 5;
	shr.u32 	%r524, %r471, 31;
	add.s32 	%r525, %r471, %r524;
	shr.s32 	%r31, %r525, 1;
	shl.b32 	%r32, %r31, 2;
	and.b32  	%r526, %r525, -2;
	shr.u32 	%r528, %r479, 29;
	add.s32 	%r529, %r471, %r528;
	shr.s32 	%r33, %r529, 3;
	mov.u32 	%r34, %tid.x;
	shr.u32 	%r35, %r34, 3;
	and.b32  	%r530, %r34, 7;
	mad.lo.s32 	%r36, %r523, %r35, %r530;
	shl.b32 	%r531, %r8, 3;
	add.s32 	%r37, %r531, %r36;
	shl.b32 	%r532, %r34, 3;
	and.b32  	%r533, %r532, 120;
	shr.u32 	%r534, %r34, 4;
	and.b32  	%r535, %r534, 1;
	shr.u32 	%r536, %r34, 6;
	and.b32  	%r537, %r536, 14;
	shr.u32 	%r538, %r34, 7;
	and.b32  	%r39, %r34, 127;
	mad.lo.s32 	%r539, %r31, %r538, %r39;
	shl.b32 	%r540, %r4281, 7;
	mad.lo.s32 	%r541, %r8, %r32, %r539;
	add.s32 	%r542, %r541, %r540;
	shr.u32 	%r543, %r8, 31;
	add.s32 	%r544, %r8, %r543;
	shr.s32 	%r545, %r544, 1;
	shl.b32 	%r546, %r4281, 5;
	mad.lo.s32 	%r547, %r545, %r33, %r34;
	add.s32 	%r4279, %r547, %r546;
	shr.u32 	%r41, %r34, 5;
	shr.u32 	%r548, %r34, 2;
	and.b32  	%r42, %r548, 7;
	shl.b32 	%r43, %r1, 3;
	add.s32 	%r44, %r34, 256;
	xor.b32  	%r549, %r34, %r35;
	shr.u32 	%r550, %r44, 3;
	and.b32  	%r551, %r44, 2040;
	or.b32  	%r552, %r551, %r530;
	xor.b32  	%r553, %r552, %r550;
	or.b32  	%r554, %r533, %r535;
	add.s32 	%r45, %r554, %r537;
	and.b32  	%r46, %r45, 7;
	mul.wide.s32 	%rd126, %r542, 16;
	add.s64 	%rd300, %rd116, %rd126;
	mul.wide.s32 	%rd127, %r526, 16;
	add.s64 	%rd299, %rd300, %rd127;
	setp.lt.s32 	%p13, %r4284, 1;
	mul.wide.s32 	%rd128, %r37, 16;
	add.s64 	%rd25, %rd301, %rd128;
	shl.b32 	%r555, %r549, 4;
	mov.u32 	%r556, sh;
	add.s32 	%r47, %r556, %r555;
	add.s32 	%r557, %r37, %r30;
	mul.wide.s32 	%rd129, %r557, 16;
	add.s64 	%rd26, %rd301, %rd129;
	shl.b32 	%r558, %r553, 4;
	add.s32 	%r48, %r556, %r558;
	shl.b32 	%r559, %r34, 4;
	add.s32 	%r560, %r556, %r559;
	add.s32 	%r49, %r560, 32768;
	@%p13 bra 	$L__BB9_13;
	setp.gt.u32 	%p14, %r34, 31;
	setp.lt.s32 	%p15, %r44, %r43;
	setp.lt.s32 	%p16, %r34, %r43;
	selp.u32 	%r561, 1, 0, %p16;
	// begin inline asm
	{
   .reg .pred p;
   setp.ne.b32 p, %r561, 0;
   @p cp.async.cg.shared.global [%r47], [%rd25], 16;
}

	// end inline asm
	selp.u32 	%r563, 1, 0, %p15;
	// begin inline asm
	{
   .reg .pred p;
   setp.ne.b32 p, %r563, 0;
   @p cp.async.cg.shared.global [%r48], [%rd26], 16;
}

	// end inline asm
	// begin inline asm
	{
   .reg .b64 p;
   createpolicy.fractional.L2::evict_first.b64 p, 1.0;   cp.async.cg.shared.global.L2::cache_hint [%r49], [%rd300], 16, p;
}

	// end inline asm
	mul.wide.s32 	%rd134, %r32, 16;
	add.s64 	%rd300, %rd300, %rd134;
	add.s32 	%r566, %r49, 4096;
	// begin inline asm
	{
   .reg .b64 p;
   createpolicy.fractional.L2::evict_first.b64 p, 1.0;   cp.async.cg.shared.global.L2::cache_hint [%r566], [%rd299], 16, p;
}

	// end inline asm
	add.s64 	%rd299, %rd299, %rd134;
	@%p14 bra 	$L__BB9_12;
	mul.wide.s32 	%rd136, %r4279, 16;
	add.s64 	%rd135, %rd118, %rd136;
	add.s32 	%r567, %r49, 32768;
	// begin inline asm
	{
   .reg .b64 p;
   createpolicy.fractional.L2::evict_first.b64 p, 1.0;   cp.async.cg.shared.global.L2::cache_hint [%r567], [%rd135], 16, p;
}

	// end inline asm
$L__BB9_12:
	add.s32 	%r4279, %r4279, %r33;
$L__BB9_13:
	// begin inline asm
	cp.async.commit_group;

	// end inline asm
	setp.lt.s32 	%p17, %r4284, 2;
	@%p17 bra 	$L__BB9_15;
	setp.lt.s32 	%p18, %r44, %r43;
	setp.lt.s32 	%p19, %r34, %r43;
	add.s64 	%rd137, %rd25, 128;
	add.s32 	%r569, %r47, 8192;
	selp.u32 	%r568, 1, 0, %p19;
	// begin inline asm
	{
   .reg .pred p;
   setp.ne.b32 p, %r568, 0;
   @p cp.async.cg.shared.global [%r569], [%rd137], 16;
}

	// end inline asm
	add.s64 	%rd138, %rd26, 128;
	add.s32 	%r571, %r48, 8192;
	selp.u32 	%r570, 1, 0, %p18;
	// begin inline asm
	{
   .reg .pred p;
   setp.ne.b32 p, %r570, 0;
   @p cp.async.cg.shared.global [%r571], [%rd138], 16;
}

	// end inline asm
	add.s32 	%r572, %r49, 8192;
	// begin inline asm
	{
   .reg .b64 p;
   createpolicy.fractional.L2::evict_first.b64 p, 1.0;   cp.async.cg.shared.global.L2::cache_hint [%r572], [%rd300], 16, p;
}

	// end inline asm
	mul.wide.s32 	%rd141, %r32, 16;
	add.s64 	%rd300, %rd300, %rd141;
	add.s32 	%r573, %r49, 12288;
	// begin inline asm
	{
   .reg .b64 p;
   createpolicy.fractional.L2::evict_first.b64 p, 1.0;   cp.async.cg.shared.global.L2::cache_hint [%r573], [%rd299], 16, p;
}

	// end inline asm
	add.s64 	%rd299, %rd299, %rd141;
$L__BB9_15:
	// begin inline asm
	cp.async.commit_group;

	// end inline asm
	setp.lt.s32 	%p20, %r4284, 3;
	@%p20 bra 	$L__BB9_19;
	setp.gt.u32 	%p21, %r34, 31;
	setp.lt.s32 	%p22, %r44, %r43;
	setp.lt.s32 	%p23, %r34, %r43;
	add.s64 	%rd142, %rd25, 256;
	add.s32 	%r575, %r47, 16384;
	selp.u32 	%r574, 1, 0, %p23;
	// begin inline asm
	{
   .reg .pred p;
   setp.ne.b32 p, %r574, 0;
   @p cp.async.cg.shared.global [%r575], [%rd142], 16;
}

	// end inline asm
	add.s64 	%rd143, %rd26, 256;
	add.s32 	%r577, %r48, 16384;
	selp.u32 	%r576, 1, 0, %p22;
	// begin inline asm
	{
   .reg .pred p;
   setp.ne.b32 p, %r576, 0;
   @p cp.async.cg.shared.global [%r577], [%rd143], 16;
}

	// end inline asm
	add.s32 	%r578, %r49, 16384;
	// begin inline asm
	{
   .reg .b64 p;
   createpolicy.fractional.L2::evict_first.b64 p, 1.0;   cp.async.cg.shared.global.L2::cache_hint [%r578], [%rd300], 16, p;
}

	// end inline asm
	add.s32 	%r579, %r49, 20480;
	// begin inline asm
	{
   .reg .b64 p;
   createpolicy.fractional.L2::evict_first.b64 p, 1.0;   cp.async.cg.shared.global.L2::cache_hint [%r579], [%rd299], 16, p;
}

	// end inline asm
	@%p21 bra 	$L__BB9_18;
	mul.wide.s32 	%rd147, %r4279, 16;
	add.s64 	%rd146, %rd118, %rd147;
	add.s32 	%r580, %r49, 33792;
	// begin inline asm
	{
   .reg .b64 p;
   createpolicy.fractional.L2::evict_first.b64 p, 1.0;   cp.async.cg.shared.global.L2::cache_hint [%r580], [%rd146], 16, p;
}

	// end inline asm
$L__BB9_18:
	add.s32 	%r4279, %r4279, %r33;
	mul.wide.s32 	%rd148, %r32, 16;
	add.s64 	%rd299, %rd299, %rd148;
	add.s64 	%rd300, %rd300, %rd148;
$L__BB9_19:
	add.s32 	%r601, %r45, 128;
	or.b32  	%r602, %r45, 256;
	add.s32 	%r603, %r45, 384;
	// begin inline asm
	cp.async.commit_group;

	// end inline asm
	// begin inline asm
	cp.async.wait_group 2;

	// end inline asm
	bar.sync 	0;
	shl.b32 	%r604, %r42, 4;
	shl.b32 	%r605, %r41, 7;
	and.b32  	%r606, %r605, 384;
	or.b32  	%r607, %r606, %r604;
	add.s32 	%r609, %r556, %r607;
	add.s32 	%r54, %r609, 65536;
	ld.shared.v4.u32 	{%r4277, %r4276, %r4275, %r4274}, [%r609+65536];
	and.b32  	%r610, %r45, 248;
	or.b32  	%r611, %r610, %r46;
	shr.u32 	%r612, %r45, 3;
	xor.b32  	%r613, %r611, %r612;
	shl.b32 	%r614, %r613, 4;
	add.s32 	%r585, %r556, %r614;
	// begin inline asm
	ldmatrix.sync.aligned.m8n8.x4.shared.b16 {%r4269,%r4268,%r4267,%r4266}, [%r585];

	// end inline asm
	and.b32  	%r615, %r601, 504;
	or.b32  	%r616, %r615, %r46;
	shr.u32 	%r617, %r601, 3;
	xor.b32  	%r618, %r616, %r617;
	shl.b32 	%r619, %r618, 4;
	add.s32 	%r590, %r556, %r619;
	// begin inline asm
	ldmatrix.sync.aligned.m8n8.x4.shared.b16 {%r4265,%r4264,%r4263,%r4262}, [%r590];

	// end inline asm
	and.b32  	%r620, %r602, 504;
	or.b32  	%r621, %r620, %r46;
	shr.u32 	%r622, %r602, 3;
	xor.b32  	%r623, %r621, %r622;
	shl.b32 	%r624, %r623, 4;
	add.s32 	%r595, %r556, %r624;
	// begin inline asm
	ldmatrix.sync.aligned.m8n8.x4.shared.b16 {%r4261,%r4260,%r4259,%r4258}, [%r595];

	// end inline asm
	and.b32  	%r625, %r603, 1016;
	or.b32  	%r626, %r625, %r46;
	shr.u32 	%r627, %r603, 3;
	xor.b32  	%r628, %r626, %r627;
	shl.b32 	%r629, %r628, 4;
	add.s32 	%r600, %r556, %r629;
	// begin inline asm
	ldmatrix.sync.aligned.m8n8.x4.shared.b16 {%r4257,%r4256,%r4255,%r4254}, [%r600];

	// end inline asm
	setp.eq.s32 	%p24, %r4284, 0;
	@%p24 bra 	$L__BB9_171;
	add.s32 	%r630, %r45, 4;
	and.b32  	%r631, %r630, 7;
	add.s32 	%r632, %r45, 132;
	add.s32 	%r633, %r45, 260;
	add.s32 	%r634, %r45, 388;
	setp.lt.s32 	%p25, %r44, %r43;
	setp.lt.s32 	%p26, %r34, %r43;
	ld.shared.v4.u32 	{%r4273, %r4272, %r4271, %r4270}, [%r49];
	add.s32 	%r4206, %r37, 24;
	and.b32  	%r636, %r532, 7168;
	or.b32  	%r637, %r636, %r39;
	and.b32  	%r84, %r34, 896;
	shl.b32 	%r85, %r33, 3;
	and.b32  	%r638, %r35, 12;
	and.b32  	%r639, %r34, 3;
	or.b32  	%r640, %r638, %r639;
	mad.lo.s32 	%r86, %r33, %r42, %r640;
	and.b32  	%r641, %r34, 31;
	and.b32  	%r642, %r34, 995;
	mad.lo.s32 	%r643, %r42, 132, %r642;
	mad.lo.s32 	%r87, %r41, 33, %r641;
	mul.lo.s32 	%r88, %r33, %r1;
	add.s32 	%r89, %r5, -1;
	shl.b32 	%r90, %r472, 3;
	shl.b32 	%r91, %r471, 3;
	neg.s32 	%r92, %r31;
	shr.u32 	%r644, %r630, 3;
	xor.b32  	%r645, %r630, %r644;
	shl.b32 	%r646, %r645, 4;
	add.s32 	%r93, %r556, %r646;
	and.b32  	%r648, %r632, 504;
	or.b32  	%r649, %r648, %r631;
	shr.u32 	%r650, %r632, 3;
	xor.b32  	%r651, %r649, %r650;
	shl.b32 	%r652, %r651, 4;
	add.s32 	%r94, %r556, %r652;
	and.b32  	%r653, %r633, 1016;
	or.b32  	%r654, %r653, %r631;
	shr.u32 	%r655, %r633, 3;
	xor.b32  	%r656, %r654, %r655;
	shl.b32 	%r657, %r656, 4;
	add.s32 	%r95, %r556, %r657;
	and.b32  	%r658, %r634, 1016;
	or.b32  	%r659, %r658, %r631;
	shr.u32 	%r660, %r634, 3;
	xor.b32  	%r661, %r659, %r660;
	shl.b32 	%r662, %r661, 4;
	add.s32 	%r96, %r556, %r662;
	add.s32 	%r97, %r49, 4096;
	selp.u32 	%r98, 1, 0, %p26;
	selp.u32 	%r99, 1, 0, %p25;
	add.s32 	%r100, %r49, 8192;
	add.s32 	%r101, %r49, 12288;
	add.s32 	%r102, %r49, 16384;
	add.s32 	%r103, %r49, 20480;
	shl.b32 	%r663, %r637, 4;
	add.s32 	%r104, %r556, %r663;
	or.b32  	%r105, %r42, 48;
	add.s32 	%r106, %r49, -6144;
	or.b32  	%r107, %r42, 56;
	shl.b32 	%r664, %r643, 2;
	add.s32 	%r108, %r556, %r664;
	mov.f32 	%f5555, 0f00000000;
	mov.f32 	%f5556, %f5555;
	mov.f32 	%f5557, %f5555;
	mov.f32 	%f5558, %f5555;
	mov.f32 	%f5559, %f5555;
	mov.f32 	%f5560, %f5555;
	mov.f32 	%f5561, %f5555;
	mov.f32 	%f5562, %f5555;
	mov.f32 	%f5563, %f5555;
	mov.f32 	%f5564, %f5555;
	mov.f32 	%f5565, %f5555;
	mov.f32 	%f5566, %f5555;
	mov.f32 	%f5567, %f5555;
	mov.f32 	%f5568, %f5555;
	mov.f32 	%f5569, %f5555;
	mov.f32 	%f5570, %f5555;
	mov.f32 	%f5571, %f5555;
	mov.f32 	%f5572, %f5555;
	mov.f32 	%f5573, %f5555;
	mov.f32 	%f5574, %f5555;
	mov.f32 	%f5575, %f5555;
	mov.f32 	%f5576, %f5555;
	mov.f32 	%f5577, %f5555;
	mov.f32 	%f5578, %f5555;
	mov.f32 	%f5579, %f5555;
	mov.f32 	%f5580, %f5555;
	mov.f32 	%f5581, %f5555;
	mov.f32 	%f5582, %f5555;
	mov.f32 	%f5583, %f5555;
	mov.f32 	%f5584, %f5555;
	mov.f32 	%f5585, %f5555;
	mov.f32 	%f5586, %f5555;
	mov.f32 	%f5587, %f5555;
	mov.f32 	%f5588, %f5555;
	mov.f32 	%f5589, %f5555;
	mov.f32 	%f5590, %f5555;
	mov.f32 	%f5591, %f5555;
	mov.f32 	%f5592, %f5555;
	mov.f32 	%f5593, %f5555;
	mov.f32 	%f5594, %f5555;
	mov.f32 	%f5595, %f5555;
	mov.f32 	%f5596, %f5555;
	mov.f32 	%f5597, %f5555;
	mov.f32 	%f5598, %f5555;
	mov.f32 	%f5599, %f5555;
	mov.f32 	%f5600, %f5555;
	mov.f32 	%f5601, %f5555;
	mov.f32 	%f5602, %f5555;
	mov.f32 	%f5603, %f5555;
	mov.f32 	%f5604, %f5555;
	mov.f32 	%f5605, %f5555;
	mov.f32 	%f5606, %f5555;
	mov.f32 	%f5607, %f5555;
	mov.f32 	%f5608, %f5555;
	mov.f32 	%f5609, %f5555;
	mov.f32 	%f5610, %f5555;
	mov.f32 	%f5611, %f5555;
	mov.f32 	%f5612, %f5555;
	mov.f32 	%f5613, %f5555;
	mov.f32 	%f5614, %f5555;
	mov.f32 	%f5615, %f5555;
	mov.f32 	%f5616, %f5555;
	mov.f32 	%f5617, %f5555;
	mov.f32 	%f5618, %f5555;
	mov.f32 	%f5619, %f5555;
	mov.f32 	%f5620, %f5555;
	mov.f32 	%f5621, %f5555;
	mov.f32 	%f5622, %f5555;
	mov.f32 	%f5623, %f5555;
	mov.f32 	%f5624, %f5555;
	mov.f32 	%f5625, %f5555;
	mov.f32 	%f5626, %f5555;
	mov.f32 	%f5627, %f5555;
	mov.f32 	%f5628, %f5555;
	mov.f32 	%f5629, %f5555;
	mov.f32 	%f5630, %f5555;
	mov.f32 	%f5631, %f5555;
	mov.f32 	%f5632, %f5555;
	mov.f32 	%f5633, %f5555;
	mov.f32 	%f5634, %f5555;
	mov.f32 	%f5635, %f5555;
	mov.f32 	%f5636, %f5555;
	mov.f32 	%f5637, %f5555;
	mov.f32 	%f5638, %f5555;
	mov.f32 	%f5639, %f5555;
	mov.f32 	%f5640, %f5555;
	mov.f32 	%f5641, %f5555;
	mov.f32 	%f5642, %f5555;
	mov.f32 	%f5643, %f5555;
	mov.f32 	%f5644, %f5555;
	mov.f32 	%f5645, %f5555;
	mov.f32 	%f5646, %f5555;
	mov.f32 	%f5647, %f5555;
	mov.f32 	%f5648, %f5555;
	mov.f32 	%f5649, %f5555;
	mov.f32 	%f5650, %f5555;
	mov.f32 	%f5651, %f5555;
	mov.f32 	%f5652, %f5555;
	mov.f32 	%f5653, %f5555;
	mov.f32 	%f5654, %f5555;
	mov.f32 	%f5655, %f5555;
	mov.f32 	%f5656, %f5555;
	mov.f32 	%f5657, %f5555;
	mov.f32 	%f5658, %f5555;
	mov.f32 	%f5659, %f5555;
	mov.f32 	%f5660, %f5555;
	mov.f32 	%f5661, %f5555;
	mov.f32 	%f5662, %f5555;
	mov.f32 	%f5663, %f5555;
	mov.f32 	%f5664, %f5555;
	mov.f32 	%f5665, %f5555;
	mov.f32 	%f5666, %f5555;
	mov.f32 	%f5667, %f5555;
	mov.f32 	%f5668, %f5555;
	mov.f32 	%f5669, %f5555;
	mov.f32 	%f5670, %f5555;
	mov.f32 	%f5671, %f5555;
	mov.f32 	%f5672, %f5555;
	mov.f32 	%f5673, %f5555;
	mov.f32 	%f5674, %f5555;
	mov.f32 	%f5675, %f5555;
	mov.f32 	%f5676, %f5555;
	mov.f32 	%f5677, %f5555;
	mov.f32 	%f5678, %f5555;
	mov.f32 	%f5679, %f5555;
	mov.f32 	%f5680, %f5555;
	mov.f32 	%f5681, %f5555;
	mov.f32 	%f5682, %f5555;
$L__BB9_21:
	mov.u32 	%r133, %r4284;
	setp.lt.s32 	%p27, %r133, 4;
	ld.shared.v4.u32 	{%r143, %r142, %r141, %r140}, [%r54];
	// begin inline asm
	ldmatrix.sync.aligned.m8n8.x4.shared.b16 {%r665,%r666,%r667,%r668}, [%r93];

	// end inline asm
	// begin inline asm
	ldmatrix.sync.aligned.m8n8.x4.shared.b16 {%r670,%r671,%r672,%r673}, [%r94];

	// end inline asm
	// begin inline asm
	ldmatrix.sync.aligned.m8n8.x4.shared.b16 {%r675,%r676,%r677,%r678}, [%r95];

	// end inline asm
	// begin inline asm
	ldmatrix.sync.aligned.m8n8.x4.shared.b16 {%r680,%r681,%r682,%r683}, [%r96];

	// end inline asm
	ld.shared.v4.u32 	{%r163, %r162, %r161, %r160}, [%r97];
	mul.wide.s32 	%rd149, %r4206, 16;
	add.s64 	%rd46, %rd301, %rd149;
	add.s32 	%r685, %r4206, %r30;
	mul.wide.s32 	%rd150, %r685, 16;
	add.s64 	%rd47, %rd301, %rd150;
	@%p27 bra 	$L__BB9_23;
	add.s32 	%r691, %r49, 28672;
	add.s32 	%r690, %r49, 24576;
	add.s32 	%r689, %r48, 24576;
	add.s32 	%r687, %r47, 24576;
	// begin inline asm
	{
   .reg .pred p;
   setp.ne.b32 p, %r98, 0;
   @p cp.async.cg.shared.global [%r687], [%rd46], 16;
}

	// end inline asm
	// begin inline asm
	{
   .reg .pred p;
   setp.ne.b32 p, %r99, 0;
   @p cp.async.cg.shared.global [%r689], [%rd47], 16;
}

	// end inline asm
	// begin inline asm
	{
   .reg .b64 p;
   createpolicy.fractional.L2::evict_first.b64 p, 1.0;   cp.async.cg.shared.global.L2::cache_hint [%r690], [%rd300], 16, p;
}

	// end inline asm
	mul.wide.s32 	%rd155, %r32, 16;
	add.s64 	%rd300, %rd300, %rd155;
	// begin inline asm
	{
   .reg .b64 p;
   createpolicy.fractional.L2::evict_first.b64 p, 1.0;   cp.async.cg.shared.global.L2::cache_hint [%r691], [%rd299], 16, p;
}

	// end inline asm
	add.s64 	%rd299, %rd299, %rd155;
$L__BB9_23:
	add.s32 	%r1079, %r600, 8192;
	add.s32 	%r1074, %r595, 8192;
	add.s32 	%r1069, %r590, 8192;
	add.s32 	%r1064, %r585, 8192;
	// begin inline asm
	cp.async.commit_group;

	// end inline asm
	// begin inline asm
	cp.async.wait_group 2;

	// end inline asm
	bar.sync 	0;
	shr.s32 	%r719, %r4273, 8;
	mov.b32 	%r1380, 983055;
	mov.b32 	%r1385, 1677747200;
	// begin inline asm
	lop3.b32 %r692, %r4273, %r1380, %r1385, 234;

	// end inline asm
	mov.b32 	%r1384, 15728880;
	// begin inline asm
	lop3.b32 %r696, %r4273, %r1384, %r1385, 234;

	// end inline asm
	mov.b32 	%r1388, 1678271496;
	// begin inline asm
	{sub.f16x2 %r700,%r692,%r1388;
}
	// end inline asm
	mov.b32 	%r1391, 738208768;
	mov.b32 	%r1392, -729754496;
	// begin inline asm
	{fma.rn.f16x2 %r703,%r696,%r1391,%r1392;
}
	// end inline asm
	mov.b32 	{%rs1, %rs2}, %r4277;
	// begin inline asm
	{  mov.b32 %r707, {%rs1,%rs1};}

	// end inline asm
	// begin inline asm
	{mul.f16x2 %r708,%r700,%r707;
}
	// end inline asm
	// begin inline asm
	{mul.f16x2 %r711,%r703,%r707;
}
	// end inline asm
	// begin inline asm
	lop3.b32 %r714, %r719, %r1380, %r1385, 234;

	// end inline asm
	// begin inline asm
	lop3.b32 %r718, %r719, %r1384, %r1385, 234;

	// end inline asm
	// begin inline asm
	{sub.f16x2 %r722,%r714,%r1388;
}
	// end inline asm
	// begin inline asm
	{fma.rn.f16x2 %r725,%r718,%r1391,%r1392;
}
	// end inline asm
	// begin inline asm
	{  mov.b32 %r729, {%rs2,%rs2};}

	// end inline asm
	// begin inline asm
	{mul.f16x2 %r730,%r722,%r729;
}
	// end inline asm
	// begin inline asm
	{mul.f16x2 %r733,%r725,%r729;
}
	// end inline asm
	// begin inline asm
	mma.sync.aligned.m16n8k16.row.col.f32.f16.f16.f32 {%f1946,%f1947,%f1948,%f1949}, {%r4269,%r4268,%r4267,%r4266}, {%r708,%r711}, {%f5682,%f5681,%f5680,%f5679};

	// end inline asm
	// begin inline asm
	mma.sync.aligned.m16n8k16.row.col.f32.f16.f16.f32 {%f1954,%f1955,%f1956,%f1957}, {%r4269,%r4268,%r4267,%r4266}, {%r730,%r733}, {%f5678,%f5677,%f5676,%f5675};

	// end inline asm
	// begin inline asm
	mma.sync.aligned.m16n8k16.row.col.f32.f16.f16.f32 {%f1962,%f1963,%f1964,%f1965}, {%r4265,%r4264,%r4263,%r4262}, {%r708,%r711}, {%f5650,%f5649,%f5648,%f5647};

	// end inline asm
	// begin inline asm
	mma.sync.aligned.m16n8k16.row.col.f32.f16.f16.f32 {%f1970,%f1971,%f1972,%f1973}, {%r4265,%r4264,%r4263,%r4262}, {%r730,%r733}, {%f5646,%f5645,%f5644,%f5643};

	// end inline asm
	// begin inline asm
	mma.sync.aligned.m16n8k16.row.col.f32.f16.f16.f32 {%f1978,%f1979,%f1980,%f1981}, {%r4261,%r4260,%r4259,%r4258}, {%r708,%r711}, {%f5618,%f5617,%f5616,%f5615};

	// end inline asm
	// begin inline asm
	mma.sync.aligned.m16n8k16.row.col.f32.f16.f16.f32 {%f1986,%f1987,%f1988,%f1989}, {%r4261,%r4260,%r4259,%r4258}, {%r730,%r733}, {%f5614,%f5613,%f5612,%f5611};

	// end inline asm
	// begin inline asm
	mma.sync.aligned.m16n8k16.row.col.f32.f16.f16.f32 {%f1994,%f1995,%f1996,%f1997}, {%r4257,%r4256,%r4255,%r4254}, {%r708,%r711}, {%f5586,%f5585,%f5584,%f5583};

	// end inline asm
	// begin inline asm
	mma.sync.aligned.m16n8k16.row.col.f32.f16.f16.f32 {%f2002,%f2003,%f2004,%f2005}, {%r4257,%r4256,%r4255,%r4254}, {%r730,%r733}, {%f5582,%f5581,%f5580,%f5579};

	// end inline asm
	shr.s32 	%r811, %r4272, 8;
	// begin inline asm
	lop3.b32 %r784, %r4272, %r1380, %r1385, 234;

	// end inline asm
	// begin inline asm
	lop3.b32 %r788, %r4272, %r1384, %r1385, 234;

	// end inline asm
	// begin inline asm
	{sub.f16x2 %r792,%r784,%r1388;
}
	// end inline asm
	// begin inline asm
	{fma.rn.f16x2 %r795,%r788,%r1391,%r1392;
}
	// end inline asm
	mov.b32 	{%rs3, %rs4}, %r4276;
	// begin inline asm
	{  mov.b32 %r799, {%rs3,%rs3};}

	// end inline asm
	// begin inline asm
	{mul.f16x2 %r800,%r792,%r799;
}
	// end inline asm
	// begin inline asm
	{mul.f16x2 %r803,%r795,%r799;
}
	// end inline asm
	// begin inline asm
	lop3.b32 %r806, %r811, %r1380, %r1385, 234;

	// end inline asm
	// begin inline asm
	lop3.b32 %r810, %r811, %r1384, %r1385, 234;

	// end inline asm
	// begin inline asm
	{sub.f16x2 %r814,%r806,%r1388;
}
	// end inline asm
	// begin inline asm
	{fma.rn.f16x2 %r817,%r810,%r1391,%r1392;
}
	// end inline asm
	// begin inline asm
	{  mov.b32 %r821, {%rs4,%rs4};}

	// end inline asm
	// begin inline asm
	{mul.f16x2 %r822,%r814,%r821;
}
	// end inline asm
	// begin inline asm
	{mul.f16x2 %r825,%r817,%r821;
}
	// end inline asm
	// begin inline asm
	mma.sync.aligned.m16n8k16.row.col.f32.f16.f16.f32 {%f2010,%f2011,%f2012,%f2013}, {%r4269,%r4268,%r4267,%r4266}, {%r800,%r803}, {%f5674,%f5673,%f5672,%f5671};

	// end inline asm
	// begin inline asm
	mma.sync.aligned.m16n8k16.row.col.f32.f16.f16.f32 {%f2018,%f2019,%f2020,%f2021}, {%r4269,%r4268,%r4267,%r4266}, {%r822,%r825}, {%f5670,%f5669,%f5668,%f5667};

	// end inline asm
	// begin inline asm
	mma.sync.aligned.m16n8k16.row.col.f32.f16.f16.f32 {%f2026,%f2027,%f2028,%f2029}, {%r4265,%r4264,%r4263,%r4262}, {%r800,%r803}, {%f5642,%f5641,%f5640,%f5639};

	// end inline asm
	// begin inline asm
	mma.sync.aligned.m16n8k16.row.col.f32.f16.f16.f32 {%f2034,%f2035,%f2036,%f2037}, {%r4265,%r4264,%r4263,%r4262}, {%r822,%r825}, {%f5638,%f5637,%f5636,%f5635};

	// end inline asm
	// begin inline asm
	mma.sync.aligned.m16n8k16.row.col.f32.f16.f16.f32 {%f2042,%f2043,%f2044,%f2045}, {%r4261,%r4260,%r4259,%r4258}, {%r800,%r803}, {%f5610,%f5609,%f5608,%f5607};

	// end inline asm
	// begin inline asm
	mma.sync.aligned.m16n8k16.row.col.f32.f16.f16.f32 {%f2050,%f2051,%f2052,%f2053}, {%r4261,%r4260,%r4259,%r4258}, {%r822,%r825}, {%f5606,%f5605,%f5604,%f5603};

	// end inline asm
	// begin inline asm
	mma.sync.aligned.m16n8k16.row.col.f32.f16.f16.f32 {%f2058,%f2059,%f2060,%f2061}, {%r4257,%r4256,%r4255,%r4254}, {%r800,%r803}, {%f5578,%f5577,%f5576,%f5575};

	// end inline asm
	// begin inline asm
	mma.sync.aligned.m16n8k16.row.col.f32.f16.f16.f32 {%f2066,%f2067,%f2068,%f2069}, {%r4257,%r4256,%r4255,%r4254}, {%r822,%r825}, {%f5574,%f5573,%f5572,%f5571};

	// end inline asm
	shr.s32 	%r903, %r4271, 8;
	// begin inline asm
	lop3.b32 %r876, %r4271, %r1380, %r1385, 234;

	// end inline asm
	// begin inline asm
	lop3.b32 %r880, %r4271, %r1384, %r1385, 234;

	// end inline asm
	// begin inline asm
	{sub.f16x2 %r884,%r876,%r1388;
}
	// end inline asm
	// begin inline asm
	{fma.rn.f16x2 %r887,%r880,%r1391,%r1392;
}
	// end inline asm
	mov.b32 	{%rs5, %rs6}, %r4275;
	// begin inline asm
	{  mov.b32 %r891, {%rs5,%rs5};}

	// end inline asm
	// begin inline asm
	{mul.f16x2 %r892,%r884,%r891;
}
	// end inline asm
	// begin inline asm
	{mul.f16x2 %r895,%r887,%r891;
}
	// end inline asm
	// begin inline asm
	lop3.b32 %r898, %r903, %r1380, %r1385, 234;

	// end inline asm
	// begin inline asm
	lop3.b32 %r902, %r903, %r1384, %r1385, 234;

	// end inline asm
	// begin inline asm
	{sub.f16x2 %r906,%r898,%r1388;
}
	// end inline asm
	// begin inline asm
	{fma.rn.f16x2 %r909,%r902,%r1391,%r1392;
}
	// end inline asm
	// begin inline asm
	{  mov.b32 %r913, {%rs6,%rs6};}

	// end inline asm
	// begin inline asm
	{mul.f16x2 %r914,%r906,%r913;
}
	// end inline asm
	// begin inline asm
	{mul.f16x2 %r917,%r909,%r913;
}
	// end inline asm
	// begin inline asm
	mma.sync.aligned.m16n8k16.row.col.f32.f16.f16.f32 {%f2074,%f2075,%f2076,%f2077}, {%r4269,%r4268,%r4267,%r4266}, {%r892,%r895}, {%f5666,%f5665,%f5664,%f5663};

	// end inline asm
	// begin inline asm
	mma.sync.aligned.m16n8k16.row.col.f32.f16.f16.f32 {%f2082,%f2083,%f2084,%f2085}, {%r4269,%r4268,%r4267,%r4266}, {%r914,%r917}, {%f5662,%f5661,%f5660,%f5659};

	// end inline asm
	// begin inline asm
	mma.sync.aligned.m16n8k16.row.col.f32.f16.f16.f32 {%f2090,%f2091,%f2092,%f2093}, {%r4265,%r4264,%r4263,%r4262}, {%r892,%r895}, {%f5634,%f5633,%f5632,%f5631};

	// end inline asm
	// begin inline asm
	mma.sync.aligned.m16n8k16.row.col.f32.f16.f16.f32 {%f2098,%f2099,%f2100,%f2101}, {%r4265,%r4264,%r4263,%r4262}, {%r914,%r917}, {%f5630,%f5629,%f5628,%f5627};

	// end inline asm
	// begin inline asm
	mma.sync.aligned.m16n8k16.row.col.f32.f16.f16.f32 {%f2106,%f2107,%f2108,%f2109}, {%r4261,%r4260,%r4259,%r4258}, {%r892,%r895}, {%f5602,%f5601,%f5600,%f5599};

	// end inline asm
	// begin inline asm
	mma.sync.aligned.m16n8k16.row.col.f32.f16.f16.f32 {%f2114,%f2115,%f2116,%f2117}, {%r4261,%r4260,%r4259,%r4258}, {%r914,%r917}, {%f5598,%f5597,%f5596,%f5595};

	// end inline asm
	// begin inline asm
	mma.sync.aligned.m16n8k16.row.col.f32.f16.f16.f32 {%f2122,%f2123,%f2124,%f2125}, {%r4257,%r4256,%r4255,%r4254}, {%r892,%r895}, {%f5570,%f5569,%f5568,%f5567};

	// end inline asm
	// begin inline asm
	mma.sync.aligned.m16n8k16.row.col.f32.f16.f16.f32 {%f2130,%f2131,%f2132,%f2133}, {%r4257,%r4256,%r4255,%r4254}, {%r914,%r917}, {%f5566,%f5565,%f5564,%f5563};

	// end inline asm
	shr.s32 	%r995, %r4270, 8;
	// begin inline asm
	lop3.b32 %r968, %r4270, %r1380, %r1385, 234;

	// end inline asm
	// begin inline asm
	lop3.b32 %r972, %r4270, %r1384, %r1385, 234;

	// end inline asm
	// begin inline asm
	{sub.f16x2 %r976,%r968,%r1388;
}
	// end inline asm
	// begin inline asm
	{fma.rn.f16x2 %r979,%r972,%r1391,%r1392;
}
	// end inline asm
	mov.b32 	{%rs7, %rs8}, %r4274;
	// begin inline asm
	{  mov.b32 %r983, {%rs7,%rs7};}

	// end inline asm
	// begin inline asm
	{mul.f16x2 %r984,%r976,%r983;
}
	// end inline asm
	// begin inline asm
	{mul.f16x2 %r987,%r979,%r983;
}
	// end inline asm
	// begin inline asm
	lop3.b32 %r990, %r995, %r1380, %r1385, 234;

	// end inline asm
	// begin inline asm
	lop3.b32 %r994, %r995, %r1384, %r1385, 234;

	// end inline asm
	// begin inline asm
	{sub.f16x2 %r998,%r990,%r1388;
}
	// end inline asm
	// begin inline asm
	{fma.rn.f16x2 %r1001,%r994,%r1391,%r1392;
}
	// end inline asm
	// begin inline asm
	{  mov.b32 %r1005, {%rs8,%rs8};}

	// end inline asm
	// begin inline asm
	{mul.f16x2 %r1006,%r998,%r1005;
}
	// end inline asm
	// begin inline asm
	{mul.f16x2 %r1009,%r1001,%r1005;
}
	// end inline asm
	// begin inline asm
	mma.sync.aligned.m16n8k16.row.col.f32.f16.f16.f32 {%f2138,%f2139,%f2140,%f2141}, {%r4269,%r4268,%r4267,%r4266}, {%r984,%r987}, {%f5658,%f5657,%f5656,%f5655};

	// end inline asm
	// begin inline asm
	mma.sync.aligned.m16n8k16.row.col.f32.f16.f16.f32 {%f2146,%f2147,%f2148,%f2149}, {%r4269,%r4268,%r4267,%r4266}, {%r1006,%r1009}, {%f5654,%f5653,%f5652,%f5651};

	// end inline asm
	// begin inline asm
	mma.sync.aligned.m16n8k16.row.col.f32.f16.f16.f32 {%f2154,%f2155,%f2156,%f2157}, {%r4265,%r4264,%r4263,%r4262}, {%r984,%r987}, {%f5626,%f5625,%f5624,%f5623};

	// end inline asm
	// begin inline asm
	mma.sync.aligned.m16n8k16.row.col.f32.f16.f16.f32 {%f2162,%f2163,%f2164,%f2165}, {%r4265,%r4264,%r4263,%r4262}, {%r1006,%r1009}, {%f5622,%f5621,%f5620,%f5619};

	// end inline asm
	// begin inline asm
	mma.sync.aligned.m16n8k16.row.col.f32.f16.f16.f32 {%f2170,%f2171,%f2172,%f2173}, {%r4261,%r4260,%r4259,%r4258}, {%r984,%r987}, {%f5594,%f5593,%f5592,%f5591};

	// end inline asm
	// begin inline asm
	mma.sync.aligned.m16n8k16.row.col.f32.f16.f16.f32 {%f2178,%f2179,%f2180,%f2181}, {%r4261,%r4260,%r4259,%r4258}, {%r1006,%r1009}, {%f5590,%f5589,%f5588,%f5587};

	// end inline asm
	// begin inline asm
	mma.sync.aligned.m16n8k16.row.col.f32.f16.f16.f32 {%f2186,%f2187,%f2188,%f2189}, {%r4257,%r4256,%r4255,%r4254}, {%r984,%r987}, {%f5562,%f5561,%f5560,%f5559};

	// end inline asm
	// begin inline asm
	mma.sync.aligned.m16n8k16.row.col.f32.f16.f16.f32 {%f2194,%f2195,%f2196,%f2197}, {%r4257,%r4256,%r4255,%r4254}, {%r1006,%r1009}, {%f5558,%f5557,%f5556,%f5555};

	// end inline asm
	ld.shared.v4.u32 	{%r4277, %r4276, %r4275, %r4274}, [%r54];
	// begin inline asm
	ldmatrix.sync.aligned.m8n8.x4.shared.b16 {%r4269,%r4268,%r4267,%r4266}, [%r1064];

	// end inline asm
	// begin inline asm
	ldmatrix.sync.aligned.m8n8.x4.shared.b16 {%r4265,%r4264,%r4263,%r4262}, [%r1069];

	// end inline asm
	// begin inline asm
	ldmatrix.sync.aligned.m8n8.x4.shared.b16 {%r4261,%r4260,%r4259,%r4258}, [%r1074];

	// end inline asm
	// begin inline asm
	ldmatrix.sync.aligned.m8n8.x4.shared.b16 {%r4257,%r4256,%r4255,%r4254}, [%r1079];

	// end inline asm
	ld.shared.v4.u32 	{%r4273, %r4272, %r4271, %r4270}, [%r100];
	shr.s32 	%r1107, %r163, 8;
	// begin inline asm
	lop3.b32 %r1080, %r163, %r1380, %r1385, 234;

	// end inline asm
	// begin inline asm
	lop3.b32 %r1084, %r163, %r1384, %r1385, 234;

	// end inline asm
	// begin inline asm
	{sub.f16x2 %r1088,%r1080,%r1388;
}
	// end inline asm
	// begin inline asm
	{fma.rn.f16x2 %r1091,%r1084,%r1391,%r1392;
}
	// end inline asm
	mov.b32 	{%rs9, %rs10}, %r143;
	// begin inline asm
	{  mov.b32 %r1095, {%rs9,%rs9};}

	// end inline asm
	// begin inline asm
	{mul.f16x2 %r1096,%r1088,%r1095;
}
	// end inline asm
	// begin inline asm
	{mul.f16x2 %r1099,%r1091,%r1095;
}
	// end inline asm
	// begin inline asm
	lop3.b32 %r1102, %r1107, %r1380, %r1385, 234;

	// end inline asm
	// begin inline asm
	lop3.b32 %r1106, %r1107, %r1384, %r1385, 234;

	// end inline asm
	// begin inline asm
	{sub.f16x2 %r1110,%r1102,%r1388;
}
	// end inline asm
	// begin inline asm
	{fma.rn.f16x2 %r1113,%r1106,%r1391,%r1392;
}
	// end inline asm
	// begin inline asm
	{  mov.b32 %r1117, {%rs10,%rs10};}

	// end inline asm
	// begin inline asm
	{mul.f16x2 %r1118,%r1110,%r1117;
}
	// end inline asm
	// begin inline asm
	{mul.f16x2 %r1121,%r1113,%r1117;
}
	// end inline asm
	// begin inline asm
	mma.sync.aligned.m16n8k16.row.col.f32.f16.f16.f32 {%f5682,%f5681,%f5680,%f5679}, {%r665,%r666,%r667,%r668}, {%r1096,%r1099}, {%f1946,%f1947,%f1948,%f1949};

	// end inline asm
	// begin inline asm
	mma.sync.aligned.m16n8k16.row.col.f32.f16.f16.f32 {%f5678,%f5677,%f5676,%f5675}, {%r665,%r666,%r667,%r668}, {%r1118,%r1121}, {%f1954,%f1955,%f1956,%f1957};

	// end inline asm
	// begin inline asm
	mma.sync.aligned.m16n8k16.row.col.f32.f16.f16.f32 {%f5650,%f5649,%f5648,%f5647}, {%r670,%r671,%r672,%r673}, {%r1096,%r1099}, {%f1962,%f1963,%f1964,%f1965};

	// end inline asm
	// begin inline asm
	mma.sync.aligned.m16n8k16.row.col.f32.f16.f16.f32 {%f5646,%f5645,%f5644,%f5643}, {%r670,%r671,%r672,%r673}, {%r1118,%r1121}, {%f1970,%f1971,%f1972,%f1973};

	// end inline asm
	// begin inline asm
	mma.sync.aligned.m16n8k16.row.col.f32.f16.f16.f32 {%f5618,%f5617,%f5616,%f5615}, {%r675,%r676,%r677,%r678}, {%r1096,%r1099}, {%f1978,%f1979,%f1980,%f1981};

	// end inline asm
	// begin inline asm
	mma.sync.aligned.m16n8k16.row.col.f32.f16.f16.f32 {%f5614,%f5613,%f5612,%f5611}, {%r675,%r676,%r677,%r678}, {%r1118,%r1121}, {%f1986,%f1987,%f1988,%f1989};

	// end inline asm
	// begin inline asm
	mma.sync.aligned.m16n8k16.row.col.f32.f16.f16.f32 {%f5586,%f5585,%f5584,%f5583}, {%r680,%r681,%r682,%r683}, {%r1096,%r1099}, {%f1994,%f1995,%f1996,%f1997};

	// end inline asm
	// begin inline asm
	mma.sync.aligned.m16n8k16.row.col.f32.f16.f16.f32 {%f5582,%f5581,%f5580,%f5579}, {%r680,%r681,%r682,%r683}, {%r1118,%r1121}, {%f2002,%f2003,%f2004,%f2005};

	// end inline asm
	shr.s32 	%r1199, %r162, 8;
	// begin inline asm
	lop3.b32 %r1172, %r162, %r1380, %r1385, 234;

	// end inline asm
	// begin inline asm
	lop3.b32 %r1176, %r162, %r1384, %r1385, 234;

	// end inline asm
	// begin inline asm
	{sub.f16x2 %r1180,%r1172,%r1388;
}
	// end inline asm
	// begin inline asm
	{fma.rn.f16x2 %r1183,%r1176,%r1391,%r1392;
}
	// end inline asm
	mov.b32 	{%rs11, %rs12}, %r142;
	// begin inline asm
	{  mov.b32 %r1187, {%rs11,%rs11};}

	// end inline asm
	// begin inline asm
	{mul.f16x2 %r1188,%r1180,%r1187;
}
	// end inline asm
	// begin inline asm
	{mul.f16x2 %r1191,%r1183,%r1187;
}
	// end inline asm
	// begin inline asm
	lop3.b32 %r1194, %r1199, %r1380, %r1385, 234;

	// end inline asm
	// begin inline asm
	lop3.b32 %r1198, %r1199, %r1384, %r1385, 234;

	// end inline asm
	// begin inline asm
	{sub.f16x2 %r1202,%r1194,%r1388;
}
	// end inline asm
	// begin inline asm
	{fma.rn.f16x2 %r1205,%r1198,%r1391,%r1392;
}
	// end inline asm
	// begin inline asm
	{  mov.b32 %r1209, {%rs12,%rs12};}

	// end inline asm
	// begin inline asm
	{mul.f16x2 %r1210,%r1202,%r1209;
}
	// end inline asm
	// begin inline asm
	{mul.f16x2 %r1213,%r1205,%r1209;
}
	// end inline asm
	// begin inline asm
	mma.sync.aligned.m16n8k16.row.col.f32.f16.f16.f32 {%f5674,%f5673,%f5672,%f5671}, {%r665,%r666,%r667,%r668}, {%r1188,%r1191}, {%f2010,%f2011,%f2012,%f2013};

	// end inline asm
	// begin inline asm
	mma.sync.aligned.m16n8k16.row.col.f32.f16.f16.f32 {%f5670,%f5669,%f5668,%f5667}, {%r665,%r666,%r667,%r668}, {%r1210,%r1213}, {%f2018,%f2019,%f2020,%f2021};

	// end inline asm
	// begin inline asm
	mma.sync.aligned.m16n8k16.row.col.f32.f16.f16.f32 {%f5642,%f5641,%f5640,%f5639}, {%r670,%r671,%r672,%r673}, {%r1188,%r1191}, {%f2026,%f2027,%f2028,%f2029};

	// end inline asm
	// begin inline asm
	mma.sync.aligned.m16n8k16.row.col.f32.f16.f16.f32 {%f5638,%f5637,%f5636,%f5635}, {%r670,%r671,%r672,%r673}, {%r1210,%r1213}, {%f2034,%f2035,%f2036,%f2037};

	// end inline asm
	// begin inline asm
	mma.sync.aligned.m16n8k16.row.col.f32.f16.f16.f32 {%f5610,%f5609,%f5608,%f5607}, {%r675,%r676,%r677,%r678}, {%r1188,%r1191}, {%f2042,%f2043,%f2044,%f2045};

	// end inline asm
	// begin inline asm
	mma.sync.aligned.m16n8k16.row.col.f32.f16.f16.f32 {%f5606,%f5605,%f5604,%f5603}, {%r675,%r676,%r677,%r678}, {%r1210,%r1213}, {%f2050,%f2051,%f2052,%f2053};

	// end inline asm
	// begin inline asm
	mma.sync.aligned.m16n8k16.row.col.f32.f16.f16.f32 {%f5578,%f5577,%f5576,%f5575}, {%r680,%r681,%r682,%r683}, {%r1188,%r1191}, {%f2058,%f2059,%f2060,%f2061};

	// end inline asm
	// begin inline asm
	mma.sync.aligned.m16n8k16.row.col.f32.f16.f16.f32 {%f5574,%f5573,%f5572,%f5571}, {%r680,%r681,%r682,%r683}, {%r1210,%r1213}, {%f2066,%f2067,%f2068,%f2069};

	// end inline asm
	shr.s32 	%r1291, %r161, 8;
	// begin inline asm
	lop3.b32 %r1264, %r161, %r1380, %r1385, 234;

	// end inline asm
	// begin inline asm
	lop3.b32 %r1268, %r161, %r1384, %r1385, 234;

	// end inline asm
	// begin inline asm
	{sub.f16x2 %r1272,%r1264,%r1388;
}
	// end inline asm
	// begin inline asm
	{fma.rn.f16x2 %r1275,%r1268,%r1391,%r1392;
}
	// end inline asm
	mov.b32 	{%rs13, %rs14}, %r141;
	// begin inline asm
	{  mov.b32 %r1279, {%rs13,%rs13};}

	// end inline asm
	// begin inline asm
	{mul.f16x2 %r1280,%r1272,%r1279;
}
	// end inline asm
	// begin inline asm
	{mul.f16x2 %r1283,%r1275,%r1279;
}
	// end inline asm
	// begin inline asm
	lop3.b32 %r1286, %r1291, %r1380, %r1385, 234;

	// end inline asm
	// begin inline asm
	lop3.b32 %r1290, %r1291, %r1384, %r1385, 234;

	// end inline asm
	// begin inline asm
	{sub.f16x2 %r1294,%r1286,%r1388;
}
	// end inline asm
	// begin inline asm
	{fma.rn.f16x2 %r1297,%r1290,%r1391,%r1392;
}
	// end inline asm
	// begin inline asm
	{  mov.b32 %r1301, {%rs14,%rs14};}

	// end inline asm
	// begin inline asm
	{mul.f16x2 %r1302,%r1294,%r1301;
}
	// end inline asm
	// begin inline asm
	{mul.f16x2 %r1305,%r1297,%r1301;
}
	// end inline asm
	// begin inline asm
	mma.sync.aligned.m16n8k16.row.col.f32.f16.f16.f32 {%f5666,%f5665,%f5664,%f5663}, {%r665,%r666,%r667,%r668}, {%r1280,%r1283}, {%f2074,%f2075,%f2076,%f2077};

	// end inline asm
	// begin inline asm
	mma.sync.aligned.m16n8k16.row.col.f32.f16.f16.f32 {%f5662,%f5661,%f5660,%f5659}, {%r665,%r666,%r667,%r668}, {%r1302,%r1305}, {%f2082,%f2083,%f2084,%f2085};

	// end inline asm
	// begin inline asm
	mma.sync.aligned.m16n8k16.row.col.f32.f16.f16.f32 {%f5634,%f5633,%f5632,%f5631}, {%r670,%r671,%r672,%r673}, {%r1280,%r1283}, {%f2090,%f2091,%f2092,%f2093};

	// end inline asm
	// begin inline asm
	mma.sync.aligned.m16n8k16.row.col.f32.f16.f16.f32 {%f5630,%f5629,%f5628,%f5627}, {%r670,%r671,%r672,%r673}, {%r1302,%r1305}, {%f2098,%f2099,%f2100,%f2101};

	// end inline asm
	// begin inline asm
	mma.sync.aligned.m16n8k16.row.col.f32.f16.f16.f32 {%f5602,%f5601,%f5600,%f5599}, {%r675,%r676,%r677,%r678}, {%r1280,%r1283}, {%f2106,%f2107,%f2108,%f2109};

	// end inline asm
	// begin inline asm
	mma.sync.aligned.m16n8k16.row.col.f32.f16.f16.f32 {%f5598,%f5597,%f5596,%f5595}, {%r675,%r676,%r677,%r678}, {%r1302,%r1305}, {%f2114,%f2115,%f2116,%f2117};

	// end inline asm
	// begin inline asm
	mma.sync.aligned.m16n8k16.row.col.f32.f16.f16.f32 {%f5570,%f5569,%f5568,%f5567}, {%r680,%r681,%r682,%r683}, {%r1280,%r1283}, {%f2122,%f2123,%f2124,%f2125};

	// end inline asm
	// begin inline asm
	mma.sync.aligned.m16n8k16.row.col.f32.f16.f16.f32 {%f5566,%f5565,%f5564,%f5563}, {%r680,%r681,%r682,%r683}, {%r1302,%r1305}, {%f2130,%f2131,%f2132,%f2133};

	// end inline asm
	shr.s32 	%r1383, %r160, 8;
	// begin inline asm
	lop3.b32 %r1356, %r160, %r1380, %r1385, 234;

	// end inline asm
	// begin inline asm
	lop3.b32 %r1360, %r160, %r1384, %r1385, 234;

	// end inline asm
	// begin inline asm
	{sub.f16x2 %r1364,%r1356,%r1388;
}
	// end inline asm
	// begin inline asm
	{fma.rn.f16x2 %r1367,%r1360,%r1391,%r1392;
}
	// end inline asm
	mov.b32 	{%rs15, %rs16}, %r140;
	// begin inline asm
	{  mov.b32 %r1371, {%rs15,%rs15};}

	// end inline asm
	// begin inline asm
	{mul.f16x2 %r1372,%r1364,%r1371;
}
	// end inline asm
	// begin inline asm
	{mul.f16x2 %r1375,%r1367,%r1371;
}
	// end inline asm
	// begin inline asm
	lop3.b32 %r1378, %r1383, %r1380, %r1385, 234;

	// end inline asm
	// begin inline asm
	lop3.b32 %r1382, %r1383, %r1384, %r1385, 234;

	// end inline asm
	// begin inline asm
	{sub.f16x2 %r1386,%r1378,%r1388;
}
	// end inline asm
	// begin inline asm
	{fma.rn.f16x2 %r1389,%r1382,%r1391,%r1392;
}
	// end inline asm
	// begin inline asm
	{  mov.b32 %r1393, {%rs16,%rs16};}

	// end inline asm
	// begin inline asm
	{mul.f16x2 %r1394,%r1386,%r1393;
}
	// end inline asm
	// begin inline asm
	{mul.f16x2 %r1397,%r1389,%r1393;
}
	// end inline asm
	// begin inline asm
	mma.sync.aligned.m16n8k16.row.col.f32.f16.f16.f32 {%f5658,%f5657,%f5656,%f5655}, {%r665,%r666,%r667,%r668}, {%r1372,%r1375}, {%f2138,%f2139,%f2140,%f2141};

	// end inline asm
	// begin inline asm
	mma.sync.aligned.m16n8k16.row.col.f32.f16.f16.f32 {%f5654,%f5653,%f5652,%f5651}, {%r665,%r666,%r667,%r668}, {%r1394,%r1397}, {%f2146,%f2147,%f2148,%f2149};

	// end inline asm
	// begin inline asm
	mma.sync.aligned.m16n8k16.row.col.f32.f16.f16.f32 {%f5626,%f5625,%f5624,%f5623}, {%r670,%r671,%r672,%r673}, {%r1372,%r1375}, {%f2154,%f2155,%f2156,%f2157};

	// end inline asm
	// begin inline asm
	mma.sync.aligned.m16n8k16.row.col.f32.f16.f16.f32 {%f5622,%f5621,%f5620,%f5619}, {%r670,%r671,%r672,%r673}, {%r1394,%r1397}, {%f2162,%f2163,%f2164,%f2165};

	// end inline asm
	// begin inline asm
	mma.sync.aligned.m16n8k16.row.col.f32.f16.f16.f32 {%f5594,%f5593,%f5592,%f5591}, {%r675,%r676,%r677,%r678}, {%r1372,%r1375}, {%f2170,%f2171,%f2172,%f2173};

	// end inline asm
	// begin inline asm
	mma.sync.aligned.m16n8k16.row.col.f32.f16.f16.f32 {%f5590,%f5589,%f5588,%f5587}, {%r675,%r676,%r677,%r678}, {%r1394,%r1397}, {%f2178,%f2179,%f2180,%f2181};

	// end inline asm
	// begin inline asm
	mma.sync.aligned.m16n8k16.row.col.f32.f16.f16.f32 {%f5562,%f5561,%f5560,%f5559}, {%r680,%r681,%r682,%r683}, {%r1372,%r1375}, {%f2186,%f2187,%f2188,%f2189};

	// end inline asm
	// begin inline asm
	mma.sync.aligned.m16n8k16.row.col.f32.f16.f16.f32 {%f5558,%f5557,%f5556,%f5555}, {%r680,%r681,%r682,%r683}, {%r1394,%r1397}, {%f2194,%f2195,%f2196,%f2197};

	// end inline asm
	setp.eq.s32 	%p28, %r133, 1;
	mov.b32 	%r4284, 0;
	@%p28 bra 	$L__BB9_37;
	add.s32 	%r1468, %r96, 8192;
	add.s32 	%r1463, %r95, 8192;
	add.s32 	%r1458, %r94, 8192;
	add.s32 	%r1453, %r93, 8192;
	setp.lt.s32 	%p29, %r133, 5;
	ld.shared.v4.u32 	{%r191, %r190, %r189, %r188}, [%r54];
	// begin inline asm
	ldmatrix.sync.aligned.m8n8.x4.shared.b16 {%r1449,%r1450,%r1451,%r1452}, [%r1453];

	// end inline asm
	// begin inline asm
	ldmatrix.sync.aligned.m8n8.x4.shared.b16 {%r1454,%r1455,%r1456,%r1457}, [%r1458];

	// end inline asm
	// begin inline asm
	ldmatrix.sync.aligned.m8n8.x4.shared.b16 {%r1459,%r1460,%r1461,%r1462}, [%r1463];

	// end inline asm
	// begin inline asm
	ldmatrix.sync.aligned.m8n8.x4.shared.b16 {%r1464,%r1465,%r1466,%r1467}, [%r1468];

	// end inline asm
	ld.shared.v4.u32 	{%r211, %r210, %r209, %r208}, [%r101];
	@%p29 bra 	$L__BB9_28;
	setp.gt.u32 	%p30, %r34, 31;
	add.s64 	%rd156, %rd46, 128;
	// begin inline asm
	{
   .reg .pred p;
   setp.ne.b32 p, %r98, 0;
   @p cp.async.cg.shared.global [%r47], [%rd156], 16;
}

	// end inline asm
	add.s64 	%rd157, %rd47, 128;
	// begin inline asm
	{
   .reg .pred p;
   setp.ne.b32 p, %r99, 0;
   @p cp.async.cg.shared.global [%r48], [%rd157], 16;
}

	// end inline asm
	// begin inline asm
	{
   .reg .b64 p;
   createpolicy.fractional.L2::evict_first.b64 p, 1.0;   cp.async.cg.shared.global.L2::cache_hint [%r49], [%rd300], 16, p;
}

	// end inline asm
	// begin inline asm
	{
   .reg .b64 p;
   createpolicy.fractional.L2::evict_first.b64 p, 1.0;   cp.async.cg.shared.global.L2::cache_hint [%r97], [%rd299], 16, p;
}

	// end inline asm
	@%p30 bra 	$L__BB9_27;
	add.s32 	%r1475, %r49, 32768;
	mul.wide.s32 	%rd161, %r4279, 16;
	add.s64 	%rd160, %rd118, %rd161;
	// begin inline asm
	{
   .reg .b64 p;
   createpolicy.fractional.L2::evict_first.b64 p, 1.0;   cp.async.cg.shared.global.L2::cache_hint [%r1475], [%rd160], 16, p;
}

	// end inline asm
$L__BB9_27:
	add.s32 	%r4279, %r4279, %r33;
	mul.wide.s32 	%rd162, %r32, 16;
	add.s64 	%rd299, %rd299, %rd162;
	add.s64 	%rd300, %rd300, %rd162;
$L__BB9_28:
	add.s32 	%r1863, %r600, 16384;
	add.s32 	%r1858, %r595, 16384;
	add.s32 	%r1853, %r590, 16384;
	add.s32 	%r1848, %r585, 16384;
	// begin inline asm
	cp.async.commit_group;

	// end inline asm
	// begin inline asm
	cp.async.wait_group 2;

	// end inline asm
	bar.sync 	0;
	shr.s32 	%r1503, %r4273, 8;
	mov.b32 	%r2164, 983055;
	mov.b32 	%r2169, 1677747200;
	// begin inline asm
	lop3.b32 %r1476, %r4273, %r2164, %r2169, 234;

	// end inline asm
	mov.b32 	%r2168, 15728880;
	// begin inline asm
	lop3.b32 %r1480, %r4273, %r2168, %r2169, 234;

	// end inline asm
	mov.b32 	%r2172, 1678271496;
	// begin inline asm
	{sub.f16x2 %r1484,%r1476,%r2172;
}
	// end inline asm
	mov.b32 	%r2175, 738208768;
	mov.b32 	%r2176, -729754496;
	// begin inline asm
	{fma.rn.f16x2 %r1487,%r1480,%r2175,%r2176;
}
	// end inline asm
	mov.b32 	{%rs17, %rs18}, %r4277;
	// begin inline asm
	{  mov.b32 %r1491, {%rs17,%rs17};}

	// end inline asm
	// begin inline asm
	{mul.f16x2 %r1492,%r1484,%r1491;
}
	// end inline asm
	// begin inline asm
	{mul.f16x2 %r1495,%r1487,%r1491;
}
	// end inline asm
	// begin inline asm
	lop3.b32 %r1498, %r1503, %r2164, %r2169, 234;

	// end inline asm
	// begin inline asm
	lop3.b32 %r1502, %r1503, %r2168, %r2169, 234;

	// end inline asm
	// begin inline asm
	{sub.f16x2 %r1506,%r1498,%r2172;
}
	// end inline asm
	// begin inline asm
	{fma.rn.f16x2 %r1509,%r1502,%r2175,%r2176;
}
	// end inline asm
	// begin inline asm
	{  mov.b32 %r1513, {%rs18,%rs18};}

	// end inline asm
	// begin inline asm
	{mul.f16x2 %r1514,%r1506,%r1513;
}
	// end inline asm
	// begin inline asm
	{mul.f16x2 %r1517,%r1509,%r1513;
}
	// end inline asm
	// begin inline asm
	mma.sync.aligned.m16n8k16.row.col.f32.f16.f16.f32 {%f2458,%f2459,%f2460,%f2461}, {%r4269,%r4268,%r4267,%r4266}, {%r1492,%r1495}, {%f5682,%f5681,%f5680,%f5679};

	// end inline asm
	// begin inline asm
	mma.sync.aligned.m16n8k16.row.col.f32.f16.f16.f32 {%f2466,%f2467,%f2468,%f2469}, {%r4269,%r4268,%r4267,%r4266}, {%r1514,%r1517}, {%f5678,%f5677,%f5676,%f5675};

	// end inline asm
	// begin inline asm
	mma.sync.aligned.m16n8k16.row.col.f32.f16.f16.f32 {%f2474,%f2475,%f2476,%f2477}, {%r4265,%r4264,%r4263,%r4262}, {%r1492,%r1495}, {%f5650,%f5649,%f5648,%f5647};

	// end inline asm
	// begin inline asm
	mma.sync.aligned.m16n8k16.row.col.f32.f16.f16.f32 {%f2482,%f2483,%f2484,%f2485}, {%r4265,%r4264,%r4263,%r4262}, {%r1514,%r1517}, {%f5646,%f5645,%f5644,%f5643};

	// end inline asm
	// begin inline asm
	mma.sync.aligned.m16n8k16.row.col.f32.f16.f16.f32 {%f2490,%f2491,%f2492,%f2493}, {%r4261,%r4260,%r4259,%r4258}, {%r1492,%r1495}, {%f5618,%f5617,%f5616,%f5615};

	// end inline asm
	// begin inline asm
	mma.sync.aligned.m16n8k16.row.col.f32.f16.f16.f32 {%f2498,%f2499,%f2500,%f2501}, {%r4261,%r4260,%r4259,%r4258}, {%r1514,%r1517}, {%f5614,%f5613,%f5612,%f5611};

	// end inline asm
	// begin inline asm
	mma.sync.aligned.m16n8k16.row.col.f32.f16.f16.f32 {%f2506,%f2507,%f2508,%f2509}, {%r4257,%r4256,%r4255,%r4254}, {%r1492,%r1495}, {%f5586,%f5585,%f5584,%f5583};

	// end inline asm
	// begin inline asm
	mma.sync.aligned.m16n8k16.row.col.f32.f16.f16.f32 {%f2514,%f2515,%f2516,%f2517}, {%r4257,%r4256,%r4255,%r4254}, {%r1514,%r1517}, {%f5582,%f5581,%f5580,%f5579};

	// end inline asm
	shr.s32 	%r1595, %r4272, 8;
	// begin inline asm
	lop3.b32 %r1568, %r4272, %r2164, %r2169, 234;

	// end inline asm
	// begin inline asm
	lop3.b32 %r1572, %r4272, %r2168, %r2169, 234;

	// end inline asm
	// begin inline asm
	{sub.f16x2 %r1576,%r1568,%r2172;
}
	// end inline asm
	// begin inline asm
	{fma.rn.f16x2 %r1579,%r1572,%r2175,%r2176;
}
	// end inline asm
	mov.b32 	{%rs19, %rs20}, %r4276;
	// begin inline asm
	{  mov.b32 %r1583, {%rs19,%rs19};}

	// end inline asm
	// begin inline asm
	{mul.f16x2 %r1584,%r1576,%r1583;
}
	// end inline asm
	// begin inline asm
	{mul.f16x2 %r1587,%r1579,%r1583;
}
	// end inline asm
	// begin inline asm
	lop3.b32 %r1590, %r1595, %r2164, %r2169, 234;

	// end inline asm
	// begin inline asm
	lop3.b32 %r1594, %r1595, %r2168, %r2169, 234;

	// end inline asm
	// begin inline asm
	{sub.f16x2 %r1598,%r1590,%r2172;
}
	// end inline asm
	// begin inline asm
	{fma.rn.f16x2 %r1601,%r1594,%r2175,%r2176;
}
	// end inline asm
	// begin inline asm
	{  mov.b32 %r1605, {%rs20,%rs20};}

	// end inline asm
	// begin inline asm
	{mul.f16x2 %r1606,%r1598,%r1605;
}
	// end inline asm
	// begin inline asm
	{mul.f16x2 %r1609,%r1601,%r1605;
}
	// end inline asm
	// begin inline asm
	mma.sync.aligned.m16n8k16.row.col.f32.f16.f16.f32 {%f2522,%f2523,%f2524,%f2525}, {%r4269,%r4268,%r4267,%r4266}, {%r1584,%r1587}, {%f5674,%f5673,%f5672,%f5671};

	// end inline asm
	// begin inline asm
	mma.sync.aligned.m16n8k16.row.col.f32.f16.f16.f32 {%f2530,%f2531,%f2532,%f2533}, {%r4269,%r4268,%r4267,%r4266}, {%r1606,%r1609}, {%f5670,%f5669,%f5668,%f5667};

	// end inline asm
	// begin inline asm
	mma.sync.aligned.m16n8k16.row.col.f32.f16.f16.f32 {%f2538,%f2539,%f2540,%f2541}, {%r4265,%r4264,%r4263,%r4262}, {%r1584,%r1587}, {%f5642,%f5641,%f5640,%f5639};

	// end inline asm
	// begin inline asm
	mma.sync.aligned.m16n8k16.row.col.f32.f16.f16.f32 {%f2546,%f2547,%f2548,%f2549}, {%r4265,%r4264,%r4263,%r4262}, {%r1606,%r1609}, {%f5638,%f5637,%f5636,%f5635};

	// end inline asm
	// begin inline asm
	mma.sync.aligned.m16n8k16.row.col.f32.f16.f16.f32 {%f2554,%f2555,%f2556,%f2557}, {%r4261,%r4260,%r4259,%r4258}, {%r1584,%r1587}, {%f5610,%f5609,%f5608,%f5607};

	// end inline asm
	// begin inline asm
	mma.sync.aligned.m16n8k16.row.col.f32.f16.f16.f32 {%f2562,%f2563,%f2564,%f2565}, {%r4261,%r4260,%r4259,%r4258}, {%r1606,%r1609}, {%f5606,%f5605,%f5604,%f5603};

	// end inline asm
	// begin inline asm
	mma.sync.aligned.m16n8k16.row.col.f32.f16.f16.f32 {%f2570,%f2571,%f2572,%f2573}, {%r4257,%r4256,%r4255,%r4254}, {%r1584,%r1587}, {%f5578,%f5577,%f5576,%f5575};

	// end inline asm
	// begin inline asm
	mma.sync.aligned.m16n8k16.row.col.f32.f16.f16.f32 {%f2578,%f2579,%f2580,%f2581}, {%r4257,%r4256,%r4255,%r4254}, {%r1606,%r1609}, {%f5574,%f5573,%f5572,%f5571};

	// end inline asm
	shr.s32 	%r1687, %r4271, 8;
	// begin inline asm
	lop3.b32 %r1660, %r4271, %r2164, %r2169, 234;

	// end inline asm
	// begin inline asm
	lop3.b32 %r1664, %r4271, %r2168, %r2169, 234;

	// end inline asm
	// begin inline asm
	{sub.f16x2 %r1668,%r1660,%r2172;
}
	// end inline asm
	// begin inline asm
	{fma.rn.f16x2 %r1671,%r1664,%r2175,%r2176;
}
	// end inline asm
	mov.b32 	{%rs21, %rs22}, %r4275;
	// begin inline asm
	{  mov.b32 %r1675, {%rs21,%rs21};}

	// end inline asm
	// begin inline asm
	{mul.f16x2 %r1676,%r1668,%r1675;
}
	// end inline asm
	// begin inline asm
	{mul.f16x2 %r1679,%r1671,%r1675;
}
	// end inline asm
	// begin inline asm
	lop3.b32 %r1682, %r1687, %r2164, %r2169, 234;

	// end inline asm
	// begin inline asm
	lop3.b32 %r1686, %r1687, %r2168, %r2169, 234;

	// end inline asm
	// begin inline asm
	{sub.f16x2 %r1690,%r1682,%r2172;
}
	// end inline asm
	// begin inline asm
	{fma.rn.f16x2 %r1693,%r1686,%r2175,%r2176;
}
	// end inline asm
	// begin inline asm
	{  mov.b32 %r1697, {%rs22,%rs22};}

	// end inline asm
	// begin inline asm
	{mul.f16x2 %r1698,%r1690,%r1697;
}
	// end inline asm
	// begin inline asm
	{mul.f16x2 %r1701,%r1693,%r1697;
}
	// end inline asm
	// begin inline asm
	mma.sync.aligned.m16n8k16.row.col.f32.f16.f16.f32 {%f2586,%f2587,%f2588,%f2589}, {%r4269,%r4268,%r4267,%r4266}, {%r1676,%r1679}, {%f5666,%f5665,%f5664,%f5663};

	// end inline asm
	// begin inline asm
	mma.sync.aligned.m16n8k16.row.col.f32.f16.f16.f32 {%f2594,%f2595,%f2596,%f2597}, {%r4269,%r4268,%r4267,%r4266}, {%r1698,%r1701}, {%f5662,%f5661,%f5660,%f5659};

	// end inline asm
	// begin inline asm
	mma.sync.aligned.m16n8k16.row.col.f32.f16.f16.f32 {%f2602,%f2603,%f2604,%f2605}, {%r4265,%r4264,%r4263,%r4262}, {%r1676,%r1679}, {%f5634,%f5633,%f5632,%f5631};

	// end inline asm
	// begin inline asm
	mma.sync.aligned.m16n8k16.row.col.f32.f16.f16.f32 {%f2610,%f2611,%f2612,%f2613}, {%r4265,%r4264,%r4263,%r4262}, {%r1698,%r1701}, {%f5630,%f5629,%f5628,%f5627};

	// end inline asm
	// begin inline asm
	mma.sync.aligned.m16n8k16.row.col.f32.f16.f16.f32 {%f2618,%f2619,%f2620,%f2621}, {%r4261,%r4260,%r4259,%r4258}, {%r1676,%r1679}, {%f5602,%f5601,%f5600,%f5599};

	// end inline asm
	// begin inline asm
	mma.sync.aligned.m16n8k16.row.col.f32.f16.f16.f32 {%f2626,%f2627,%f2628,%f2629}, {%r4261,%r4260,%r4259,%r4258}, {%r1698,%r1701}, {%f5598,%f5597,%f5596,%f5595};

	// end inline asm
	// begin inline asm
	mma.sync.aligned.m16n8k16.row.col.f32.f16.f16.f32 {%f2634,%f2635,%f2636,%f2637}, {%r4257,%r4256,%r4255,%r4254}, {%r1676,%r1679}, {%f5570,%f5569,%f5568,%f5567};

	// end inline asm
	// begin inline asm
	mma.sync.aligned.m16n8k16.row.col.f32.f16.f16.f32 {%f2642,%f2643,%f2644,%f2645}, {%r4257,%r4256,%r4255,%r4254}, {%r1698,%r1701}, {%f5566,%f5565,%f5564,%f5563};

	// end inline asm
	shr.s32 	%r1779, %r4270, 8;
	// begin inline asm
	lop3.b32 %r1752, %r4270, %r2164, %r2169, 234;

	// end inline asm
	// begin inline asm
	lop3.b32 %r1756, %r4270, %r2168, %r2169, 234;

	// end inline asm
	// begin inline asm
	{sub.f16x2 %r1760,%r1752,%r2172;
}
	// end inline asm
	// begin inline asm
	{fma.rn.f16x2 %r1763,%r1756,%r2175,%r2176;
}
	// end inline asm
	mov.b32 	{%rs23, %rs24}, %r4274;
	// begin inline asm
	{  mov.b32 %r1767, {%rs23,%rs23};}

	// end inline asm
	// begin inline asm
	{mul.f16x2 %r1768,%r1760,%r1767;
}
	// end inline asm
	// begin inline asm
	{mul.f16x2 %r1771,%r1763,%r1767;
}
	// end inline asm
	// begin inline asm
	lop3.b32 %r1774, %r1779, %r2164, %r2169, 234;

	// end inline asm
	// begin inline asm
	lop3.b32 %r1778, %r1779, %r2168, %r2169, 234;

	// end inline asm
	// begin inline asm
	{sub.f16x2 %r1782,%r1774,%r2172;
}
	// end inline asm
	// begin inline asm
	{fma.rn.f16x2 %r1785,%r1778,%r2175,%r2176;
}
	// end inline asm
	// begin inline asm
	{  mov.b32 %r1789, {%rs24,%rs24};}

	// end inline asm
	// begin inline asm
	{mul.f16x2 %r1790,%r1782,%r1789;
}
	// end inline asm
	// begin inline asm
	{mul.f16x2 %r1793,%r1785,%r1789;
}
	// end inline asm
	// begin inline asm
	mma.sync.aligned.m16n8k16.row.col.f32.f16.f16.f32 {%f2650,%f2651,%f2652,%f2653}, {%r4269,%r4268,%r4267,%r4266}, {%r1768,%r1771}, {%f5658,%f5657,%f5656,%f5655};

	// end inline asm
	// begin inline asm
	mma.sync.aligned.m16n8k16.row.col.f32.f16.f16.f32 {%f2658,%f2659,%f2660,%f2661}, {%r4269,%r4268,%r4267,%r4266}, {%r1790,%r1793}, {%f5654,%f5653,%f5652,%f5651};

	// end inline asm
	// begin inline asm
	mma.sync.aligned.m16n8k16.row.col.f32.f16.f16.f32 {%f2666,%f2667,%f2668,%f2669}, {%r4265,%r4264,%r4263,%r4262}, {%r1768,%r1771}, {%f5626,%f5625,%f5624,%f5623};

	// end inline asm
	// begin inline asm
	mma.sync.aligned.m16n8k16.row.col.f32.f16.f16.f32 {%f2674,%f2675,%f2676,%f2677}, {%r4265,%r4264,%r4263,%r4262}, {%r1790,%r1793}, {%f5622,%f5621,%f5620,%f5619};

	// end inline asm
	// begin inline asm
	mma.sync.aligned.m16n8k16.row.col.f32.f16.f16.f32 {%f2682,%f2683,%f2684,%f2685}, {%r4261,%r4260,%r4259,%r4258}, {%r1768,%r1771}, {%f5594,%f5593,%f5592,%f5591};

	// end inline asm
	// begin inline asm
	mma.sync.aligned.m16n8k16.row.col.f32.f16.f16.f32 {%f2690,%f2691,%f2692,%f2693}, {%r4261,%r4260,%r4259,%r4258}, {%r1790,%r1793}, {%f5590,%f5589,%f5588,%f5587};

	// end inline asm
	// begin inline asm
	mma.sync.aligned.m16n8k16.row.col.f32.f16.f16.f32 {%f2698,%f2699,%f2700,%f2701}, {%r4257,%r4256,%r4255,%r4254}, {%r1768,%r1771}, {%f5562,%f5561,%f5560,%f5559};

	// end inline asm
	// begin inline asm
	mma.sync.aligned.m16n8k16.row.col.f32.f16.f16.f32 {%f2706,%f2707,%f2708,%f2709}, {%r4257,%r4256,%r4255,%r4254}, {%r1790,%r1793}, {%f5558,%f5557,%f5556,%f5555};

	// end inline asm
	ld.shared.v4.u32 	{%r4277, %r4276, %r4275, %r4274}, [%r54+1024];
	// begin inline asm
	ldmatrix.sync.aligned.m8n8.x4.shared.b16 {%r4269,%r4268,%r4267,%r4266}, [%r1848];

	// end inline asm
	// begin inline asm
	ldmatrix.sync.aligned.m8n8.x4.shared.b16 {%r4265,%r4264,%r4263,%r4262}, [%r1853];

	// end inline asm
	// begin inline asm
	ldmatrix.sync.aligned.m8n8.x4.shared.b16 {%r4261,%r4260,%r4259,%r4258}, [%r1858];

	// end inline asm
	// begin inline asm
	ldmatrix.sync.aligned.m8n8.x4.shared.b16 {%r4257,%r4256,%r4255,%r4254}, [%r1863];

	// end inline asm
	ld.shared.v4.u32 	{%r4273, %r4272, %r4271, %r4270}, [%r102];
	shr.s32 	%r1891, %r211, 8;
	// begin inline asm
	lop3.b32 %r1864, %r211, %r2164, %r2169, 234;

	// end inline asm
	// begin inline asm
	lop3.b32 %r1868, %r211, %r2168, %r2169, 234;

	// end inline asm
	// begin inline asm
	{sub.f16x2 %r1872,%r1864,%r2172;
}
	// end inline asm
	// begin inline asm
	{fma.rn.f16x2 %r1875,%r1868,%r2175,%r2176;
}
	// end inline asm
	mov.b32 	{%rs25, %rs26}, %r191;
	// begin inline asm
	{  mov.b32 %r1879, {%rs25,%rs25};}

	// end inline asm
	// begin inline asm
	{mul.f16x2 %r1880,%r1872,%r1879;
}
	// end inline asm
	// begin inline asm
	{mul.f16x2 %r1883,%r1875,%r1879;
}
	// end inline asm
	// begin inline asm
	lop3.b32 %r1886, %r1891, %r2164, %r2169, 234;

	// end inline asm
	// begin inline asm
	lop3.b32 %r1890, %r1891, %r2168, %r2169, 234;

	// end inline asm
	// begin inline asm
	{sub.f16x2 %r1894,%r1886,%r2172;
}
	// end inline asm
	// begin inline asm
	{fma.rn.f16x2 %r1897,%r1890,%r2175,%r2176;
}
	// end inline asm
	// begin inline asm
	{  mov.b32 %r1901, {%rs26,%rs26};}

	// end inline asm
	// begin inline asm
	{mul.f16x2 %r1902,%r1894,%r1901;
}
	// end inline asm
	// begin inline asm
	{mul.f16x2 %r1905,%r1897,%r1901;
}
	// end inline asm
	// begin inline asm
	mma.sync.aligned.m16n8k16.row.col.f32.f16.f16.f32 {%f5682,%f5681,%f5680,%f5679}, {%r1449,%r1450,%r1451,%r1452}, {%r1880,%r1883}, {%f2458,%f2459,%f2460,%f2461};

	// end inline asm
	// begin inline asm
	mma.sync.aligned.m16n8k16.row.col.f32.f16.f16.f32 {%f5678,%f5677,%f5676,%f5675}, {%r1449,%r1450,%r1451,%r1452}, {%r1902,%r1905}, {%f2466,%f2467,%f2468,%f2469};

	// end inline asm
	// begin inline asm
	mma.sync.aligned.m16n8k16.row.col.f32.f16.f16.f32 {%f5650,%f5649,%f5648,%f5647}, {%r1454,%r1455,%r1456,%r1457}, {%r1880,%r1883}, {%f2474,%f2475,%f2476,%f2477};

	// end inline asm
	// begin inline asm
	mma.sync.aligned.m16n8k16.row.col.f32.f16.f16.f32 {%f5646,%f5645,%f5644,%f5643}, {%r1454,%r1455,%r1456,%r1457}, {%r1902,%r1905}, {%f2482,%f2483,%f2484,%f2485};

	// end inline asm
	// begin inline asm
	mma.sync.aligned.m16n8k16.row.col.f32.f16.f16.f32 {%f5618,%f5617,%f5616,%f5615}, {%r1459,%r1460,%r1461,%r1462}, {%r1880,%r1883}, {%f2490,%f2491,%f2492,%f2493};

	// end inline asm
	// begin inline asm
	mma.sync.aligned.m16n8k16.row.col.f32.f16.f16.f32 {%f5614,%f5613,%f5612,%f5611}, {%r1459,%r1460,%r1461,%r1462}, {%r1902,%r1905}, {%f2498,%f2499,%f2500,%f2501};

	// end inline asm
	// begin inline asm
	mma.sync.aligned.m16n8k16.row.col.f32.f16.f16.f32 {%f5586,%f5585,%f5584,%f5583}, {%r1464,%r1465,%r1466,%r1467}, {%r1880,%r1883}, {%f2506,%f2507,%f2508,%f2509};

	// end inline asm
	// begin inline asm
	mma.sync.aligned.m16n8k16.row.col.f32.f16.f16.f32 {%f5582,%f5581,%f5580,%f5579}, {%r1464,%r1465,%r1466,%r1467}, {%r1902,%r1905}, {%f2514,%f2515,%f2516,%f2517};

	// end inline asm
	shr.s32 	%r1983, %r210, 8;
	// begin inline asm
	lop3.b32 %r1956, %r210, %r2164, %r2169, 234;

	// end inline asm
	// begin inline asm
	lop3.b32 %r1960, %r210, %r2168, %r2169, 234;

	// end inline asm
	// begin inline asm
	{sub.f16x2 %r1964,%r1956,%r2172;
}
	// end inline asm
	// begin inline asm
	{fma.rn.f16x2 %r1967,%r1960,%r2175,%r2176;
}
	// end inline asm
	mov.b32 	{%rs27, %rs28}, %r190;
	// begin inline asm
	{  mov.b32 %r1971, {%rs27,%rs27};}

	// end inline asm
	// begin inline asm
	{mul.f16x2 %r1972,%r1964,%r1971;
}
	// end inline asm
	// begin inline asm
	{mul.f16x2 %r1975,%r1967,%r1971;
}
	// end inline asm
	// begin inline asm
	lop3.b32 %r1978, %r1983, %r2164, %r2169, 234;

	// end inline asm
	// begin inline asm
	lop3.b32 %r1982, %r1983, %r2168, %r2169, 234;

	// end inline asm
	// begin inline asm
	{sub.f16x2 %r1986,%r1978,%r2172;
}
	// end inline asm
	// begin inline asm
	{fma.rn.f16x2 %r1989,%r1982,%r2175,%r2176;
}
	// end inline asm
	// begin inline asm
	{  mov.b32 %r1993, {%rs28,%rs28};}

	// end inline asm
	// begin inline asm
	{mul.f16x2 %r1994,%r1986,%r1993;
}
	// end inline asm
	// begin inline asm
	{mul.f16x2 %r1997,%r1989,%r1993;
}
	// end inline asm
	// begin inline asm
	mma.sync.aligned.m16n8k16.row.col.f32.f16.f16.f32 {%f5674,%f5673,%f5672,%f5671}, {%r1449,%r1450,%r1451,%r1452}, {%r1972,%r1975}, {%f2522,%f2523,%f2524,%f2525};

	// end inline asm
	// begin inline asm
	mma.sync.aligned.m16n8k16.row.col.f32.f16.f16.f32 {%f5670,%f5669,%f5668,%f5667}, {%r1449,%r1450,%r1451,%r1452}, {%r1994,%r1997}, {%f2530,%f2531,%f2532,%f2533};

	// end inline asm
	// begin inline asm
	mma.sync.aligned.m16n8k16.row.col.f32.f16.f16.f32 {%f5642,%f5641,%f5640,%f5639}, {%r1454,%r1455,%r1456,%r1457}, {%r1972,%r1975}, {%f2538,%f2539,%f2540,%f2541};

	// end inline asm
	// begin inline asm
	mma.sync.aligned.m16n8k16.row.col.f32.f16.f16.f32 {%f5638,%f5637,%f5636,%f5635}, {%r1454,%r1455,%r1456,%r1457}, {%r1994,%r1997}, {%f2546,%f2547,%f2548,%f2549};

	// end inline asm
	// begin inline asm
	mma.sync.aligned.m16n8k16.row.col.f32.f16.f16.f32 {%f5610,%f5609,%f5608,%f5607}, {%r1459,%r1460,%r1461,%r1462}, {%r1972,%r1975}, {%f2554,%f2555,%f2556,%f2557};

	// end inline asm
	// begin inline asm
	mma.sync.aligned.m16n8k16.row.col.f32.f16.f16.f32 {%f5606,%f5605,%f5604,%f5603}, {%r1459,%r1460,%r1461,%r1462}, {%r1994,%r1997}, {%f2562,%f2563,%f2564,%f2565};

	// end inline asm
	// begin inline asm
	mma.sync.aligned.m16n8k16.row.col.f32.f16.f16.f32 {%f5578,%f5577,%f5576,%f5575}, {%r1464,%r1465,%r1466,%r1467}, {%r1972,%r1975}, {%f2570,%f2571,%f2572,%f2573};

	// end inline asm
	// begin inline asm
	mma.sync.aligned.m16n8k16.row.col.f32.f16.f16.f32 {%f5574,%f5573,%f5572,%f5571}, {%r1464,%r1465,%r1466,%r1467}, {%r1994,%r1997}, {%f2578,%f2579,%f2580,%f2581};

	// end inline asm
	shr.s32 	%r2075, %r209, 8;
	// begin inline asm
	lop3.b32 %r2048, %r209, %r2164, %r2169, 234;

	// end inline asm
	// begin inline asm
	lop3.b32 %r2052, %r209, %r2168, %r2169, 234;

	// end inline asm
	// begin inline asm
	{sub.f16x2 %r2056,%r2048,%r2172;
}
	// end inline asm
	// begin inline asm
	{fma.rn.f16x2 %r2059,%r2052,%r2175,%r2176;
}
	// end inline asm
	mov.b32 	{%rs29, %rs30}, %r189;
	// begin inline asm
	{  mov.b32 %r2063, {%rs29,%rs29};}

	// end inline asm
	// begin inline asm
	{mul.f16x2 %r2064,%r2056,%r2063;
}
	// end inline asm
	// begin inline asm
	{mul.f16x2 %r2067,%r2059,%r2063;
}
	// end inline asm
	// begin inline asm
	lop3.b32 %r2070, %r2075, %r2164, %r2169, 234;

	// end inline asm
	// begin inline asm
	lop3.b32 %r2074, %r2075, %r2168, %r2169, 234;

	// end inline asm
	// begin inline asm
	{sub.f16x2 %r2078,%r2070,%r2172;
}
	// end inline asm
	// begin inline asm
	{fma.rn.f16x2 %r2081,%r2074,%r2175,%r2176;
}
	// end inline asm
	// begin inline asm
	{  mov.b32 %r2085, {%rs30,%rs30};}

	// end inline asm
	// begin inline asm
	{mul.f16x2 %r2086,%r2078,%r2085;
}
	// end inline asm
	// begin inline asm
	{mul.f16x2 %r2089,%r2081,%r2085;
}
	// end inline asm
	// begin inline asm
	mma.sync.aligned.m16n8k16.row.col.f32.f16.f16.f32 {%f5666,%f5665,%f5664,%f5663}, {%r1449,%r1450,%r1451,%r1452}, {%r2064,%r2067}, {%f2586,%f2587,%f2588,%f2589};

	// end inline asm
	// begin inline asm
	mma.sync.aligned.m16n8k16.row.col.f32.f16.f16.f32 {%f5662,%f5661,%f5660,%f5659}, {%r1449,%r1450,%r1451,%r1452}, {%r2086,%r2089}, {%f2594,%f2595,%f2596,%f2597};

	// end inline asm
	// begin inline asm
	mma.sync.aligned.m16n8k16.row.col.f32.f16.f16.f32 {%f5634,%f5633,%f5632,%f5631}, {%r1454,%r1455,%r1456,%r1457}, {%r2064,%r2067}, {%f2602,%f2603,%f2604,%f2605};

	// end inline asm
	// begin inline asm
	mma.sync.aligned.m16n8k16.row.col.f32.f16.f16.f32 {%f5630,%f5629,%f5628,%f5627}, {%r1454,%r1455,%r1456,%r1457}, {%r2086,%r2089}, {%f2610,%f2611,%f2612,%f2613};

	// end inline asm
	// begin inline asm
	mma.sync.aligned.m16n8k16.row.col.f32.f16.f16.f32 {%f5602,%f5601,%f5600,%f5599}, {%r1459,%r1460,%r1461,%r1462}, {%r2064,%r2067}, {%f2618,%f2619,%f2620,%f2621};

	// end inline asm
	// begin inline asm
	mma.sync.aligned.m16n8k16.row.col.f32.f16.f16.f32 {%f5598,%f5597,%f5596,%f5595}, {%r1459,%r1460,%r1461,%r1462}, {%r2086,%r2089}, {%f2626,%f2627,%f2628,%f2629};

	// end inline asm
	// begin inline asm
	mma.sync.aligned.m16n8k16.row.col.f32.f16.f16.f32 {%f5570,%f5569,%f5568,%f5567}, {%r1464,%r1465,%r1466,%r1467}, {%r2064,%r2067}, {%f2634,%f2635,%f2636,%f2637};

	// end inline asm
	// begin inline asm
	mma.sync.aligned.m16n8k16.row.col.f32.f16.f16.f32 {%f5566,%f5565,%f5564,%f5563}, {%r1464,%r1465,%r1466,%r1467}, {%r2086,%r2089}, {%f2642,%f2643,%f2644,%f2645};

	// end inline asm
	shr.s32 	%r2167, %r208, 8;
	// begin inline asm
	lop3.b32 %r2140, %r208, %r2164, %r2169, 234;

	// end inline asm
	// begin inline asm
	lop3.b32 %r2144, %r208, %r2168, %r2169, 234;

	// end inline asm
	// begin inline asm
	{sub.f16x2 %r2148,%r2140,%r2172;
}
	// end inline asm
	// begin inline asm
	{fma.rn.f16x2 %r2151,%r2144,%r2175,%r2176;
}
	// end inline asm
	mov.b32 	{%rs31, %rs32}, %r188;
	// begin inline asm
	{  mov.b32 %r2155, {%rs31,%rs31};}

	// end inline asm
	// begin inline asm
	{mul.f16x2 %r2156,%r2148,%r2155;
}
	// end inline asm
	// begin inline asm
	{mul.f16x2 %r2159,%r2151,%r2155;
}
	// end inline asm
	// begin inline asm
	lop3.b32 %r2162, %r2167, %r2164, %r2169, 234;

	// end inline asm
	// begin inline asm
	lop3.b32 %r2166, %r2167, %r2168, %r2169, 234;

	// end inline asm
	// begin inline asm
	{sub.f16x2 %r2170,%r2162,%r2172;
}
	// end inline asm
	// begin inline asm
	{fma.rn.f16x2 %r2173,%r2166,%r2175,%r2176;
}
	// end inline asm
	// begin inline asm
	{  mov.b32 %r2177, {%rs32,%rs32};}

	// end inline asm
	// begin inline asm
	{mul.f16x2 %r2178,%r2170,%r2177;
}
	// end inline asm
	// begin inline asm
	{mul.f16x2 %r2181,%r2173,%r2177;
}
	// end inline asm
	// begin inline asm
	mma.sync.aligned.m16n8k16.row.col.f32.f16.f16.f32 {%f5658,%f5657,%f5656,%f5655}, {%r1449,%r1450,%r1451,%r1452}, {%r2156,%r2159}, {%f2650,%f2651,%f2652,%f2653};

	// end inline asm
	// begin inline asm
	mma.sync.aligned.m16n8k16.row.col.f32.f16.f16.f32 {%f5654,%f5653,%f5652,%f5651}, {%r1449,%r1450,%r1451,%r1452}, {%r2178,%r2181}, {%f2658,%f2659,%f2660,%f2661};

	// end inline asm
	// begin inline asm
	mma.sync.aligned.m16n8k16.row.col.f32.f16.f16.f32 {%f5626,%f5625,%f5624,%f5623}, {%r1454,%r1455,%r1456,%r1457}, {%r2156,%r2159}, {%f2666,%f2667,%f2668,%f2669};

	// end inline asm
	// begin inline asm
	mma.sync.aligned.m16n8k16.row.col.f32.f16.f16.f32 {%f5622,%f5621,%f5620,%f5619}, {%r1454,%r1455,%r1456,%r1457}, {%r2178,%r2181}, {%f2674,%f2675,%f2676,%f2677};

	// end inline asm
	// begin inline asm
	mma.sync.aligned.m16n8k16.row.col.f32.f16.f16.f32 {%f5594,%f5593,%f5592,%f5591}, {%r1459,%r1460,%r1461,%r1462}, {%r2156,%r2159}, {%f2682,%f2683,%f2684,%f2685};

	// end inline asm
	// begin inline asm
	mma.sync.aligned.m16n8k16.row.col.f32.f16.f16.f32 {%f5590,%f5589,%f5588,%f5587}, {%r1459,%r1460,%r1461,%r1462}, {%r2178,%r2181}, {%f2690,%f2691,%f2692,%f2693};

	// end inline asm
	// begin inline asm
	mma.sync.aligned.m16n8k16.row.col.f32.f16.f16.f32 {%f5562,%f5561,%f5560,%f5559}, {%r1464,%r1465,%r1466,%r1467}, {%r2156,%r2159}, {%f2698,%f2699,%f2700,%f2701};

	// end inline asm
	// begin inline asm
	mma.sync.aligned.m16n8k16.row.col.f32.f16.f16.f32 {%f5558,%f5557,%f5556,%f5555}, {%r1464,%r1465,%r1466,%r1467}, {%r2178,%r2181}, {%f2706,%f2707,%f2708,%f2709};

	// end inline asm
	setp.eq.s32 	%p31, %r133, 2;
	@%p31 bra 	$L__BB9_37;
	add.s32 	%r2252, %r96, 16384;
	add.s32 	%r2247, %r95, 16384;
	add.s32 	%r2242, %r94, 16384;
	add.s32 	%r2237, %r93, 16384;
	setp.lt.s32 	%p32, %r133, 6;
	ld.shared.v4.u32 	{%r241, %r240, %r239, %r238}, [%r54+1024];
	// begin inline asm
	ldmatrix.sync.aligned.m8n8.x4.shared.b16 {%r2233,%r2234,%r2235,%r2236}, [%r2237];

	// end inline asm
	// begin inline asm
	ldmatrix.sync.aligned.m8n8.x4.shared.b16 {%r2238,%r2239,%r2240,%r2241}, [%r2242];

	// end inline asm
	// begin inline asm
	ldmatrix.sync.aligned.m8n8.x4.shared.b16 {%r2243,%r2244,%r2245,%r2246}, [%r2247];

	// end inline asm
	// begin inline asm
	ldmatrix.sync.aligned.m8n8.x4.shared.b16 {%r2248,%r2249,%r2250,%r2251}, [%r2252];

	// end inline asm
	ld.shared.v4.u32 	{%r261, %r260, %r259, %r258}, [%r103];
	@%p32 bra 	$L__BB9_31;
	add.s32 	%r2256, %r48, 8192;
	add.s32 	%r2254, %r47, 8192;
	add.s64 	%rd163, %rd46, 256;
	// begin inline asm
	{
   .reg .pred p;
   setp.ne.b32 p, %r98, 0;
   @p cp.async.cg.shared.global [%r2254], [%rd163], 16;
}

	// end inline asm
	add.s64 	%rd164, %rd47, 256;
	// begin inline asm
	{
   .reg .pred p;
   setp.ne.b32 p, %r99, 0;
   @p cp.async.cg.shared.global [%r2256], [%rd164], 16;
}

	// end inline asm
	// begin inline asm
	{
   .reg .b64 p;
   createpolicy.fractional.L2::evict_first.b64 p, 1.0;   cp.async.cg.shared.global.L2::cache_hint [%r100], [%rd300], 16, p;
}

	// end inline asm
	mul.wide.s32 	%rd167, %r32, 16;
	add.s64 	%rd300, %rd300, %rd167;
	// begin inline asm
	{
   .reg .b64 p;
   createpolicy.fractional.L2::evict_first.b64 p, 1.0;   cp.async.cg.shared.global.L2::cache_hint [%r101], [%rd299], 16, p;
}

	// end inline asm
	add.s64 	%rd299, %rd299, %rd167;
$L__BB9_31:
	add.s32 	%r2646, %r600, 24576;
	add.s32 	%r2641, %r595, 24576;
	add.s32 	%r2636, %r590, 24576;
	add.s32 	%r2631, %r585, 24576;
	// begin inline asm
	cp.async.commit_group;

	// end inline asm
	// begin inline asm
	cp.async.wait_group 2;

	// end inline asm
	bar.sync 	0;
	shr.s32 	%r2286, %r4273, 8;
	mov.b32 	%r2947, 983055;
	mov.b32 	%r2952, 1677747200;
	// begin inline asm
	lop3.b32 %r2259, %r4273, %r2947, %r2952, 234;

	// end inline asm
	mov.b32 	%r2951, 15728880;
	// begin inline asm
	lop3.b32 %r2263, %r4273, %r2951, %r2952, 234;

	// end inline asm
	mov.b32 	%r2955, 1678271496;
	// begin inline asm
	{sub.f16x2 %r2267,%r2259,%r2955;
}
	// end inline asm
	mov.b32 	%r2958, 738208768;
	mov.b32 	%r2959, -729754496;
	// begin inline asm
	{fma.rn.f16x2 %r2270,%r2263,%r2958,%r2959;
}
	// end inline asm
	mov.b32 	{%rs33, %rs34}, %r4277;
	// begin inline asm
	{  mov.b32 %r2274, {%rs33,%rs33};}

	// end inline asm
	// begin inline asm
	{mul.f16x2 %r2275,%r2267,%r2274;
}
	// end inline asm
	// begin inline asm
	{mul.f16x2 %r2278,%r2270,%r2274;
}
	// end inline asm
	// begin inline asm
	lop3.b32 %r2281, %r2286, %r2947, %r2952, 234;

	// end inline asm
	// begin inline asm
	lop3.b32 %r2285, %r2286, %r2951, %r2952, 234;

	// end inline asm
	// begin inline asm
	{sub.f16x2 %r2289,%r2281,%r2955;
}
	// end inline asm
	// begin inline asm
	{fma.rn.f16x2 %r2292,%r2285,%r2958,%r2959;
}
	// end inline asm
	// begin inline asm
	{  mov.b32 %r2296, {%rs34,%rs34};}

	// end inline asm
	// begin inline asm
	{mul.f16x2 %r2297,%r2289,%r2296;
}
	// end inline asm
	// begin inline asm
	{mul.f16x2 %r2300,%r2292,%r2296;
}
	// end inline asm
	// begin inline asm
	mma.sync.aligned.m16n8k16.row.col.f32.f16.f16.f32 {%f2970,%f2971,%f2972,%f2973}, {%r4269,%r4268,%r4267,%r4266}, {%r2275,%r2278}, {%f5682,%f5681,%f5680,%f5679};

	// end inline asm
	// begin inline asm
	mma.sync.aligned.m16n8k16.row.col.f32.f16.f16.f32 {%f2978,%f2979,%f2980,%f2981}, {%r4269,%r4268,%r4267,%r4266}, {%r2297,%r2300}, {%f5678,%f5677,%f5676,%f5675};

	// end inline asm
	// begin inline asm
	mma.sync.aligned.m16n8k16.row.col.f32.f16.f16.f32 {%f2986,%f2987,%f2988,%f2989}, {%r4265,%r4264,%r4263,%r4262}, {%r2275,%r2278}, {%f5650,%f5649,%f5648,%f5647};

	// end inline asm
	// begin inline asm
	mma.sync.aligned.m16n8k16.row.col.f32.f16.f16.f32 {%f2994,%f2995,%f2996,%f2997}, {%r4265,%r4264,%r4263,%r4262}, {%r2297,%r2300}, {%f5646,%f5645,%f5644,%f5643};

	// end inline asm
	// begin inline asm
	mma.sync.aligned.m16n8k16.row.col.f32.f16.f16.f32 {%f3002,%f3003,%f3004,%f3005}, {%r4261,%r4260,%r4259,%r4258}, {%r2275,%r2278}, {%f5618,%f5617,%f5616,%f5615};

	// end inline asm
	// begin inline asm
	mma.sync.aligned.m16n8k16.row.col.f32.f16.f16.f32 {%f3010,%f3011,%f3012,%f3013}, {%r4261,%r4260,%r4259,%r4258}, {%r2297,%r2300}, {%f5614,%f5613,%f5612,%f5611};

	// end inline asm
	// begin inline asm
	mma.sync.aligned.m16n8k16.row.col.f32.f16.f16.f32 {%f3018,%f3019,%f3020,%f3021}, {%r4257,%r4256,%r4255,%r4254}, {%r2275,%r2278}, {%f5586,%f5585,%f5584,%f5583};

	// end inline asm
	// begin inline asm
	mma.sync.aligned.m16n8k16.row.col.f32.f16.f16.f32 {%f3026,%f3027,%f3028,%f3029}, {%r4257,%r4256,%r4255,%r4254}, {%r2297,%r2300}, {%f5582,%f5581,%f5580,%f5579};

	// end inline asm
	shr.s32 	%r2378, %r4272, 8;
	// begin inline asm
	lop3.b32 %r2351, %r4272, %r2947, %r2952, 234;

	// end inline asm
	// begin inline asm
	lop3.b32 %r2355, %r4272, %r2951, %r2952, 234;

	// end inline asm
	// begin inline asm
	{sub.f16x2 %r2359,%r2351,%r2955;
}
	// end inline asm
	// begin inline asm
	{fma.rn.f16x2 %r2362,%r2355,%r2958,%r2959;
}
	// end inline asm
	mov.b32 	{%rs35, %rs36}, %r4276;
	// begin inline asm
	{  mov.b32 %r2366, {%rs35,%rs35};}

	// end inline asm
	// begin inline asm
	{mul.f16x2 %r2367,%r2359,%r2366;
}
	// end inline asm
	// begin inline asm
	{mul.f16x2 %r2370,%r2362,%r2366;
}
	// end inline asm
	// begin inline asm
	lop3.b32 %r2373, %r2378, %r2947, %r2952, 234;

	// end inline asm
	// begin inline asm
	lop3.b32 %r2377, %r2378, %r2951, %r2952, 234;

	// end inline asm
	// begin inline asm
	{sub.f16x2 %r2381,%r2373,%r2955;
}
	// end inline asm
	// begin inline asm
	{fma.rn.f16x2 %r2384,%r2377,%r2958,%r2959;
}
	// end inline asm
	// begin inline asm
	{  mov.b32 %r2388, {%rs36,%rs36};}

	// end inline asm
	// begin inline asm
	{mul.f16x2 %r2389,%r2381,%r2388;
}
	// end inline asm
	// begin inline asm
	{mul.f16x2 %r2392,%r2384,%r2388;
}
	// end inline asm
	// begin inline asm
	mma.sync.aligned.m16n8k16.row.col.f32.f16.f16.f32 {%f3034,%f3035,%f3036,%f3037}, {%r4269,%r4268,%r4267,%r4266}, {%r2367,%r2370}, {%f5674,%f5673,%f5672,%f5671};

	// end inline asm
	// begin inline asm
	mma.sync.aligned.m16n8k16.row.col.f32.f16.f16.f32 {%f3042,%f3043,%f3044,%f3045}, {%r4269,%r4268,%r4267,%r4266}, {%r2389,%r2392}, {%f5670,%f5669,%f5668,%f5667};

	// end inline asm
	// begin inline asm
	mma.sync.aligned.m16n8k16.row.col.f32.f16.f16.f32 {%f3050,%f3051,%f3052,%f3053}, {%r4265,%r4264,%r4263,%r4262}, {%r2367,%r2370}, {%f5642,%f5641,%f5640,%f5639};

	// end inline asm
	// begin inline asm
	mma.sync.aligned.m16n8k16.row.col.f32.f16.f16.f32 {%f3058,%f3059,%f3060,%f3061}, {%r4265,%r4264,%r4263,%r4262}, {%r2389,%r2392}, {%f5638,%f5637,%f5636,%f5635};

	// end inline asm
	// begin inline asm
	mma.sync.aligned.m16n8k16.row.col.f32.f16.f16.f32 {%f3066,%f3067,%f3068,%f3069}, {%r4261,%r4260,%r4259,%r4258}, {%r2367,%r2370}, {%f5610,%f5609,%f5608,%f5607};

	// end inline asm
	// begin inline asm
	mma.sync.aligned.m16n8k16.row.col.f32.f16.f16.f32 {%f3074,%f3075,%f3076,%f3077}, {%r4261,%r4260,%r4259,%r4258}, {%r2389,%r2392}, {%f5606,%f5605,%f5604,%f5603};

	// end inline asm
	// begin inline asm
	mma.sync.aligned.m16n8k16.row.col.f32.f16.f16.f32 {%f3082,%f3083,%f3084,%f3085}, {%r4257,%r4256,%r4255,%r4254}, {%r2367,%r2370}, {%f5578,%f5577,%f5576,%f5575};

	// end inline asm
	// begin inline asm
	mma.sync.aligned.m16n8k16.row.col.f32.f16.f16.f32 {%f3090,%f3091,%f3092,%f3093}, {%r4257,%r4256,%r4255,%r4254}, {%r2389,%r2392}, {%f5574,%f5573,%f5572,%f5571};

	// end inline asm
	shr.s32 	%r2470, %r4271, 8;
	// begin inline asm
	lop3.b32 %r2443, %r4271, %r2947, %r2952, 234;

	// end inline asm
	// begin inline asm
	lop3.b32 %r2447, %r4271, %r2951, %r2952, 234;

	// end inline asm
	// begin inline asm
	{sub.f16x2 %r2451,%r2443,%r2955;
}
	// end inline asm
	// begin inline asm
	{fma.rn.f16x2 %r2454,%r2447,%r2958,%r2959;
}
	// end inline asm
	mov.b32 	{%rs37, %rs38}, %r4275;
	// begin inline asm
	{  mov.b32 %r2458, {%rs37,%rs37};}

	// end inline asm
	// begin inline asm
	{mul.f16x2 %r2459,%r2451,%r2458;
}
	// end inline asm
	// begin inline asm
	{mul.f16x2 %r2462,%r2454,%r2458;
}
	// end inline asm
	// begin inline asm
	lop3.b32 %r2465, %r2470, %r2947, %r2952, 234;

	// end inline asm
	// begin inline asm
	lop3.b32 %r2469, %r2470, %r2951, %r2952, 234;

	// end inline asm
	// begin inline asm
	{sub.f16x2 %r2473,%r2465,%r2955;
}
	// end inline asm
	// begin inline asm
	{fma.rn.f16x2 %r2476,%r2469,%r2958,%r2959;
}
	// end inline asm
	// begin inline asm
	{  mov.b32 %r2480, {%rs38,%rs38};}

	// end inline asm
	// begin inline asm
	{mul.f16x2 %r2481,%r2473,%r2480;
}
	// end inline asm
	// begin inline asm
	{mul.f16x2 %r2484,%r2476,%r2480;
}
	// end inline asm
	// begin inline asm
	mma.sync.aligned.m16n8k16.row.col.f32.f16.f16.f32 {%f3098,%f3099,%f3100,%f3101}, {%r4269,%r4268,%r4267,%r4266}, {%r2459,%r2462}, {%f5666,%f5665,%f5664,%f5663};

	// end inline asm
	// begin inline asm
	mma.sync.aligned.m16n8k16.row.col.f32.f16.f16.f32 {%f3106,%f3107,%f3108,%f3109}, {%r4269,%r4268,%r4267,%r4266}, {%r2481,%r2484}, {%f5662,%f5661,%f5660,%f5659};

	// end inline asm
	// begin inline asm
	mma.sync.aligned.m16n8k16.row.col.f32.f16.f16.f32 {%f3114,%f3115,%f3116,%f3117}, {%r4265,%r4264,%r4263,%r4262}, {%r2459,%r2462}, {%f5634,%f5633,%f5632,%f5631};

	// end inline asm
	// begin inline asm
	mma.sync.aligned.m16n8k16.row.col.f32.f16.f16.f32 {%f3122,%f3123,%f3124,%f3125}, {%r4265,%r4264,%r4263,%r4262}, {%r2481,%r2484}, {%f5630,%f5629,%f5628,%f5627};

	// end inline asm
	// begin inline asm
	mma.sync.aligned.m16n8k16.row.col.f32.f16.f16.f32 {%f3130,%f3131,%f3132,%f3133}, {%r4261,%r4260,%r4259,%r4258}, {%r2459,%r2462}, {%f5602,%f5601,%f5600,%f5599};

	// end inline asm
	// begin inline asm
	mma.sync.aligned.m16n8k16.row.col.f32.f16.f16.f32 {%f3138,%f3139,%f3140,%f3141}, {%r4261,%r4260,%r4259,%r4258}, {%r2481,%r2484}, {%f5598,%f5597,%f5596,%f5595};

	// end inline asm
	// begin inline asm
	mma.sync.aligned.m16n8k16.row.col.f32.f16.f16.f32 {%f3146,%f3147,%f3148,%f3149}, {%r4257,%r4256,%r4255,%r4254}, {%r2459,%r2462}, {%f5570,%f5569,%f5568,%f5567};

	// end inline asm
	// begin inline asm
	mma.sync.aligned.m16n8k16.row.col.f32.f16.f16.f32 {%f3154,%f3155,%f3156,%f3157}, {%r4257,%r4256,%r4255,%r4254}, {%r2481,%r2484}, {%f5566,%f5565,%f5564,%f5563};

	// end inline asm
	shr.s32 	%r2562, %r4270, 8;
	// begin inline asm
	lop3.b32 %r2535, %r4270, %r2947, %r2952, 234;

	// end inline asm
	// begin inline asm
	lop3.b32 %r2539, %r4270, %r2951, %r2952, 234;

	// end inline asm
	// begin inline asm
	{sub.f16x2 %r2543,%r2535,%r2955;
}
	// end inline asm
	// begin inline asm
	{fma.rn.f16x2 %r2546,%r2539,%r2958,%r2959;
}
	// end inline asm
	mov.b32 	{%rs39, %rs40}, %r4274;
	// begin inline asm
	{  mov.b32 %r2550, {%rs39,%rs39};}

	// end inline asm
	// begin inline asm
	{mul.f16x2 %r2551,%r2543,%r2550;
}
	// end inline asm
	// begin inline asm
	{mul.f16x2 %r2554,%r2546,%r2550;
}
	// end inline asm
	// begin inline asm
	lop3.b32 %r2557, %r2562, %r2947, %r2952, 234;

	// end inline asm
	// begin inline asm
	lop3.b32 %r2561, %r2562, %r2951, %r2952, 234;

	// end inline asm
	// begin inline asm
	{sub.f16x2 %r2565,%r2557,%r2955;
}
	// end inline asm
	// begin inline asm
	{fma.rn.f16x2 %r2568,%r2561,%r2958,%r2959;
}
	// end inline asm
	// begin inline asm
	{  mov.b32 %r2572, {%rs40,%rs40};}

	// end inline asm
	// begin inline asm
	{mul.f16x2 %r2573,%r2565,%r2572;
}
	// end inline asm
	// begin inline asm
	{mul.f16x2 %r2576,%r2568,%r2572;
}
	// end inline asm
	// begin inline asm
	mma.sync.aligned.m16n8k16.row.col.f32.f16.f16.f32 {%f3162,%f3163,%f3164,%f3165}, {%r4269,%r4268,%r4267,%r4266}, {%r2551,%r2554}, {%f5658,%f5657,%f5656,%f5655};

	// end inline asm
	// begin inline asm
	mma.sync.aligned.m16n8k16.row.col.f32.f16.f16.f32 {%f3170,%f3171,%f3172,%f3173}, {%r4269,%r4268,%r4267,%r4266}, {%r2573,%r2576}, {%f5654,%f5653,%f5652,%f5651};

	// end inline asm
	// begin inline asm
	mma.sync.aligned.m16n8k16.row.col.f32.f16.f16.f32 {%f3178,%f3179,%f3180,%f3181}, {%r4265,%r4264,%r4263,%r4262}, {%r2551,%r2554}, {%f5626,%f5625,%f5624,%f5623};

	// end inline asm
	// begin inline asm
	mma.sync.aligned.m16n8k16.row.col.f32.f16.f16.f32 {%f3186,%f3187,%f3188,%f3189}, {%r4265,%r4264,%r4263,%r4262}, {%r2573,%r2576}, {%f5622,%f5621,%f5620,%f5619};

	// end inline asm
	// begin inline asm
	mma.sync.aligned.m16n8k16.row.col.f32.f16.f16.f32 {%f3194,%f3195,%f3196,%f3197}, {%r4261,%r4260,%r4259,%r4258}, {%r2551,%r2554}, {%f5594,%f5593,%f5592,%f5591};

	// end inline asm
	// begin inline asm
	mma.sync.aligned.m16n8k16.row.col.f32.f16.f16.f32 {%f3202,%f3203,%f3204,%f3205}, {%r4261,%r4260,%r4259,%r4258}, {%r2573,%r2576}, {%f5590,%f5589,%f5588,%f5587};

	// end inline asm
	// begin inline asm
	mma.sync.aligned.m16n8k16.row.col.f32.f16.f16.f32 {%f3210,%f3211,%f3212,%f3213}, {%r4257,%r4256,%r4255,%r4254}, {%r2551,%r2554}, {%f5562,%f5561,%f5560,%f5559};

	// end inline asm
	// begin inline asm
	mma.sync.aligned.m16n8k16.row.col.f32.f16.f16.f32 {%f3218,%f3219,%f3220,%f3221}, {%r4257,%r4256,%r4255,%r4254}, {%r2573,%r2576}, {%f5558,%f5557,%f5556,%f5555};

	// end inline asm
	ld.shared.v4.u32 	{%r4277, %r4276, %r4275, %r4274}, [%r54+1024];
	// begin inline asm
	ldmatrix.sync.aligned.m8n8.x4.shared.b16 {%r4269,%r4268,%r4267,%r4266}, [%r2631];

	// end inline asm
	// begin inline asm
	ldmatrix.sync.aligned.m8n8.x4.shared.b16 {%r4265,%r4264,%r4263,%r4262}, [%r2636];

	// end inline asm
	// begin inline asm
	ldmatrix.sync.aligned.m8n8.x4.shared.b16 {%r4261,%r4260,%r4259,%r4258}, [%r2641];

	// end inline asm
	// begin inline asm
	ldmatrix.sync.aligned.m8n8.x4.shared.b16 {%r4257,%r4256,%r4255,%r4254}, [%r2646];

	// end inline asm
	ld.shared.v4.u32 	{%r4273, %r4272, %r4271, %r4270}, [%r49+24576];
	shr.s32 	%r2674, %r261, 8;
	// begin inline asm
	lop3.b32 %r2647, %r261, %r2947, %r2952, 234;

	// end inline asm
	// begin inline asm
	lop3.b32 %r2651, %r261, %r2951, %r2952, 234;

	// end inline asm
	// begin inline asm
	{sub.f16x2 %r2655,%r2647,%r2955;
}
	// end inline asm
	// begin inline asm
	{fma.rn.f16x2 %r2658,%r2651,%r2958,%r2959;
}
	// end inline asm
	mov.b32 	{%rs41, %rs42}, %r241;
	// begin inline asm
	{  mov.b32 %r2662, {%rs41,%rs41};}

	// end inline asm
	// begin inline asm
	{mul.f16x2 %r2663,%r2655,%r2662;
}
	// end inline asm
	// begin inline asm
	{mul.f16x2 %r2666,%r2658,%r2662;
}
	// end inline asm
	// begin inline asm
	lop3.b32 %r2669, %r2674, %r2947, %r2952, 234;

	// end inline asm
	// begin inline asm
	lop3.b32 %r2673, %r2674, %r2951, %r2952, 234;

	// end inline asm
	// begin inline asm
	{sub.f16x2 %r2677,%r2669,%r2955;
}
	// end inline asm
	// begin inline asm
	{fma.rn.f16x2 %r2680,%r2673,%r2958,%r2959;
}
	// end inline asm
	// begin inline asm
	{  mov.b32 %r2684, {%rs42,%rs42};}

	// end inline asm
	// begin inline asm
	{mul.f16x2 %r2685,%r2677,%r2684;
}
	// end inline asm
	// begin inline asm
	{mul.f16x2 %r2688,%r2680,%r2684;
}
	// end inline asm
	// begin inline asm
	mma.sync.aligned.m16n8k16.row.col.f32.f16.f16.f32 {%f5682,%f5681,%f5680,%f5679}, {%r2233,%r2234,%r2235,%r2236}, {%r2663,%r2666}, {%f2970,%f2971,%f2972,%f2973};

	// end inline asm
	// begin inline asm
	mma.sync.aligned.m16n8k16.row.col.f32.f16.f16.f32 {%f5678,%f5677,%f5676,%f5675}, {%r2233,%r2234,%r2235,%r2236}, {%r2685,%r2688}, {%f2978,%f2979,%f2980,%f2981};

	// end inline asm
	// begin inline asm
	mma.sync.aligned.m16n8k16.row.col.f32.f16.f16.f32 {%f5650,%f5649,%f5648,%f5647}, {%r2238,%r2239,%r2240,%r2241}, {%r2663,%r2666}, {%f2986,%f2987,%f2988,%f2989};

	// end inline asm
	// begin inline asm
	mma.sync.aligned.m16n8k16.row.col.f32.f16.f16.f32 {%f5646,%f5645,%f5644,%f5643}, {%r2238,%r2239,%r2240,%r2241}, {%r2685,%r2688}, {%f2994,%f2995,%f2996,%f2997};

	// end inline asm
	// begin inline asm
	mma.sync.aligned.m16n8k16.row.col.f32.f16.f16.f32 {%f5618,%f5617,%f5616,%f5615}, {%r2243,%r2244,%r2245,%r2246}, {%r2663,%r2666}, {%f3002,%f3003,%f3004,%f3005};

	// end inline asm
	// begin inline asm
	mma.sync.aligned.m16n8k16.row.col.f32.f16.f16.f32 {%f5614,%f5613,%f5612,%f5611}, {%r2243,%r2244,%r2245,%r2246}, {%r2685,%r2688}, {%f3010,%f3011,%f3012,%f3013};

	// end inline asm
	// begin inline asm
	mma.sync.aligned.m16n8k16.row.col.f32.f16.f16.f32 {%f5586,%f5585,%f5584,%f5583}, {%r2248,%r2249,%r2250,%r2251}, {%r2663,%r2666}, {%f3018,%f3019,%f3020,%f3021};

	// end inline asm
	// begin inline asm
	mma.sync.aligned.m16n8k16.row.col.f32.f16.f16.f32 {%f5582,%f5581,%f5580,%f5579}, {%r2248,%r2249,%r2250,%r2251}, {%r2685,%r2688}, {%f3026,%f3027,%f3028,%f3029};

	// end inline asm
	shr.s32 	%r2766, %r260, 8;
	// begin inline asm
	lop3.b32 %r2739, %r260, %r2947, %r2952, 234;

	// end inline asm
	// begin inline asm
	lop3.b32 %r2743, %r260, %r2951, %r2952, 234;

	// end inline asm
	// begin inline asm
	{sub.f16x2 %r2747,%r2739,%r2955;
}
	// end inline asm
	// begin inline asm
	{fma.rn.f16x2 %r2750,%r2743,%r2958,%r2959;
}
	// end inline asm
	mov.b32 	{%rs43, %rs44}, %r240;
	// begin inline asm
	{  mov.b32 %r2754, {%rs43,%rs43};}

	// end inline asm
	// begin inline asm
	{mul.f16x2 %r2755,%r2747,%r2754;
}
	// end inline asm
	// begin inline asm
	{mul.f16x2 %r2758,%r2750,%r2754;
}
	// end inline asm
	// begin inline asm
	lop3.b32 %r2761, %r2766, %r2947, %r2952, 234;

	// end inline asm
	// begin inline asm
	lop3.b32 %r2765, %r2766, %r2951, %r2952, 234;

	// end inline asm
	// begin inline asm
	{sub.f16x2 %r2769,%r2761,%r2955;
}
	// end inline asm
	// begin inline asm
	{fma.rn.f16x2 %r2772,%r2765,%r2958,%r2959;
}
	// end inline asm
	// begin inline asm
	{  mov.b32 %r2776, {%rs44,%rs44};}

	// end inline asm
	// begin inline asm
	{mul.f16x2 %r2777,%r2769,%r2776;
}
	// end inline asm
	// begin inline asm
	{mul.f16x2 %r2780,%r2772,%r2776;
}
	// end inline asm
	// begin inline asm
	mma.sync.aligned.m16n8k16.row.col.f32.f16.f16.f32 {%f5674,%f5673,%f5672,%f5671}, {%r2233,%r2234,%r2235,%r2236}, {%r2755,%r2758}, {%f3034,%f3035,%f3036,%f3037};

	// end inline asm
	// begin inline asm
	mma.sync.aligned.m16n8k16.row.col.f32.f16.f16.f32 {%f5670,%f5669,%f5668,%f5667}, {%r2233,%r2234,%r2235,%r2236}, {%r2777,%r2780}, {%f3042,%f3043,%f3044,%f3045};

	// end inline asm
	// begin inline asm
	mma.sync.aligned.m16n8k16.row.col.f32.f16.f16.f32 {%f5642,%f5641,%f5640,%f5639}, {%r2238,%r2239,%r2240,%r2241}, {%r2755,%r2758}, {%f3050,%f3051,%f3052,%f3053};

	// end inline asm
	// begin inline asm
	mma.sync.aligned.m16n8k16.row.col.f32.f16.f16.f32 {%f5638,%f5637,%f5636,%f5635}, {%r2238,%r2239,%r2240,%r2241}, {%r2777,%r2780}, {%f3058,%f3059,%f3060,%f3061};

	// end inline asm
	// begin inline asm
	mma.sync.aligned.m16n8k16.row.col.f32.f16.f16.f32 {%f5610,%f5609,%f5608,%f5607}, {%r2243,%r2244,%r2245,%r2246}, {%r2755,%r2758}, {%f3066,%f3067,%f3068,%f3069};

	// end inline asm
	// begin inline asm
	mma.sync.aligned.m16n8k16.row.col.f32.f16.f16.f32 {%f5606,%f5605,%f5604,%f5603}, {%r2243,%r2244,%r2245,%r2246}, {%r2777,%r2780}, {%f3074,%f3075,%f3076,%f3077};

	// end inline asm
	// begin inline asm
	mma.sync.aligned.m16n8k16.row.col.f32.f16.f16.f32 {%f5578,%f5577,%f5576,%f5575}, {%r2248,%r2249,%r2250,%r2251}, {%r2755,%r2758}, {%f3082,%f3083,%f3084,%f3085};

	// end inline asm
	// begin inline asm
	mma.sync.aligned.m16n8k16.row.col.f32.f16.f16.f32 {%f5574,%f5573,%f5572,%f5571}, {%r2248,%r2249,%r2250,%r2251}, {%r2777,%r2780}, {%f3090,%f3091,%f3092,%f3093};

	// end inline asm
	shr.s32 	%r2858, %r259, 8;
	// begin inline asm
	lop3.b32 %r2831, %r259, %r2947, %r2952, 234;

	// end inline asm
	// begin inline asm
	lop3.b32 %r2835, %r259, %r2951, %r2952, 234;

	// end inline asm
	// begin inline asm
	{sub.f16x2 %r2839,%r2831,%r2955;
}
	// end inline asm
	// begin inline asm
	{fma.rn.f16x2 %r2842,%r2835,%r2958,%r2959;
}
	// end inline asm
	mov.b32 	{%rs45, %rs46}, %r239;
	// begin inline asm
	{  mov.b32 %r2846, {%rs45,%rs45};}

	// end inline asm
	// begin inline asm
	{mul.f16x2 %r2847,%r2839,%r2846;
}
	// end inline asm
	// begin inline asm
	{mul.f16x2 %r2850,%r2842,%r2846;
}
	// end inline asm
	// begin inline asm
	lop3.b32 %r2853, %r2858, %r2947, %r2952, 234;

	// end inline asm
	// begin inline asm
	lop3.b32 %r2857, %r2858, %r2951, %r2952, 234;

	// end inline asm
	// begin inline asm
	{sub.f16x2 %r2861,%r2853,%r2955;
}
	// end inline asm
	// begin inline asm
	{fma.rn.f16x2 %r2864,%r2857,%r2958,%r2959;
}
	// end inline asm
	// begin inline asm
	{  mov.b32 %r2868, {%rs46,%rs46};}

	// end inline asm
	// begin inline asm
	{mul.f16x2 %r2869,%r2861,%r2868;
}
	// end inline asm
	// begin inline asm
	{mul.f16x2 %r2872,%r2864,%r2868;
}
	// end inline asm
	// begin inline asm
	mma.sync.aligned.m16n8k16.row.col.f32.f16.f16.f32 {%f5666,%f5665,%f5664,%f5663}, {%r2233,%r2234,%r2235,%r2236}, {%r2847,%r2850}, {%f3098,%f3099,%f3100,%f3101};

	// end inline asm
	// begin inline asm
	mma.sync.aligned.m16n8k16.row.col.f32.f16.f16.f32 {%f5662,%f5661,%f5660,%f5659}, {%r2233,%r2234,%r2235,%r2236}, {%r2869,%r2872}, {%f3106,%f3107,%f3108,%f3109};

	// end inline asm
	// begin inline asm
	mma.sync.aligned.m16n8k16.row.col.f32.f16.f16.f32 {%f5634,%f5633,%f5632,%f5631}, {%r2238,%r2239,%r2240,%r2241}, {%r2847,%r2850}, {%f3114,%f3115,%f3116,%f3117};

	// end inline asm
	// begin inline asm
	mma.sync.aligned.m16n8k16.row.col.f32.f16.f16.f32 {%f5630,%f5629,%f5628,%f5627}, {%r2238,%r2239,%r2240,%r2241}, {%r2869,%r2872}, {%f3122,%f3123,%f3124,%f3125};

	// end inline asm
	// begin inline asm
	mma.sync.aligned.m16n8k16.row.col.f32.f16.f16.f32 {%f5602,%f5601,%f5600,%f5599}, {%r2243,%r2244,%r2245,%r2246}, {%r2847,%r2850}, {%f3130,%f3131,%f3132,%f3133};

	// end inline asm
	// begin inline asm
	mma.sync.aligned.m16n8k16.row.col.f32.f16.f16.f32 {%f5598,%f5597,%f5596,%f5595}, {%r2243,%r2244,%r2245,%r2246}, {%r2869,%r2872}, {%f3138,%f3139,%f3140,%f3141};

	// end inline asm
	// begin inline asm
	mma.sync.aligned.m16n8k16.row.col.f32.f16.f16.f32 {%f5570,%f5569,%f5568,%f5567}, {%r2248,%r2249,%r2250,%r2251}, {%r2847,%r2850}, {%f3146,%f3147,%f3148,%f3149};

	// end inline asm
	// begin inline asm
	mma.sync.aligned.m16n8k16.row.col.f32.f16.f16.f32 {%f5566,%f5565,%f5564,%f5563}, {%r2248,%r2249,%r2250,%r2251}, {%r2869,%r2872}, {%f3154,%f3155,%f3156,%f3157};

	// end inline asm
	shr.s32 	%r2950, %r258, 8;
	// begin inline asm
	lop3.b32 %r2923, %r258, %r2947, %r2952, 234;

	// end inline asm
	// begin inline asm
	lop3.b32 %r2927, %r258, %r2951, %r2952, 234;

	// end inline asm
	// begin inline asm
	{sub.f16x2 %r2931,%r2923,%r2955;
}
	// end inline asm
	// begin inline asm
	{fma.rn.f16x2 %r2934,%r2927,%r2958,%r2959;
}
	// end inline asm
	mov.b32 	{%rs47, %rs48}, %r238;
	// begin inline asm
	{  mov.b32 %r2938, {%rs47,%rs47};}

	// end inline asm
	// begin inline asm
	{mul.f16x2 %r2939,%r2931,%r2938;
}
	// end inline asm
	// begin inline asm
	{mul.f16x2 %r2942,%r2934,%r2938;
}
	// end inline asm
	// begin inline asm
	lop3.b32 %r2945, %r2950, %r2947, %r2952, 234;

	// end inline asm
	// begin inline asm
	lop3.b32 %r2949, %r2950, %r2951, %r2952, 234;

	// end inline asm
	// begin inline asm
	{sub.f16x2 %r2953,%r2945,%r2955;
}
	// end inline asm
	// begin inline asm
	{fma.rn.f16x2 %r2956,%r2949,%r2958,%r2959;
}
	// end inline asm
	// begin inline asm
	{  mov.b32 %r2960, {%rs48,%rs48};}

	// end inline asm
	// begin inline asm
	{mul.f16x2 %r2961,%r2953,%r2960;
}
	// end inline asm
	// begin inline asm
	{mul.f16x2 %r2964,%r2956,%r2960;
}
	// end inline asm
	// begin inline asm
	mma.sync.aligned.m16n8k16.row.col.f32.f16.f16.f32 {%f5658,%f5657,%f5656,%f5655}, {%r2233,%r2234,%r2235,%r2236}, {%r2939,%r2942}, {%f3162,%f3163,%f3164,%f3165};

	// end inline asm
	// begin inline asm
	mma.sync.aligned.m16n8k16.row.col.f32.f16.f16.f32 {%f5654,%f5653,%f5652,%f5651}, {%r2233,%r2234,%r2235,%r2236}, {%r2961,%r2964}, {%f3170,%f3171,%f3172,%f3173};

	// end inline asm
	// begin inline asm
	mma.sync.aligned.m16n8k16.row.col.f32.f16.f16.f32 {%f5626,%f5625,%f5624,%f5623}, {%r2238,%r2239,%r2240,%r2241}, {%r2939,%r2942}, {%f3178,%f3179,%f3180,%f3181};

	// end inline asm
	// begin inline asm
	mma.sync.aligned.m16n8k16.row.col.f32.f16.f16.f32 {%f5622,%f5621,%f5620,%f5619}, {%r2238,%r2239,%r2240,%r2241}, {%r2961,%r2964}, {%f3186,%f3187,%f3188,%f3189};

	// end inline asm
	// begin inline asm
	mma.sync.aligned.m16n8k16.row.col.f32.f16.f16.f32 {%f5594,%f5593,%f5592,%f5591}, {%r2243,%r2244,%r2245,%r2246}, {%r2939,%r2942}, {%f3194,%f3195,%f3196,%f3197};

	// end inline asm
	// begin inline asm
	mma.sync.aligned.m16n8k16.row.col.f32.f16.f16.f32 {%f5590,%f5589,%f5588,%f5587}, {%r2243,%r2244,%r2245,%r2246}, {%r2961,%r2964}, {%f3202,%f3203,%f3204,%f3205};

	// end inline asm
	// begin inline asm
	mma.sync.aligned.m16n8k16.row.col.f32.f16.f16.f32 {%f5562,%f5561,%f5560,%f5559}, {%r2248,%r2249,%r2250,%r2251}, {%r2939,%r2942}, {%f3210,%f3211,%f3212,%f3213};

	// end inline asm
	// begin inline asm
	mma.sync.aligned.m16n8k16.row.col.f32.f16.f16.f32 {%f5558,%f5557,%f5556,%f5555}, {%r2248,%r2249,%r2250,%r2251}, {%r2961,%r2964}, {%f3218,%f3219,%f3220,%f3221};

	// end inline asm
	setp.eq.s32 	%p33, %r133, 3;
	@%p33 bra 	$L__BB9_37;
	add.s32 	%r3035, %r96, 24576;
	add.s32 	%r3030, %r95, 24576;
	add.s32 	%r3025, %r94, 24576;
	add.s32 	%r3020, %r93, 24576;
	setp.lt.s32 	%p34, %r133, 7;
	ld.shared.v4.u32 	{%r289, %r288, %r287, %r286}, [%r54+1024];
	// begin inline asm
	ldmatrix.sync.aligned.m8n8.x4.shared.b16 {%r3016,%r3017,%r3018,%r3019}, [%r3020];

	// end inline asm
	// begin inline asm
	ldmatrix.sync.aligned.m8n8.x4.shared.b16 {%r3021,%r3022,%r3023,%r3024}, [%r3025];

	// end inline asm
	// begin inline asm
	ldmatrix.sync.aligned.m8n8.x4.shared.b16 {%r3026,%r3027,%r3028,%r3029}, [%r3030];

	// end inline asm
	// begin inline asm
	ldmatrix.sync.aligned.m8n8.x4.shared.b16 {%r3031,%r3032,%r3033,%r3034}, [%r3035];

	// end inline asm
	ld.shared.v4.u32 	{%r309, %r308, %r307, %r306}, [%r49+28672];
	@%p34 bra 	$L__BB9_36;
	add.s32 	%r3039, %r48, 16384;
	add.s32 	%r3037, %r47, 16384;
	setp.gt.u32 	%p35, %r34, 31;
	add.s64 	%rd168, %rd46, 384;
	// begin inline asm
	{
   .reg .pred p;
   setp.ne.b32 p, %r98, 0;
   @p cp.async.cg.shared.global [%r3037], [%rd168], 16;
}

	// end inline asm
	add.s64 	%rd169, %rd47, 384;
	// begin inline asm
	{
   .reg .pred p;
   setp.ne.b32 p, %r99, 0;
   @p cp.async.cg.shared.global [%r3039], [%rd169], 16;
}

	// end inline asm
	// begin inline asm
	{
   .reg .b64 p;
   createpolicy.fractional.L2::evict_first.b64 p, 1.0;   cp.async.cg.shared.global.L2::cache_hint [%r102], [%rd300], 16, p;
}

	// end inline asm
	// begin inline asm
	{
   .reg .b64 p;
   createpolicy.fractional.L2::evict_first.b64 p, 1.0;   cp.async.cg.shared.global.L2::cache_hint [%r103], [%rd299], 16, p;
}

	// end inline asm
	@%p35 bra 	$L__BB9_35;
	add.s32 	%r3042, %r49, 33792;
	mul.wide.s32 	%rd173, %r4279, 16;
	add.s64 	%rd172, %rd118, %rd173;
	// begin inline asm
	{
   .reg .b64 p;
   createpolicy.fractional.L2::evict_first.b64 p, 1.0;   cp.async.cg.shared.global.L2::cache_hint [%r3042], [%rd172], 16, p;
}

	// end inline asm
$L__BB9_35:
	add.s32 	%r4279, %r4279, %r33;
	mul.wide.s32 	%rd174, %r32, 16;
	add.s64 	%rd299, %rd299, %rd174;
	add.s64 	%rd300, %rd300, %rd174;
$L__BB9_36:
	// begin inline asm
	cp.async.commit_group;

	// end inline asm
	// begin inline asm
	cp.async.wait_group 2;

	// end inline asm
	bar.sync 	0;
	shr.s32 	%r3070, %r4273, 8;
	mov.b32 	%r3731, 983055;
	mov.b32 	%r3736, 1677747200;
	// begin inline asm
	lop3.b32 %r3043, %r4273, %r3731, %r3736, 234;

	// end inline asm
	mov.b32 	%r3735, 15728880;
	// begin inline asm
	lop3.b32 %r3047, %r4273, %r3735, %r3736, 234;

	// end inline asm
	mov.b32 	%r3739, 1678271496;
	// begin inline asm
	{sub.f16x2 %r3051,%r3043,%r3739;
}
	// end inline asm
	mov.b32 	%r3742, 738208768;
	mov.b32 	%r3743, -729754496;
	// begin inline asm
	{fma.rn.f16x2 %r3054,%r3047,%r3742,%r3743;
}
	// end inline asm
	mov.b32 	{%rs49, %rs50}, %r4277;
	// begin inline asm
	{  mov.b32 %r3058, {%rs49,%rs49};}

	// end inline asm
	// begin inline asm
	{mul.f16x2 %r3059,%r3051,%r3058;
}
	// end inline asm
	// begin inline asm
	{mul.f16x2 %r3062,%r3054,%r3058;
}
	// end inline asm
	// begin inline asm
	lop3.b32 %r3065, %r3070, %r3731, %r3736, 234;

	// end inline asm
	// begin inline asm
	lop3.b32 %r3069, %r3070, %r3735, %r3736, 234;

	// end inline asm
	// begin inline asm
	{sub.f16x2 %r3073,%r3065,%r3739;
}
	// end inline asm
	// begin inline asm
	{fma.rn.f16x2 %r3076,%r3069,%r3742,%r3743;
}
	// end inline asm
	// begin inline asm
	{  mov.b32 %r3080, {%rs50,%rs50};}

	// end inline asm
	// begin inline asm
	{mul.f16x2 %r3081,%r3073,%r3080;
}
	// end inline asm
	// begin inline asm
	{mul.f16x2 %r3084,%r3076,%r3080;
}
	// end inline asm
	// begin inline asm
	mma.sync.aligned.m16n8k16.row.col.f32.f16.f16.f32 {%f3482,%f3483,%f3484,%f3485}, {%r4269,%r4268,%r4267,%r4266}, {%r3059,%r3062}, {%f5682,%f5681,%f5680,%f5679};

	// end inline asm
	// begin inline asm
	mma.sync.aligned.m16n8k16.row.col.f32.f16.f16.f32 {%f3490,%f3491,%f3492,%f3493}, {%r4269,%r4268,%r4267,%r4266}, {%r3081,%r3084}, {%f5678,%f5677,%f5676,%f5675};

	// end inline asm
	// begin inline asm
	mma.sync.aligned.m16n8k16.row.col.f32.f16.f16.f32 {%f3498,%f3499,%f3500,%f3501}, {%r4265,%r4264,%r4263,%r4262}, {%r3059,%r3062}, {%f5650,%f5649,%f5648,%f5647};

	// end inline asm
	// begin inline asm
	mma.sync.aligned.m16n8k16.row.col.f32.f16.f16.f32 {%f3506,%f3507,%f3508,%f3509}, {%r4265,%r4264,%r4263,%r4262}, {%r3081,%r3084}, {%f5646,%f5645,%f5644,%f5643};

	// end inline asm
	// begin inline asm
	mma.sync.aligned.m16n8k16.row.col.f32.f16.f16.f32 {%f3514,%f3515,%f3516,%f3517}, {%r4261,%r4260,%r4259,%r4258}, {%r3059,%r3062}, {%f5618,%f5617,%f5616,%f5615};

	// end inline asm
	// begin inline asm
	mma.sync.aligned.m16n8k16.row.col.f32.f16.f16.f32 {%f3522,%f3523,%f3524,%f3525}, {%r4261,%r4260,%r4259,%r4258}, {%r3081,%r3084}, {%f5614,%f5613,%f5612,%f5611};

	// end inline asm
	// begin inline asm
	mma.sync.aligned.m16n8k16.row.col.f32.f16.f16.f32 {%f3530,%f3531,%f3532,%f3533}, {%r4257,%r4256,%r4255,%r4254}, {%r3059,%r3062}, {%f5586,%f5585,%f5584,%f5583};

	// end inline asm
	// begin inline asm
	mma.sync.aligned.m16n8k16.row.col.f32.f16.f16.f32 {%f3538,%f3539,%f3540,%f3541}, {%r4257,%r4256,%r4255,%r4254}, {%r3081,%r3084}, {%f5582,%f5581,%f5580,%f5579};

	// end inline asm
	shr.s32 	%r3162, %r4272, 8;
	// begin inline asm
	lop3.b32 %r3135, %r4272, %r3731, %r3736, 234;

	// end inline asm
	// begin inline asm
	lop3.b32 %r3139, %r4272, %r3735, %r3736, 234;

	// end inline asm
	// begin inline asm
	{sub.f16x2 %r3143,%r3135,%r3739;
}
	// end inline asm
	// begin inline asm
	{fma.rn.f16x2 %r3146,%r3139,%r3742,%r3743;
}
	// end inline asm
	mov.b32 	{%rs51, %rs52}, %r4276;
	// begin inline asm
	{  mov.b32 %r3150, {%rs51,%rs51};}

	// end inline asm
	// begin inline asm
	{mul.f16x2 %r3151,%r3143,%r3150;
}
	// end inline asm
	// begin inline asm
	{mul.f16x2 %r3154,%r3146,%r3150;
}
	// end inline asm
	// begin inline asm
	lop3.b32 %r3157, %r3162, %r3731, %r3736, 234;

	// end inline asm
	// begin inline asm
	lop3.b32 %r3161, %r3162, %r3735, %r3736, 234;

	// end inline asm
	// begin inline asm
	{sub.f16x2 %r3165,%r3157,%r3739;
}
	// end inline asm
	// begin inline asm
	{fma.rn.f16x2 %r3168,%r3161,%r3742,%r3743;
}
	// end inline asm
	// begin inline asm
	{  mov.b32 %r3172, {%rs52,%rs52};}

	// end inline asm
	// begin inline asm
	{mul.f16x2 %r3173,%r3165,%r3172;
}
	// end inline asm
	// begin inline asm
	{mul.f16x2 %r3176,%r3168,%r3172;
}
	// end inline asm
	// begin inline asm
	mma.sync.aligned.m16n8k16.row.col.f32.f16.f16.f32 {%f3546,%f3547,%f3548,%f3549}, {%r4269,%r4268,%r4267,%r4266}, {%r3151,%r3154}, {%f5674,%f5673,%f5672,%f5671};

	// end inline asm
	// begin inline asm
	mma.sync.aligned.m16n8k16.row.col.f32.f16.f16.f32 {%f3554,%f3555,%f3556,%f3557}, {%r4269,%r4268,%r4267,%r4266}, {%r3173,%r3176}, {%f5670,%f5669,%f5668,%f5667};

	// end inline asm
	// begin inline asm
	mma.sync.aligned.m16n8k16.row.col.f32.f16.f16.f32 {%f3562,%f3563,%f3564,%f3565}, {%r4265,%r4264,%r4263,%r4262}, {%r3151,%r3154}, {%f5642,%f5641,%f5640,%f5639};

	// end inline asm
	// begin inline asm
	mma.sync.aligned.m16n8k16.row.col.f32.f16.f16.f32 {%f3570,%f3571,%f3572,%f3573}, {%r4265,%r4264,%r4263,%r4262}, {%r3173,%r3176}, {%f5638,%f5637,%f5636,%f5635};

	// end inline asm
	// begin inline asm
	mma.sync.aligned.m16n8k16.row.col.f32.f16.f16.f32 {%f3578,%f3579,%f3580,%f3581}, {%r4261,%r4260,%r4259,%r4258}, {%r3151,%r3154}, {%f5610,%f5609,%f5608,%f5607};

	// end inline asm
	// begin inline asm
	mma.sync.aligned.m16n8k16.row.col.f32.f16.f16.f32 {%f3586,%f3587,%f3588,%f3589}, {%r4261,%r4260,%r4259,%r4258}, {%r3173,%r3176}, {%f5606,%f5605,%f5604,%f5603};

	// end inline asm
	// begin inline asm
	mma.sync.aligned.m16n8k16.row.col.f32.f16.f16.f32 {%f3594,%f3595,%f3596,%f3597}, {%r4257,%r4256,%r4255,%r4254}, {%r3151,%r3154}, {%f5578,%f5577,%f5576,%f5575};

	// end inline asm
	// begin inline asm
	mma.sync.aligned.m16n8k16.row.col.f32.f16.f16.f32 {%f3602,%f3603,%f3604,%f3605}, {%r4257,%r4256,%r4255,%r4254}, {%r3173,%r3176}, {%f5574,%f5573,%f5572,%f5571};

	// end inline asm
	shr.s32 	%r3254, %r4271, 8;
	// begin inline asm
	lop3.b32 %r3227, %r4271, %r3731, %r3736, 234;

	// end inline asm
	// begin inline asm
	lop3.b32 %r3231, %r4271, %r3735, %r3736, 234;

	// end inline asm
	// begin inline asm
	{sub.f16x2 %r3235,%r3227,%r3739;
}
	// end inline asm
	// begin inline asm
	{fma.rn.f16x2 %r3238,%r3231,%r3742,%r3743;
}
	// end inline asm
	mov.b32 	{%rs53, %rs54}, %r4275;
	// begin inline asm
	{  mov.b32 %r3242, {%rs53,%rs53};}

	// end inline asm
	// begin inline asm
	{mul.f16x2 %r3243,%r3235,%r3242;
}
	// end inline asm
	// begin inline asm
	{mul.f16x2 %r3246,%r3238,%r3242;
}
	// end inline asm
	// begin inline asm
	lop3.b32 %r3249, %r3254, %r3731, %r3736, 234;

	// end inline asm
	// begin inline asm
	lop3.b32 %r3253, %r3254, %r3735, %r3736, 234;

	// end inline asm
	// begin inline asm
	{sub.f16x2 %r3257,%r3249,%r3739;
}
	// end inline asm
	// begin inline asm
	{fma.rn.f16x2 %r3260,%r3253,%r3742,%r3743;
}
	// end inline asm
	// begin inline asm
	{  mov.b32 %r3264, {%rs54,%rs54};}

	// end inline asm
	// begin inline asm
	{mul.f16x2 %r3265,%r3257,%r3264;
}
	// end inline asm
	// begin inline asm
	{mul.f16x2 %r3268,%r3260,%r3264;
}
	// end inline asm
	// begin inline asm
	mma.sync.aligned.m16n8k16.row.col.f32.f16.f16.f32 {%f3610,%f3611,%f3612,%f3613}, {%r4269,%r4268,%r4267,%r4266}, {%r3243,%r3246}, {%f5666,%f5665,%f5664,%f5663};

	// end inline asm
	// begin inline asm
	mma.sync.aligned.m16n8k16.row.col.f32.f16.f16.f32 {%f3618,%f3619,%f3620,%f3621}, {%r4269,%r4268,%r4267,%r4266}, {%r3265,%r3268}, {%f5662,%f5661,%f5660,%f5659};

	// end inline asm
	// begin inline asm
	mma.sync.aligned.m16n8k16.row.col.f32.f16.f16.f32 {%f3626,%f3627,%f3628,%f3629}, {%r4265,%r4264,%r4263,%r4262}, {%r3243,%r3246}, {%f5634,%f5633,%f5632,%f5631};

	// end inline asm
	// begin inline asm
	mma.sync.aligned.m16n8k16.row.col.f32.f16.f16.f32 {%f3634,%f3635,%f3636,%f3637}, {%r4265,%r4264,%r4263,%r4262}, {%r3265,%r3268}, {%f5630,%f5629,%f5628,%f5627};

	// end inline asm
	// begin inline asm
	mma.sync.aligned.m16n8k16.row.col.f32.f16.f16.f32 {%f3642,%f3643,%f3644,%f3645}, {%r4261,%r4260,%r4259,%r4258}, {%r3243,%r3246}, {%f5602,%f5601,%f5600,%f5599};

	// end inline asm
	// begin inline asm
	mma.sync.aligned.m16n8k16.row.col.f32.f16.f16.f32 {%f3650,%f3651,%f3652,%f3653}, {%r4261,%r4260,%r4259,%r4258}, {%r3265,%r3268}, {%f5598,%f5597,%f5596,%f5595};

	// end inline asm
	// begin inline asm
	mma.sync.aligned.m16n8k16.row.col.f32.f16.f16.f32 {%f3658,%f3659,%f3660,%f3661}, {%r4257,%r4256,%r4255,%r4254}, {%r3243,%r3246}, {%f5570,%f5569,%f5568,%f5567};

	// end inline asm
	// begin inline asm
	mma.sync.aligned.m16n8k16.row.col.f32.f16.f16.f32 {%f3666,%f3667,%f3668,%f3669}, {%r4257,%r4256,%r4255,%r4254}, {%r3265,%r3268}, {%f5566,%f5565,%f5564,%f5563};

	// end inline asm
	shr.s32 	%r3346, %r4270, 8;
	// begin inline asm
	lop3.b32 %r3319, %r4270, %r3731, %r3736, 234;

	// end inline asm
	// begin inline asm
	lop3.b32 %r3323, %r4270, %r3735, %r3736, 234;

	// end inline asm
	// begin inline asm
	{sub.f16x2 %r3327,%r3319,%r3739;
}
	// end inline asm
	// begin inline asm
	{fma.rn.f16x2 %r3330,%r3323,%r3742,%r3743;
}
	// end inline asm
	mov.b32 	{%rs55, %rs56}, %r4274;
	// begin inline asm
	{  mov.b32 %r3334, {%rs55,%rs55};}

	// end inline asm
	// begin inline asm
	{mul.f16x2 %r3335,%r3327,%r3334;
}
	// end inline asm
	// begin inline asm
	{mul.f16x2 %r3338,%r3330,%r3334;
}
	// end inline asm
	// begin inline asm
	lop3.b32 %r3341, %r3346, %r3731, %r3736, 234;

	// end inline asm
	// begin inline asm
	lop3.b32 %r3345, %r3346, %r3735, %r3736, 234;

	// end inline asm
	// begin inline asm
	{sub.f16x2 %r3349,%r3341,%r3739;
}
	// end inline asm
	// begin inline asm
	{fma.rn.f16x2 %r3352,%r3345,%r3742,%r3743;
}
	// end inline asm
	// begin inline asm
	{  mov.b32 %r3356, {%rs56,%rs56};}

	// end inline asm
	// begin inline asm
	{mul.f16x2 %r3357,%r3349,%r3356;
}
	// end inline asm
	// begin inline asm
	{mul.f16x2 %r3360,%r3352,%r3356;
}
	// end inline asm
	// begin inline asm
	mma.sync.aligned.m16n8k16.row.col.f32.f16.f16.f32 {%f3674,%f3675,%f3676,%f3677}, {%r4269,%r4268,%r4267,%r4266}, {%r3335,%r3338}, {%f5658,%f5657,%f5656,%f5655};

	// end inline asm
	// begin inline asm
	mma.sync.aligned.m16n8k16.row.col.f32.f16.f16.f32 {%f3682,%f3683,%f3684,%f3685}, {%r4269,%r4268,%r4267,%r4266}, {%r3357,%r3360}, {%f5654,%f5653,%f5652,%f5651};

	// end inline asm
	// begin inline asm
	mma.sync.aligned.m16n8k16.row.col.f32.f16.f16.f32 {%f3690,%f3691,%f3692,%f3693}, {%r4265,%r4264,%r4263,%r4262}, {%r3335,%r3338}, {%f5626,%f5625,%f5624,%f5623};

	// end inline asm
	// begin inline asm
	mma.sync.aligned.m16n8k16.row.col.f32.f16.f16.f32 {%f3698,%f3699,%f3700,%f3701}, {%r4265,%r4264,%r4263,%r4262}, {%r3357,%r3360}, {%f5622,%f5621,%f5620,%f5619};

	// end inline asm
	// begin inline asm
	mma.sync.aligned.m16n8k16.row.col.f32.f16.f16.f32 {%f3706,%f3707,%f3708,%f3709}, {%r4261,%r4260,%r4259,%r4258}, {%r3335,%r3338}, {%f5594,%f5593,%f5592,%f5591};

	// end inline asm
	// begin inline asm
	mma.sync.aligned.m16n8k16.row.col.f32.f16.f16.f32 {%f3714,%f3715,%f3716,%f3717}, {%r4261,%r4260,%r4259,%r4258}, {%r3357,%r3360}, {%f5590,%f5589,%f5588,%f5587};

	// end inline asm
	// begin inline asm
	mma.sync.aligned.m16n8k16.row.col.f32.f16.f16.f32 {%f3722,%f3723,%f3724,%f3725}, {%r4257,%r4256,%r4255,%r4254}, {%r3335,%r3338}, {%f5562,%f5561,%f5560,%f5559};

	// end inline asm
	// begin inline asm
	mma.sync.aligned.m16n8k16.row.col.f32.f16.f16.f32 {%f3730,%f3731,%f3732,%f3733}, {%r4257,%r4256,%r4255,%r4254}, {%r3357,%r3360}, {%f5558,%f5557,%f5556,%f5555};

	// end inline asm
	ld.shared.v4.u32 	{%r4277, %r4276, %r4275, %r4274}, [%r54];
	// begin inline asm
	ldmatrix.sync.aligned.m8n8.x4.shared.b16 {%r4269,%r4268,%r4267,%r4266}, [%r585];

	// end inline asm
	// begin inline asm
	ldmatrix.sync.aligned.m8n8.x4.shared.b16 {%r4265,%r4264,%r4263,%r4262}, [%r590];

	// end inline asm
	// begin inline asm
	ldmatrix.sync.aligned.m8n8.x4.shared.b16 {%r4261,%r4260,%r4259,%r4258}, [%r595];

	// end inline asm
	// begin inline asm
	ldmatrix.sync.aligned.m8n8.x4.shared.b16 {%r4257,%r4256,%r4255,%r4254}, [%r600];

	// end inline asm
	ld.shared.v4.u32 	{%r4273, %r4272, %r4271, %r4270}, [%r49];
	shr.s32 	%r3458, %r309, 8;
	// begin inline asm
	lop3.b32 %r3431, %r309, %r3731, %r3736, 234;

	// end inline asm
	// begin inline asm
	lop3.b32 %r3435, %r309, %r3735, %r3736, 234;

	// end inline asm
	// begin inline asm
	{sub.f16x2 %r3439,%r3431,%r3739;
}
	// end inline asm
	// begin inline asm
	{fma.rn.f16x2 %r3442,%r3435,%r3742,%r3743;
}
	// end inline asm
	mov.b32 	{%rs57, %rs58}, %r289;
	// begin inline asm
	{  mov.b32 %r3446, {%rs57,%rs57};}

	// end inline asm
	// begin inline asm
	{mul.f16x2 %r3447,%r3439,%r3446;
}
	// end inline asm
	// begin inline asm
	{mul.f16x2 %r3450,%r3442,%r3446;
}
	// end inline asm
	// begin inline asm
	lop3.b32 %r3453, %r3458, %r3731, %r3736, 234;

	// end inline asm
	// begin inline asm
	lop3.b32 %r3457, %r3458, %r3735, %r3736, 234;

	// end inline asm
	// begin inline asm
	{sub.f16x2 %r3461,%r3453,%r3739;
}
	// end inline asm
	// begin inline asm
	{fma.rn.f16x2 %r3464,%r3457,%r3742,%r3743;
}
	// end inline asm
	// begin inline asm
	{  mov.b32 %r3468, {%rs58,%rs58};}

	// end inline asm
	// begin inline asm
	{mul.f16x2 %r3469,%r3461,%r3468;
}
	// end inline asm
	// begin inline asm
	{mul.f16x2 %r3472,%r3464,%r3468;
}
	// end inline asm
	// begin inline asm
	mma.sync.aligned.m16n8k16.row.col.f32.f16.f16.f32 {%f5682,%f5681,%f5680,%f5679}, {%r3016,%r3017,%r3018,%r3019}, {%r3447,%r3450}, {%f3482,%f3483,%f3484,%f3485};

	// end inline asm
	// begin inline asm
	mma.sync.aligned.m16n8k16.row.col.f32.f16.f16.f32 {%f5678,%f5677,%f5676,%f5675}, {%r3016,%r3017,%r3018,%r3019}, {%r3469,%r3472}, {%f3490,%f3491,%f3492,%f3493};

	// end inline asm
	// begin inline asm
	mma.sync.aligned.m16n8k16.row.col.f32.f16.f16.f32 {%f5650,%f5649,%f5648,%f5647}, {%r3021,%r3022,%r3023,%r3024}, {%r3447,%r3450}, {%f3498,%f3499,%f3500,%f3501};

	// end inline asm
	// begin inline asm
	mma.sync.aligned.m16n8k16.row.col.f32.f16.f16.f32 {%f5646,%f5645,%f5644,%f5643}, {%r3021,%r3022,%r3023,%r3024}, {%r3469,%r3472}, {%f3506,%f3507,%f3508,%f3509};

	// end inline asm
	// begin inline asm
	mma.sync.aligned.m16n8k16.row.col.f32.f16.f16.f32 {%f5618,%f5617,%f5616,%f5615}, {%r3026,%r3027,%r3028,%r3029}, {%r3447,%r3450}, {%f3514,%f3515,%f3516,%f3517};

	// end inline asm
	// begin inline asm
	mma.sync.aligned.m16n8k16.row.col.f32.f16.f16.f32 {%f5614,%f5613,%f5612,%f5611}, {%r3026,%r3027,%r3028,%r3029}, {%r3469,%r3472}, {%f3522,%f3523,%f3524,%f3525};

	// end inline asm
	// begin inline asm
	mma.sync.aligned.m16n8k16.row.col.f32.f16.f16.f32 {%f5586,%f5585,%f5584,%f5583}, {%r3031,%r3032,%r3033,%r3034}, {%r3447,%r3450}, {%f3530,%f3531,%f3532,%f3533};

	// end inline asm
	// begin inline asm
	mma.sync.aligned.m16n8k16.row.col.f32.f16.f16.f32 {%f5582,%f5581,%f5580,%f5579}, {%r3031,%r3032,%r3033,%r3034}, {%r3469,%r3472}, {%f3538,%f3539,%f3540,%f3541};

	// end inline asm
	shr.s32 	%r3550, %r308, 8;
	// begin inline asm
	lop3.b32 %r3523, %r308, %r3731, %r3736, 234;

	// end inline asm
	// begin inline asm
	lop3.b32 %r3527, %r308, %r3735, %r3736, 234;

	// end inline asm
	// begin inline asm
	{sub.f16x2 %r3531,%r3523,%r3739;
}
	// end inline asm
	// begin inline asm
	{fma.rn.f16x2 %r3534,%r3527,%r3742,%r3743;
}
	// end inline asm
	mov.b32 	{%rs59, %rs60}, %r288;
	// begin inline asm
	{  mov.b32 %r3538, {%rs59,%rs59};}

	// end inline asm
	// begin inline asm
	{mul.f16x2 %r3539,%r3531,%r3538;
}
	// end inline asm
	// begin inline asm
	{mul.f16x2 %r3542,%r3534,%r3538;
}
	// end inline asm
	// begin inline asm
	lop3.b32 %r3545, %r3550, %r3731, %r3736, 234;

	// end inline asm
	// begin inline asm
	lop3.b32 %r3549, %r3550, %r3735, %r3736, 234;

	// end inline asm
	// begin inline asm
	{sub.f16x2 %r3553,%r3545,%r3739;
}
	// end inline asm
	// begin inline asm
	{fma.rn.f16x2 %r3556,%r3549,%r3742,%r3743;
}
	// end inline asm
	// begin inline asm
	{  mov.b32 %r3560, {%rs60,%rs60};}

	// end inline asm
	// begin inline asm
	{mul.f16x2 %r3561,%r3553,%r3560;
}
	// end inline asm
	// begin inline asm
	{mul.f16x2 %r3564,%r3556,%r3560;
}
	// end inline asm
	// begin inline asm
	mma.sync.aligned.m16n8k16.row.col.f32.f16.f16.f32 {%f5674,%f5673,%f5672,%f5671}, {%r3016,%r3017,%r3018,%r3019}, {%r3539,%r3542}, {%f3546,%f3547,%f3548,%f3549};

	// end inline asm
	// begin inline asm
	mma.sync.aligned.m16n8k16.row.col.f32.f16.f16.f32 {%f5670,%f5669,%f5668,%f5667}, {%r3016,%r3017,%r3018,%r3019}, {%r3561,%r3564}, {%f3554,%f3555,%f3556,%f3557};

	// end inline asm
	// begin inline asm
	mma.sync.aligned.m16n8k16.row.col.f32.f16.f16.f32 {%f5642,%f5641,%f5640,%f5639}, {%r3021,%r3022,%r3023,%r3024}, {%r3539,%r3542}, {%f3562,%f3563,%f3564,%f3565};

	// end inline asm
	// begin inline asm
	mma.sync.aligned.m16n8k16.row.col.f32.f16.f16.f32 {%f5638,%f5637,%f5636,%f5635}, {%r3021,%r3022,%r3023,%r3024}, {%r3561,%r3564}, {%f3570,%f3571,%f3572,%f3573};

	// end inline asm
	// begin inline asm
	mma.sync.aligned.m16n8k16.row.col.f32.f16.f16.f32 {%f5610,%f5609,%f5608,%f5607}, {%r3026,%r3027,%r3028,%r3029}, {%r3539,%r3542}, {%f3578,%f3579,%f3580,%f3581};

	// end inline asm
	// begin inline asm
	mma.sync.aligned.m16n8k16.row.col.f32.f16.f16.f32 {%f5606,%f5605,%f5604,%f5603}, {%r3026,%r3027,%r3028,%r3029}, {%r3561,%r3564}, {%f3586,%f3587,%f3588,%f3589};

	// end inline asm
	// begin inline asm
	mma.sync.aligned.m16n8k16.row.col.f32.f16.f16.f32 {%f5578,%f5577,%f5576,%f5575}, {%r3031,%r3032,%r3033,%r3034}, {%r3539,%r3542}, {%f3594,%f3595,%f3596,%f3597};

	// end inline asm
	// begin inline asm
	mma.sync.aligned.m16n8k16.row.col.f32.f16.f16.f32 {%f5574,%f5573,%f5572,%f5571}, {%r3031,%r3032,%r3033,%r3034}, {%r3561,%r3564}, {%f3602,%f3603,%f3604,%f3605};

	// end inline asm
	shr.s32 	%r3642, %r307, 8;
	// begin inline asm
	lop3.b32 %r3615, %r307, %r3731, %r3736, 234;

	// end inline asm
	// begin inline asm
	lop3.b32 %r3619, %r307, %r3735, %r3736, 234;

	// end inline asm
	// begin inline asm
	{sub.f16x2 %r3623,%r3615,%r3739;
}
	// end inline asm
	// begin inline asm
	{fma.rn.f16x2 %r3626,%r3619,%r3742,%r3743;
}
	// end inline asm
	mov.b32 	{%rs61, %rs62}, %r287;
	// begin inline asm
	{  mov.b32 %r3630, {%rs61,%rs61};}

	// end inline asm
	// begin inline asm
	{mul.f16x2 %r3631,%r3623,%r3630;
}
	// end inline asm
	// begin inline asm
	{mul.f16x2 %r3634,%r3626,%r3630;
}
	// end inline asm
	// begin inline asm
	lop3.b32 %r3637, %r3642, %r3731, %r3736, 234;

	// end inline asm
	// begin inline asm
	lop3.b32 %r3641, %r3642, %r3735, %r3736, 234;

	// end inline asm
	// begin inline asm
	{sub.f16x2 %r3645,%r3637,%r3739;
}
	// end inline asm
	// begin inline asm
	{fma.rn.f16x2 %r3648,%r3641,%r3742,%r3743;
}
	// end inline asm
	// begin inline asm
	{  mov.b32 %r3652, {%rs62,%rs62};}

	// end inline asm
	// begin inline asm
	{mul.f16x2 %r3653,%r3645,%r3652;
}
	// end inline asm
	// begin inline asm
	{mul.f16x2 %r3656,%r3648,%r3652;
}
	// end inline asm
	// begin inline asm
	mma.sync.aligned.m16n8k16.row.col.f32.f16.f16.f32 {%f5666,%f5665,%f5664,%f5663}, {%r3016,%r3017,%r3018,%r3019}, {%r3631,%r3634}, {%f3610,%f3611,%f3612,%f3613};

	// end inline asm
	// begin inline asm
	mma.sync.aligned.m16n8k16.row.col.f32.f16.f16.f32 {%f5662,%f5661,%f5660,%f5659}, {%r3016,%r3017,%r3018,%r3019}, {%r3653,%r3656}, {%f3618,%f3619,%f3620,%f3621};

	// end inline asm
	// begin inline asm
	mma.sync.aligned.m16n8k16.row.col.f32.f16.f16.f32 {%f5634,%f5633,%f5632,%f5631}, {%r3021,%r3022,%r3023,%r3024}, {%r3631,%r3634}, {%f3626,%f3627,%f3628,%f3629};

	// end inline asm
	// begin inline asm
	mma.sync.aligned.m16n8k16.row.col.f32.f16.f16.f32 {%f5630,%f5629,%f5628,%f5627}, {%r3021,%r3022,%r3023,%r3024}, {%r3653,%r3656}, {%f3634,%f3635,%f3636,%f3637};

	// end inline asm
	// begin inline asm
	mma.sync.aligned.m16n8k16.row.col.f32.f16.f16.f32 {%f5602,%f5601,%f5600,%f5599}, {%r3026,%r3027,%r3028,%r3029}, {%r3631,%r3634}, {%f3642,%f3643,%f3644,%f3645};

	// end inline asm
	// begin inline asm
	mma.sync.aligned.m16n8k16.row.col.f32.f16.f16.f32 {%f5598,%f5597,%f5596,%f5595}, {%r3026,%r3027,%r3028,%r3029}, {%r3653,%r3656}, {%f3650,%f3651,%f3652,%f3653};

	// end inline asm
	// begin inline asm
	mma.sync.aligned.m16n8k16.row.col.f32.f16.f16.f32 {%f5570,%f5569,%f5568,%f5567}, {%r3031,%r3032,%r3033,%r3034}, {%r3631,%r3634}, {%f3658,%f3659,%f3660,%f3661};

	// end inline asm
	// begin inline asm
	mma.sync.aligned.m16n8k16.row.col.f32.f16.f16.f32 {%f5566,%f5565,%f5564,%f5563}, {%r3031,%r3032,%r3033,%r3034}, {%r3653,%r3656}, {%f3666,%f3667,%f3668,%f3669};

	// end inline asm
	shr.s32 	%r3734, %r306, 8;
	// begin inline asm
	lop3.b32 %r3707, %r306, %r3731, %r3736, 234;

	// end inline asm
	// begin inline asm
	lop3.b32 %r3711, %r306, %r3735, %r3736, 234;

	// end inline asm
	// begin inline asm
	{sub.f16x2 %r3715,%r3707,%r3739;
}
	// end inline asm
	// begin inline asm
	{fma.rn.f16x2 %r3718,%r3711,%r3742,%r3743;
}
	// end inline asm
	mov.b32 	{%rs63, %rs64}, %r286;
	// begin inline asm
	{  mov.b32 %r3722, {%rs63,%rs63};}

	// end inline asm
	// begin inline asm
	{mul.f16x2 %r3723,%r3715,%r3722;
}
	// end inline asm
	// begin inline asm
	{mul.f16x2 %r3726,%r3718,%r3722;
}
	// end inline asm
	// begin inline asm
	lop3.b32 %r3729, %r3734, %r3731, %r3736, 234;

	// end inline asm
	// begin inline asm
	lop3.b32 %r3733, %r3734, %r3735, %r3736, 234;

	// end inline asm
	// begin inline asm
	{sub.f16x2 %r3737,%r3729,%r3739;
}
	// end inline asm
	// begin inline asm
	{fma.rn.f16x2 %r3740,%r3733,%r3742,%r3743;
}
	// end inline asm
	// begin inline asm
	{  mov.b32 %r3744, {%rs64,%rs64};}

	// end inline asm
	// begin inline asm
	{mul.f16x2 %r3745,%r3737,%r3744;
}
	// end inline asm
	// begin inline asm
	{mul.f16x2 %r3748,%r3740,%r3744;
}
	// end inline asm
	// begin inline asm
	mma.sync.aligned.m16n8k16.row.col.f32.f16.f16.f32 {%f5658,%f5657,%f5656,%f5655}, {%r3016,%r3017,%r3018,%r3019}, {%r3723,%r3726}, {%f3674,%f3675,%f3676,%f3677};

	// end inline asm
	// begin inline asm
	mma.sync.aligned.m16n8k16.row.col.f32.f16.f16.f32 {%f5654,%f5653,%f5652,%f5651}, {%r3016,%r3017,%r3018,%r3019}, {%r3745,%r3748}, {%f3682,%f3683,%f3684,%f3685};

	// end inline asm
	// begin inline asm
	mma.sync.aligned.m16n8k16.row.col.f32.f16.f16.f32 {%f5626,%f5625,%f5624,%f5623}, {%r3021,%r3022,%r3023,%r3024}, {%r3723,%r3726}, {%f3690,%f3691,%f3692,%f3693};

	// end inline asm
	// begin inline asm
	mma.sync.aligned.m16n8k16.row.col.f32.f16.f16.f32 {%f5622,%f5621,%f5620,%f5619}, {%r3021,%r3022,%r3023,%r3024}, {%r3745,%r3748}, {%f3698,%f3699,%f3700,%f3701};

	// end inline asm
	// begin inline asm
	mma.sync.aligned.m16n8k16.row.col.f32.f16.f16.f32 {%f5594,%f5593,%f5592,%f5591}, {%r3026,%r3027,%r3028,%r3029}, {%r3723,%r3726}, {%f3706,%f3707,%f3708,%f3709};

	// end inline asm
	// begin inline asm
	mma.sync.aligned.m16n8k16.row.col.f32.f16.f16.f32 {%f5590,%f5589,%f5588,%f5587}, {%r3026,%r3027,%r3028,%r3029}, {%r3745,%r3748}, {%f3714,%f3715,%f3716,%f3717};

	// end inline asm
	// begin inline asm
	mma.sync.aligned.m16n8k16.row.col.f32.f16.f16.f32 {%f5562,%f5561,%f5560,%f5559}, {%r3031,%r3032,%r3033,%r3034}, {%r3723,%r3726}, {%f3722,%f3723,%f3724,%f3725};

	// end inline asm
	// begin inline asm
	mma.sync.aligned.m16n8k16.row.col.f32.f16.f16.f32 {%f5558,%f5557,%f5556,%f5555}, {%r3031,%r3032,%r3033,%r3034}, {%r3745,%r3748}, {%f3730,%f3731,%f3732,%f3733};

	// end inline asm
	add.s32 	%r4284, %r133, -4;
$L__BB9_37:
	add.s32 	%r4206, %r4206, 32;
	setp.ne.s32 	%p36, %r4284, 0;
	@%p36 bra 	$L__BB9_170;
	setp.ne.s32 	%p37, %r84, 128;
	// begin inline asm
	cp.async.wait_group 0;

	// end inline asm
	add.s32 	%r364, %r4282, -1;
	@%p37 bra 	$L__BB9_40;
	st.shared.v4.f32 	[%r104+-16384], {%f5682, %f5681, %f5680, %f5679};
	st.shared.v4.f32 	[%r104+-14336], {%f5678, %f5677, %f5676, %f5675};
	st.shared.v4.f32 	[%r104+-12288], {%f5674, %f5673, %f5672, %f5671};
	st.shared.v4.f32 	[%r104+-10240], {%f5670, %f5669, %f5668, %f5667};
	st.shared.v4.f32 	[%r104+-8192], {%f5666, %f5665, %f5664, %f5663};
	st.shared.v4.f32 	[%r104+-6144], {%f5662, %f5661, %f5660, %f5659};
	st.shared.v4.f32 	[%r104+-4096], {%f5658, %f5657, %f5656, %f5655};
	st.shared.v4.f32 	[%r104+-2048], {%f5654, %f5653, %f5652, %f5651};
$L__BB9_40:
	setp.gt.u32 	%p38, %r34, 127;
	bar.sync 	0;
	@%p38 bra 	$L__BB9_42;
	ld.shared.v4.f32 	{%f3994, %f3995, %f3996, %f3997}, [%r104];
	add.f32 	%f5682, %f3994, %f5682;
	add.f32 	%f5681, %f3995, %f5681;
	add.f32 	%f5680, %f3996, %f5680;
	add.f32 	%f5679, %f3997, %f5679;
	ld.shared.v4.f32 	{%f3998, %f3999, %f4000, %f4001}, [%r104+2048];
	add.f32 	%f5678, %f3998, %f5678;
	add.f32 	%f5677, %f3999, %f5677;
	add.f32 	%f5676, %f4000, %f5676;
	add.f32 	%f5675, %f4001, %f5675;
	ld.shared.v4.f32 	{%f4002, %f4003, %f4004, %f4005}, [%r104+4096];
	add.f32 	%f5674, %f4002, %f5674;
	add.f32 	%f5673, %f4003, %f5673;
	add.f32 	%f5672, %f4004, %f5672;
	add.f32 	%f5671, %f4005, %f5671;
	ld.shared.v4.f32 	{%f4006, %f4007, %f4008, %f4009}, [%r104+6144];
	add.f32 	%f5670, %f4006, %f5670;
	add.f32 	%f5669, %f4007, %f5669;
	add.f32 	%f5668, %f4008, %f5668;
	add.f32 	%f5667, %f4009, %f5667;
	ld.shared.v4.f32 	{%f4010, %f4011, %f4012, %f4013}, [%r104+8192];
	add.f32 	%f5666, %f4010, %f5666;
	add.f32 	%f5665, %f4011, %f5665;
	add.f32 	%f5664, %f4012, %f5664;
	add.f32 	%f5663, %f4013, %f5663;
	ld.shared.v4.f32 	{%f4014, %f4015, %f4016, %f4017}, [%r104+10240];
	add.f32 	%f5662, %f4014, %f5662;
	add.f32 	%f5661, %f4015, %f5661;
	add.f32 	%f5660, %f4016, %f5660;
	add.f32 	%f5659, %f4017, %f5659;
	ld.shared.v4.f32 	{%f4018, %f4019, %f4020, %f4021}, [%r104+12288];
	add.f32 	%f5658, %f4018, %f5658;
	add.f32 	%f5657, %f4019, %f5657;
	add.f32 	%f5656, %f4020, %f5656;
	add.f32 	%f5655, %f4021, %f5655;
	ld.shared.v4.f32 	{%f4022, %f4023, %f4024, %f4025}, [%r104+14336];
	add.f32 	%f5654, %f4022, %f5654;
	add.f32 	%f5653, %f4023, %f5653;
	add.f32 	%f5652, %f4024, %f5652;
	add.f32 	%f5651, %f4025, %f5651;
$L__BB9_42:
	bar.sync 	0;
	@%p37 bra 	$L__BB9_44;
	st.shared.v4.f32 	[%r104+-16384], {%f5650, %f5649, %f5648, %f5647};
	st.shared.v4.f32 	[%r104+-14336], {%f5646, %f5645, %f5644, %f5643};
	st.shared.v4.f32 	[%r104+-12288], {%f5642, %f5641, %f5640, %f5639};
	st.shared.v4.f32 	[%r104+-10240], {%f5638, %f5637, %f5636, %f5635};
	st.shared.v4.f32 	[%r104+-8192], {%f5634, %f5633, %f5632, %f5631};
	st.shared.v4.f32 	[%r104+-6144], {%f5630, %f5629, %f5628, %f5627};
	st.shared.v4.f32 	[%r104+-4096], {%f5626, %f5625, %f5624, %f5623};
	st.shared.v4.f32 	[%r104+-2048], {%f5622, %f5621, %f5620, %f5619};
$L__BB9_44:
	bar.sync 	0;
	@%p38 bra 	$L__BB9_46;
	ld.shared.v4.f32 	{%f4026, %f4027, %f4028, %f4029}, [%r104];
	add.f32 	%f5650, %f4026, %f5650;
	add.f32 	%f5649, %f4027, %f5649;
	add.f32 	%f5648, %f4028, %f5648;
	add.f32 	%f5647, %f4029, %f5647;
	ld.shared.v4.f32 	{%f4030, %f4031, %f4032, %f4033}, [%r104+2048];
	add.f32 	%f5646, %f4030, %f5646;
	add.f32 	%f5645, %f4031, %f5645;
	add.f32 	%f5644, %f4032, %f5644;
	add.f32 	%f5643, %f4033, %f5643;
	ld.shared.v4.f32 	{%f4034, %f4035, %f4036, %f4037}, [%r104+4096];
	add.f32 	%f5642, %f4034, %f5642;
	add.f32 	%f5641, %f4035, %f5641;
	add.f32 	%f5640, %f4036, %f5640;
	add.f32 	%f5639, %f4037, %f5639;
	ld.shared.v4.f32 	{%f4038, %f4039, %f4040, %f4041}, [%r104+6144];
	add.f32 	%f5638, %f4038, %f5638;
	add.f32 	%f5637, %f4039, %f5637;
	add.f32 	%f5636, %f4040, %f5636;
	add.f32 	%f5635, %f4041, %f5635;
	ld.shared.v4.f32 	{%f4042, %f4043, %f4044, %f4045}, [%r104+8192];
	add.f32 	%f5634, %f4042, %f5634;
	add.f32 	%f5633, %f4043, %f5633;
	add.f32 	%f5632, %f4044, %f5632;
	add.f32 	%f5631, %f4045, %f5631;
	ld.shared.v4.f32 	{%f4046, %f4047, %f4048, %f4049}, [%r104+10240];
	add.f32 	%f5630, %f4046, %f5630;
	add.f32 	%f5629, %f4047, %f5629;
	add.f32 	%f5628, %f4048, %f5628;
	add.f32 	%f5627, %f4049, %f5627;
	ld.shared.v4.f32 	{%f4050, %f4051, %f4052, %f4053}, [%r104+12288];
	add.f32 	%f5626, %f4050, %f5626;
	add.f32 	%f5625, %f4051, %f5625;
	add.f32 	%f5624, %f4052, %f5624;
	add.f32 	%f5623, %f4053, %f5623;
	ld.shared.v4.f32 	{%f4054, %f4055, %f4056, %f4057}, [%r104+14336];
	add.f32 	%f5622, %f4054, %f5622;
	add.f32 	%f5621, %f4055, %f5621;
	add.f32 	%f5620, %f4056, %f5620;
	add.f32 	%f5619, %f4057, %f5619;
$L__BB9_46:
	bar.sync 	0;
	@%p37 bra 	$L__BB9_48;
	st.shared.v4.f32 	[%r104+-16384], {%f5618, %f5617, %f5616, %f5615};
	st.shared.v4.f32 	[%r104+-14336], {%f5614, %f5613, %f5612, %f5611};
	st.shared.v4.f32 	[%r104+-12288], {%f5610, %f5609, %f5608, %f5607};
	st.shared.v4.f32 	[%r104+-10240], {%f5606, %f5605, %f5604, %f5603};
	st.shared.v4.f32 	[%r104+-8192], {%f5602, %f5601, %f5600, %f5599};
	st.shared.v4.f32 	[%r104+-6144], {%f5598, %f5597, %f5596, %f5595};
	st.shared.v4.f32 	[%r104+-4096], {%f5594, %f5593, %f5592, %f5591};
	st.shared.v4.f32 	[%r104+-2048], {%f5590, %f5589, %f5588, %f5587};
$L__BB9_48:
	bar.sync 	0;
	@%p38 bra 	$L__BB9_50;
	ld.shared.v4.f32 	{%f4058, %f4059, %f4060, %f4061}, [%r104];
	add.f32 	%f5618, %f4058, %f5618;
	add.f32 	%f5617, %f4059, %f5617;
	add.f32 	%f5616, %f4060, %f5616;
	add.f32 	%f5615, %f4061, %f5615;
	ld.shared.v4.f32 	{%f4062, %f4063, %f4064, %f4065}, [%r104+2048];
	add.f32 	%f5614, %f4062, %f5614;
	add.f32 	%f5613, %f4063, %f5613;
	add.f32 	%f5612, %f4064, %f5612;
	add.f32 	%f5611, %f4065, %f5611;
	ld.shared.v4.f32 	{%f4066, %f4067, %f4068, %f4069}, [%r104+4096];
	add.f32 	%f5610, %f4066, %f5610;
	add.f32 	%f5609, %f4067, %f5609;
	add.f32 	%f5608, %f4068, %f5608;
	add.f32 	%f5607, %f4069, %f5607;
	ld.shared.v4.f32 	{%f4070, %f4071, %f4072, %f4073}, [%r104+6144];
	add.f32 	%f5606, %f4070, %f5606;
	add.f32 	%f5605, %f4071, %f5605;
	add.f32 	%f5604, %f4072, %f5604;
	add.f32 	%f5603, %f4073, %f5603;
	ld.shared.v4.f32 	{%f4074, %f4075, %f4076, %f4077}, [%r104+8192];
	add.f32 	%f5602, %f4074, %f5602;
	add.f32 	%f5601, %f4075, %f5601;
	add.f32 	%f5600, %f4076, %f5600;
	add.f32 	%f5599, %f4077, %f5599;
	ld.shared.v4.f32 	{%f4078, %f4079, %f4080, %f4081}, [%r104+10240];
	add.f32 	%f5598, %f4078, %f5598;
	add.f32 	%f5597, %f4079, %f5597;
	add.f32 	%f5596, %f4080, %f5596;
	add.f32 	%f5595, %f4081, %f5595;
	ld.shared.v4.f32 	{%f4082, %f4083, %f4084, %f4085}, [%r104+12288];
	add.f32 	%f5594, %f4082, %f5594;
	add.f32 	%f5593, %f4083, %f5593;
	add.f32 	%f5592, %f4084, %f5592;
	add.f32 	%f5591, %f4085, %f5591;
	ld.shared.v4.f32 	{%f4086, %f4087, %f4088, %f4089}, [%r104+14336];
	add.f32 	%f5590, %f4086, %f5590;
	add.f32 	%f5589, %f4087, %f5589;
	add.f32 	%f5588, %f4088, %f5588;
	add.f32 	%f5587, %f4089, %f5587;
$L__BB9_50:
	bar.sync 	0;
	@%p37 bra 	$L__BB9_52;
	st.shared.v4.f32 	[%r104+-16384], {%f5586, %f5585, %f5584, %f5583};
	st.shared.v4.f32 	[%r104+-14336], {%f5582, %f5581, %f5580, %f5579};
	st.shared.v4.f32 	[%r104+-12288], {%f5578, %f5577, %f5576, %f5575};
	st.shared.v4.f32 	[%r104+-10240], {%f5574, %f5573, %f5572, %f5571};
	st.shared.v4.f32 	[%r104+-8192], {%f5570, %f5569, %f5568, %f5567};
	st.shared.v4.f32 	[%r104+-6144], {%f5566, %f5565, %f5564, %f5563};
	st.shared.v4.f32 	[%r104+-4096], {%f5562, %f5561, %f5560, %f5559};
	st.shared.v4.f32 	[%r104+-2048], {%f5558, %f5557, %f5556, %f5555};
$L__BB9_52:
	bar.sync 	0;
	@%p38 bra 	$L__BB9_54;
	ld.shared.v4.f32 	{%f4090, %f4091, %f4092, %f4093}, [%r104];
	add.f32 	%f5586, %f4090, %f5586;
	add.f32 	%f5585, %f4091, %f5585;
	add.f32 	%f5584, %f4092, %f5584;
	add.f32 	%f5583, %f4093, %f5583;
	ld.shared.v4.f32 	{%f4094, %f4095, %f4096, %f4097}, [%r104+2048];
	add.f32 	%f5582, %f4094, %f5582;
	add.f32 	%f5581, %f4095, %f5581;
	add.f32 	%f5580, %f4096, %f5580;
	add.f32 	%f5579, %f4097, %f5579;
	ld.shared.v4.f32 	{%f4098, %f4099, %f4100, %f4101}, [%r104+4096];
	add.f32 	%f5578, %f4098, %f5578;
	add.f32 	%f5577, %f4099, %f5577;
	add.f32 	%f5576, %f4100, %f5576;
	add.f32 	%f5575, %f4101, %f5575;
	ld.shared.v4.f32 	{%f4102, %f4103, %f4104, %f4105}, [%r104+6144];
	add.f32 	%f5574, %f4102, %f5574;
	add.f32 	%f5573, %f4103, %f5573;
	add.f32 	%f5572, %f4104, %f5572;
	add.f32 	%f5571, %f4105, %f5571;
	ld.shared.v4.f32 	{%f4106, %f4107, %f4108, %f4109}, [%r104+8192];
	add.f32 	%f5570, %f4106, %f5570;
	add.f32 	%f5569, %f4107, %f5569;
	add.f32 	%f5568, %f4108, %f5568;
	add.f32 	%f5567, %f4109, %f5567;
	ld.shared.v4.f32 	{%f4110, %f4111, %f4112, %f4113}, [%r104+10240];
	add.f32 	%f5566, %f4110, %f5566;
	add.f32 	%f5565, %f4111, %f5565;
	add.f32 	%f5564, %f4112, %f5564;
	add.f32 	%f5563, %f4113, %f5563;
	ld.shared.v4.f32 	{%f4114, %f4115, %f4116, %f4117}, [%r104+12288];
	add.f32 	%f5562, %f4114, %f5562;
	add.f32 	%f5561, %f4115, %f5561;
	add.f32 	%f5560, %f4116, %f5560;
	add.f32 	%f5559, %f4117, %f5559;
	ld.shared.v4.f32 	{%f4118, %f4119, %f4120, %f4121}, [%r104+14336];
	add.f32 	%f5558, %f4118, %f5558;
	add.f32 	%f5557, %f4119, %f5557;
	add.f32 	%f5556, %f4120, %f5556;
	add.f32 	%f5555, %f4121, %f5555;
$L__BB9_54:
	bar.sync 	0;
	setp.lt.s32 	%p45, %r4282, 2;
	@%p45 bra 	$L__BB9_130;
	setp.ne.s32 	%p46, %r34, 0;
	mul.wide.s32 	%rd175, %r4281, 4;
	add.s64 	%rd66, %rd305, %rd175;
	@%p46 bra 	$L__BB9_57;
$L__BB9_56:
	// begin inline asm
	ld.global.acquire.gpu.b32 %r3799, [%rd66];

	// end inline asm
	setp.ne.s32 	%p47, %r3799, %r4283;
	@%p47 bra 	$L__BB9_56;
$L__BB9_57:
	bar.sync 	0;
	@%p38 bra 	$L__BB9_126;
	setp.eq.s32 	%p49, %r4283, 0;
	shl.b32 	%r3800, %r4281, 5;
	add.s32 	%r365, %r86, %r3800;
	@%p49 bra 	$L__BB9_60;
	add.s32 	%r3832, %r49, -2048;
	add.s32 	%r3830, %r49, -4096;
	add.s32 	%r3826, %r49, -8192;
	add.s32 	%r3824, %r49, -10240;
	add.s32 	%r3822, %r49, -12288;
	add.s32 	%r3820, %r49, -14336;
	add.s32 	%r3818, %r49, -16384;
	add.s32 	%r3816, %r49, -18432;
	add.s32 	%r3814, %r49, -20480;
	add.s32 	%r3812, %r49, -22528;
	add.s32 	%r3810, %r49, -24576;
	add.s32 	%r3808, %r49, -26624;
	add.s32 	%r3806, %r49, -28672;
	add.s32 	%r3804, %r49, -30720;
	add.s32 	%r3802, %r49, -32768;
	mul.wide.s32 	%rd193, %r365, 16;
	add.s64 	%rd177, %rd303, %rd193;
	mov.b32 	%r3823, 1;
	// begin inline asm
	{
   .reg .pred p;
   setp.ne.b32 p, %r3823, 0;
   @p cp.async.cg.shared.global [%r3802], [%rd177], 16;
}

	// end inline asm
	add.s64 	%rd178, %rd177, 256;
	// begin inline asm
	{
   .reg .pred p;
   setp.ne.b32 p, %r3823, 0;
   @p cp.async.cg.shared.global [%r3804], [%rd178], 16;
}

	// end inline asm
	add.s32 	%r3833, %r85, %r365;
	mul.wide.s32 	%rd194, %r85, 16;
	add.s64 	%rd179, %rd177, %rd194;
	// begin inline asm
	{
   .reg .pred p;
   setp.ne.b32 p, %r3823, 0;
   @p cp.async.cg.shared.global [%r3806], [%rd179], 16;
}

	// end inline asm
	add.s64 	%rd180, %rd179, 256;
	// begin inline asm
	{
   .reg .pred p;
   setp.ne.b32 p, %r3823, 0;
   @p cp.async.cg.shared.global [%r3808], [%rd180], 16;
}

	// end inline asm
	add.s32 	%r3834, %r3833, %r85;
	mul.wide.s32 	%rd195, %r3834, 16;
	add.s64 	%rd181, %rd303, %rd195;
	// begin inline asm
	{
   .reg .pred p;
   setp.ne.b32 p, %r3823, 0;
   @p cp.async.cg.shared.global [%r3810], [%rd181], 16;
}

	// end inline asm
	add.s64 	%rd182, %rd181, 256;
	// begin inline asm
	{
   .reg .pred p;
   setp.ne.b32 p, %r3823, 0;
   @p cp.async.cg.shared.global [%r3812], [%rd182], 16;
}

	// end inline asm
	shl.b32 	%r3835, %r33, 4;
	add.s32 	%r3836, %r3835, %r3833;
	mul.wide.s32 	%rd196, %r3836, 16;
	add.s64 	%rd183, %rd303, %rd196;
	// begin inline asm
	{
   .reg .pred p;
   setp.ne.b32 p, %r3823, 0;
   @p cp.async.cg.shared.global [%r3814], [%rd183], 16;
}

	// end inline asm
	add.s64 	%rd184, %rd183, 256;
	// begin inline asm
	{
   .reg .pred p;
   setp.ne.b32 p, %r3823, 0;
   @p cp.async.cg.shared.global [%r3816], [%rd184], 16;
}

	// end inline asm
	add.s32 	%r3837, %r4281, %r33;
	shl.b32 	%r3838, %r3837, 5;
	add.s32 	%r3839, %r3838, %r86;
	mul.wide.s32 	%rd197, %r3839, 16;
	add.s64 	%rd185, %rd303, %rd197;
	// begin inline asm
	{
   .reg .pred p;
   setp.ne.b32 p, %r3823, 0;
   @p cp.async.cg.shared.global [%r3818], [%rd185], 16;
}

	// end inline asm
	add.s64 	%rd186, %rd185, 256;
	// begin inline asm
	{
   .reg .pred p;
   setp.ne.b32 p, %r3823, 0;
   @p cp.async.cg.shared.global [%r3820], [%rd186], 16;
}

	// end inline asm
	shl.b32 	%r3840, %r33, 5;
	add.s32 	%r3841, %r3840, %r3833;
	mul.wide.s32 	%rd198, %r3841, 16;
	add.s64 	%rd187, %rd303, %rd198;
	// begin inline asm
	{
   .reg .pred p;
   setp.ne.b32 p, %r3823, 0;
   @p cp.async.cg.shared.global [%r3822], [%rd187], 16;
}

	// end inline asm
	add.s64 	%rd188, %rd187, 256;
	// begin inline asm
	{
   .reg .pred p;
   setp.ne.b32 p, %r3823, 0;
   @p cp.async.cg.shared.global [%r3824], [%rd188], 16;
}

	// end inline asm
	add.s32 	%r3842, %r3841, %r85;
	mul.wide.s32 	%rd199, %r3842, 16;
	add.s64 	%rd189, %rd303, %rd199;
	setp.lt.s32 	%p50, %r105, %r1;
	selp.u32 	%r3827, 1, 0, %p50;
	// begin inline asm
	{
   .reg .pred p;
   setp.ne.b32 p, %r3827, 0;
   @p cp.async.cg.shared.global [%r3826], [%rd189], 16;
}

	// end inline asm
	add.s64 	%rd190, %rd189, 256;
	// begin inline asm
	{
   .reg .pred p;
   setp.ne.b32 p, %r3827, 0;
   @p cp.async.cg.shared.global [%r106], [%rd190], 16;
}

	// end inline asm
	add.s32 	%r3843, %r3835, %r3841;
	mul.wide.s32 	%rd200, %r3843, 16;
	add.s64 	%rd191, %rd303, %rd200;
	setp.lt.s32 	%p51, %r107, %r1;
	selp.u32 	%r3831, 1, 0, %p51;
	// begin inline asm
	{
   .reg .pred p;
   setp.ne.b32 p, %r3831, 0;
   @p cp.async.cg.shared.global [%r3830], [%rd191], 16;
}

	// end inline asm
	add.s64 	%rd192, %rd191, 256;
	// begin inline asm
	{
   .reg .pred p;
   setp.ne.b32 p, %r3831, 0;
   @p cp.async.cg.shared.global [%r3832], [%rd192], 16;
}

	// end inline asm
	// begin inline asm
	cp.async.commit_group;

	// end inline asm
	// begin inline asm
	cp.async.wait_group 0;

	// end inline asm
	ld.shared.v4.u32 	{%r3844, %r3845, %r3846, %r3847}, [%r49+-32768];
	mov.b32 	{%rs65, %rs66}, %r3844;
	// begin inline asm
	{  cvt.f32.f16 %f4122, %rs65;}

	// end inline asm
	add.f32 	%f5682, %f4122, %f5682;
	// begin inline asm
	{  cvt.f32.f16 %f4123, %rs66;}

	// end inline asm
	add.f32 	%f5678, %f4123, %f5678;
	mov.b32 	{%rs67, %rs68}, %r3845;
	// begin inline asm
	{  cvt.f32.f16 %f4124, %rs67;}

	// end inline asm
	add.f32 	%f5674, %f4124, %f5674;
	// begin inline asm
	{  cvt.f32.f16 %f4125, %rs68;}

	// end inline asm
	add.f32 	%f5670, %f4125, %f5670;
	mov.b32 	{%rs69, %rs70}, %r3846;
	// begin inline asm
	{  cvt.f32.f16 %f4126, %rs69;}

	// end inline asm
	add.f32 	%f5666, %f4126, %f5666;
	// begin inline asm
	{  cvt.f32.f16 %f4127, %rs70;}

	// end inline asm
	add.f32 	%f5662, %f4127, %f5662;
	mov.b32 	{%rs71, %rs72}, %r3847;
	// begin inline asm
	{  cvt.f32.f16 %f4128, %rs71;}

	// end inline asm
	add.f32 	%f5658, %f4128, %f5658;
	// begin inline asm
	{  cvt.f32.f16 %f4129, %rs72;}

	// end inline asm
	add.f32 	%f5654, %f4129, %f5654;
$L__BB9_60:
	setp.eq.s32 	%p52, %r4283, %r364;
	mul.wide.s32 	%rd201, %r365, 16;
	add.s64 	%rd67, %rd302, %rd201;
	@%p52 bra 	$L__BB9_62;
	// begin inline asm
	{  cvt.rn.f16.f32 %rs73, %f5682;}

	// end inline asm
	// begin inline asm
	{  cvt.rn.f16.f32 %rs74, %f5678;}

	// end inline asm
	// begin inline asm
	{  cvt.rn.f16.f32 %rs75, %f5674;}

	// end inline asm
	// begin inline asm
	{  cvt.rn.f16.f32 %rs76, %f5670;}

	// end inline asm
	// begin inline asm
	{  cvt.rn.f16.f32 %rs77, %f5666;}

	// end inline asm
	// begin inline asm
	{  cvt.rn.f16.f32 %rs78, %f5662;}

	// end inline asm
	// begin inline asm
	{  cvt.rn.f16.f32 %rs79, %f5658;}

	// end inline asm
	// begin inline asm
	{  cvt.rn.f16.f32 %rs80, %f5654;}

	// end inline asm
	mov.b32 	%r3848, {%rs79, %rs80};
	mov.b32 	%r3849, {%rs77, %rs78};
	mov.b32 	%r3850, {%rs75, %rs76};
	mov.b32 	%r3851, {%rs73, %rs74};
	st.global.v4.u32 	[%rd67], {%r3851, %r3850, %r3849, %r3848};
$L__BB9_62:
	@%p49 bra 	$L__BB9_64;
	ld.shared.v4.u32 	{%r3852, %r3853, %r3854, %r3855}, [%r49+-30720];
	mov.b32 	{%rs81, %rs82}, %r3852;
	// begin inline asm
	{  cvt.f32.f16 %f4138, %rs81;}

	// end inline asm
	add.f32 	%f5681, %f4138, %f5681;
	// begin inline asm
	{  cvt.f32.f16 %f4139, %rs82;}

	// end inline asm
	add.f32 	%f5677, %f4139, %f5677;
	mov.b32 	{%rs83, %rs84}, %r3853;
	// begin inline asm
	{  cvt.f32.f16 %f4140, %rs83;}

	// end inline asm
	add.f32 	%f5673, %f4140, %f5673;
	// begin inline asm
	{  cvt.f32.f16 %f4141, %rs84;}

	// end inline asm
	add.f32 	%f5669, %f4141, %f5669;
	mov.b32 	{%rs85, %rs86}, %r3854;
	// begin inline asm
	{  cvt.f32.f16 %f4142, %rs85;}

	// end inline asm
	add.f32 	%f5665, %f4142, %f5665;
	// begin inline asm
	{  cvt.f32.f16 %f4143, %rs86;}

	// end inline asm
	add.f32 	%f5661, %f4143, %f5661;
	mov.b32 	{%rs87, %rs88}, %r3855;
	// begin inline asm
	{  cvt.f32.f16 %f4144, %rs87;}

	// end inline asm
	add.f32 	%f5657, %f4144, %f5657;
	// begin inline asm
	{  cvt.f32.f16 %f4145, %rs88;}

	// end inline asm
	add.f32 	%f5653, %f4145, %f5653;
$L__BB9_64:
	@%p52 bra 	$L__BB9_66;
	// begin inline asm
	{  cvt.rn.f16.f32 %rs89, %f5681;}

	// end inline asm
	// begin inline asm
	{  cvt.rn.f16.f32 %rs90, %f5677;}

	// end inline asm
	// begin inline asm
	{  cvt.rn.f16.f32 %rs91, %f5673;}

	// end inline asm
	// begin inline asm
	{  cvt.rn.f16.f32 %rs92, %f5669;}

	// end inline asm
	// begin inline asm
	{  cvt.rn.f16.f32 %rs93, %f5665;}

	// end inline asm
	// begin inline asm
	{  cvt.rn.f16.f32 %rs94, %f5661;}

	// end inline asm
	// begin inline asm
	{  cvt.rn.f16.f32 %rs95, %f5657;}

	// end inline asm
	// begin inline asm
	{  cvt.rn.f16.f32 %rs96, %f5653;}

	// end inline asm
	mov.b32 	%r3856, {%rs95, %rs96};
	mov.b32 	%r3857, {%rs93, %rs94};
	mov.b32 	%r3858, {%rs91, %rs92};
	mov.b32 	%r3859, {%rs89, %rs90};
	st.global.v4.u32 	[%rd67+256], {%r3859, %r3858, %r3857, %r3856};
$L__BB9_66:
	@%p49 bra 	$L__BB9_68;
	ld.shared.v4.u32 	{%r3860, %r3861, %r3862, %r3863}, [%r49+-28672];
	mov.b32 	{%rs97, %rs98}, %r3860;
	// begin inline asm
	{  cvt.f32.f16 %f4154, %rs97;}

	// end inline asm
	add.f32 	%f5680, %f4154, %f5680;
	// begin inline asm
	{  cvt.f32.f16 %f4155, %rs98;}

	// end inline asm
	add.f32 	%f5676, %f4155, %f5676;
	mov.b32 	{%rs99, %rs100}, %r3861;
	// begin inline asm
	{  cvt.f32.f16 %f4156, %rs99;}

	// end inline asm
	add.f32 	%f5672, %f4156, %f5672;
	// begin inline asm
	{  cvt.f32.f16 %f4157, %rs100;}

	// end inline asm
	add.f32 	%f5668, %f4157, %f5668;
	mov.b32 	{%rs101, %rs102}, %r3862;
	// begin inline asm
	{  cvt.f32.f16 %f4158, %rs101;}

	// end inline asm
	add.f32 	%f5664, %f4158, %f5664;
	// begin inline asm
	{  cvt.f32.f16 %f4159, %rs102;}

	// end inline asm
	add.f32 	%f5660, %f4159, %f5660;
	mov.b32 	{%rs103, %rs104}, %r3863;
	// begin inline asm
	{  cvt.f32.f16 %f4160, %rs103;}

	// end inline asm
	add.f32 	%f5656, %f4160, %f5656;
	// begin inline asm
	{  cvt.f32.f16 %f4161, %rs104;}

	// end inline asm
	add.f32 	%f5652, %f4161, %f5652;
$L__BB9_68:
	mul.wide.s32 	%rd202, %r85, 16;
	add.s64 	%rd68, %rd67, %rd202;
	@%p52 bra 	$L__BB9_70;
	// begin inline asm
	{  cvt.rn.f16.f32 %rs105, %f5680;}

	// end inline asm
	// begin inline asm
	{  cvt.rn.f16.f32 %rs106, %f5676;}

	// end inline asm
	// begin inline asm
	{  cvt.rn.f16.f32 %rs107, %f5672;}

	// end inline asm
	// begin inline asm
	{  cvt.rn.f16.f32 %rs108, %f5668;}

	// end inline asm
	// begin inline asm
	{  cvt.rn.f16.f32 %rs109, %f5664;}

	// end inline asm
	// begin inline asm
	{  cvt.rn.f16.f32 %rs110, %f5660;}

	// end inline asm
	// begin inline asm
	{  cvt.rn.f16.f32 %rs111, %f5656;}

	// end inline asm
	// begin inline asm
	{  cvt.rn.f16.f32 %rs112, %f5652;}

	// end inline asm
	mov.b32 	%r3864, {%rs111, %rs112};
	mov.b32 	%r3865, {%rs109, %rs110};
	mov.b32 	%r3866, {%rs107, %rs108};
	mov.b32 	%r3867, {%rs105, %rs106};
	st.global.v4.u32 	[%rd68], {%r3867, %r3866, %r3865, %r3864};
$L__BB9_70:
	@%p49 bra 	$L__BB9_72;
	ld.shared.v4.u32 	{%r3868, %r3869, %r3870, %r3871}, [%r49+-26624];
	mov.b32 	{%rs113, %rs114}, %r3868;
	// begin inline asm
	{  cvt.f32.f16 %f4170, %rs113;}

	// end inline asm
	add.f32 	%f5679, %f4170, %f5679;
	// begin inline asm
	{  cvt.f32.f16 %f4171, %rs114;}

	// end inline asm
	add.f32 	%f5675, %f4171, %f5675;
	mov.b32 	{%rs115, %rs116}, %r3869;
	// begin inline asm
	{  cvt.f32.f16 %f4172, %rs115;}

	// end inline asm
	add.f32 	%f5671, %f4172, %f5671;
	// begin inline asm
	{  cvt.f32.f16 %f4173, %rs116;}

	// end inline asm
	add.f32 	%f5667, %f4173, %f5667;
	mov.b32 	{%rs117, %rs118}, %r3870;
	// begin inline asm
	{  cvt.f32.f16 %f4174, %rs117;}

	// end inline asm
	add.f32 	%f5663, %f4174, %f5663;
	// begin inline asm
	{  cvt.f32.f16 %f4175, %rs118;}

	// end inline asm
	add.f32 	%f5659, %f4175, %f5659;
	mov.b32 	{%rs119, %rs120}, %r3871;
	// begin inline asm
	{  cvt.f32.f16 %f4176, %rs119;}

	// end inline asm
	add.f32 	%f5655, %f4176, %f5655;
	// begin inline asm
	{  cvt.f32.f16 %f4177, %rs120;}

	// end inline asm
	add.f32 	%f5651, %f4177, %f5651;
$L__BB9_72:
	@%p52 bra 	$L__BB9_74;
	// begin inline asm
	{  cvt.rn.f16.f32 %rs121, %f5679;}

	// end inline asm
	// begin inline asm
	{  cvt.rn.f16.f32 %rs122, %f5675;}

	// end inline asm
	// begin inline asm
	{  cvt.rn.f16.f32 %rs123, %f5671;}

	// end inline asm
	// begin inline asm
	{  cvt.rn.f16.f32 %rs124, %f5667;}

	// end inline asm
	// begin inline asm
	{  cvt.rn.f16.f32 %rs125, %f5663;}

	// end inline asm
	// begin inline asm
	{  cvt.rn.f16.f32 %rs126, %f5659;}

	// end inline asm
	// begin inline asm
	{  cvt.rn.f16.f32 %rs127, %f5655;}

	// end inline asm
	// begin inline asm
	{  cvt.rn.f16.f32 %rs128, %f5651;}

	// end inline asm
	mov.b32 	%r3872, {%rs127, %rs128};
	mov.b32 	%r3873, {%rs125, %rs126};
	mov.b32 	%r3874, {%rs123, %rs124};
	mov.b32 	%r3875, {%rs121, %rs122};
	st.global.v4.u32 	[%rd68+256], {%r3875, %r3874, %r3873, %r3872};
$L__BB9_74:
	@%p49 bra 	$L__BB9_76;
	ld.shared.v4.u32 	{%r3876, %r3877, %r3878, %r3879}, [%r49+-24576];
	mov.b32 	{%rs129, %rs130}, %r3876;
	// begin inline asm
	{  cvt.f32.f16 %f4186, %rs129;}

	// end inline asm
	add.f32 	%f5650, %f4186, %f5650;
	// begin inline asm
	{  cvt.f32.f16 %f4187, %rs130;}

	// end inline asm
	add.f32 	%f5646, %f4187, %f5646;
	mov.b32 	{%rs131, %rs132}, %r3877;
	// begin inline asm
	{  cvt.f32.f16 %f4188, %rs131;}

	// end inline asm
	add.f32 	%f5642, %f4188, %f5642;
	// begin inline asm
	{  cvt.f32.f16 %f4189, %rs132;}

	// end inline asm
	add.f32 	%f5638, %f4189, %f5638;
	mov.b32 	{%rs133, %rs134}, %r3878;
	// begin inline asm
	{  cvt.f32.f16 %f4190, %rs133;}

	// end inline asm
	add.f32 	%f5634, %f4190, %f5634;
	// begin inline asm
	{  cvt.f32.f16 %f4191, %rs134;}

	// end inline asm
	add.f32 	%f5630, %f4191, %f5630;
	mov.b32 	{%rs135, %rs136}, %r3879;
	// begin inline asm
	{  cvt.f32.f16 %f4192, %rs135;}

	// end inline asm
	add.f32 	%f5626, %f4192, %f5626;
	// begin inline asm
	{  cvt.f32.f16 %f4193, %rs136;}

	// end inline asm
	add.f32 	%f5622, %f4193, %f5622;
$L__BB9_76:
	shl.b32 	%r3880, %r33, 4;
	mul.wide.s32 	%rd203, %r3880, 16;
	add.s64 	%rd69, %rd67, %rd203;
	@%p52 bra 	$L__BB9_78;
	// begin inline asm
	{  cvt.rn.f16.f32 %rs137, %f5650;}

	// end inline asm
	// begin inline asm
	{  cvt.rn.f16.f32 %rs138, %f5646;}

	// end inline asm
	// begin inline asm
	{  cvt.rn.f16.f32 %rs139, %f5642;}

	// end inline asm
	// begin inline asm
	{  cvt.rn.f16.f32 %rs140, %f5638;}

	// end inline asm
	// begin inline asm
	{  cvt.rn.f16.f32 %rs141, %f5634;}

	// end inline asm
	// begin inline asm
	{  cvt.rn.f16.f32 %rs142, %f5630;}

	// end inline asm
	// begin inline asm
	{  cvt.rn.f16.f32 %rs143, %f5626;}

	// end inline asm
	// begin inline asm
	{  cvt.rn.f16.f32 %rs144, %f5622;}

	// end inline asm
	mov.b32 	%r3881, {%rs143, %rs144};
	mov.b32 	%r3882, {%rs141, %rs142};
	mov.b32 	%r3883, {%rs139, %rs140};
	mov.b32 	%r3884, {%rs137, %rs138};
	st.global.v4.u32 	[%rd69], {%r3884, %r3883, %r3882, %r3881};
$L__BB9_78:
	@%p49 bra 	$L__BB9_80;
	ld.shared.v4.u32 	{%r3885, %r3886, %r3887, %r3888}, [%r49+-22528];
	mov.b32 	{%rs145, %rs146}, %r3885;
	// begin inline asm
	{  cvt.f32.f16 %f4202, %rs145;}

	// end inline asm
	add.f32 	%f5649, %f4202, %f5649;
	// begin inline asm
	{  cvt.f32.f16 %f4203, %rs146;}

	// end inline asm
	add.f32 	%f5645, %f4203, %f5645;
	mov.b32 	{%rs147, %rs148}, %r3886;
	// begin inline asm
	{  cvt.f32.f16 %f4204, %rs147;}

	// end inline asm
	add.f32 	%f5641, %f4204, %f5641;
	// begin inline asm
	{  cvt.f32.f16 %f4205, %rs148;}

	// end inline asm
	add.f32 	%f5637, %f4205, %f5637;
	mov.b32 	{%rs149, %rs150}, %r3887;
	// begin inline asm
	{  cvt.f32.f16 %f4206, %rs149;}

	// end inline asm
	add.f32 	%f5633, %f4206, %f5633;
	// begin inline asm
	{  cvt.f32.f16 %f4207, %rs150;}

	// end inline asm
	add.f32 	%f5629, %f4207, %f5629;
	mov.b32 	{%rs151, %rs152}, %r3888;
	// begin inline asm
	{  cvt.f32.f16 %f4208, %rs151;}

	// end inline asm
	add.f32 	%f5625, %f4208, %f5625;
	// begin inline asm
	{  cvt.f32.f16 %f4209, %rs152;}

	// end inline asm
	add.f32 	%f5621, %f4209, %f5621;
$L__BB9_80:
	@%p52 bra 	$L__BB9_82;
	// begin inline asm
	{  cvt.rn.f16.f32 %rs153, %f5649;}

	// end inline asm
	// begin inline asm
	{  cvt.rn.f16.f32 %rs154, %f5645;}

	// end inline asm
	// begin inline asm
	{  cvt.rn.f16.f32 %rs155, %f5641;}

	// end inline asm
	// begin inline asm
	{  cvt.rn.f16.f32 %rs156, %f5637;}

	// end inline asm
	// begin inline asm
	{  cvt.rn.f16.f32 %rs157, %f5633;}

	// end inline asm
	// begin inline asm
	{  cvt.rn.f16.f32 %rs158, %f5629;}

	// end inline asm
	// begin inline asm
	{  cvt.rn.f16.f32 %rs159, %f5625;}

	// end inline asm
	// begin inline asm
	{  cvt.rn.f16.f32 %rs160, %f5621;}

	// end inline asm
	mov.b32 	%r3889, {%rs159, %rs160};
	mov.b32 	%r3890, {%rs157, %rs158};
	mov.b32 	%r3891, {%rs155, %rs156};
	mov.b32 	%r3892, {%rs153, %rs154};
	st.global.v4.u32 	[%rd69+256], {%r3892, %r3891, %r3890, %r3889};
$L__BB9_82:
	@%p49 bra 	$L__BB9_84;
	ld.shared.v4.u32 	{%r3893, %r3894, %r3895, %r3896}, [%r49+-20480];
	mov.b32 	{%rs161, %rs162}, %r3893;
	// begin inline asm
	{  cvt.f32.f16 %f4218, %rs161;}

	// end inline asm
	add.f32 	%f5648, %f4218, %f5648;
	// begin inline asm
	{  cvt.f32.f16 %f4219, %rs162;}

	// end inline asm
	add.f32 	%f5644, %f4219, %f5644;
	mov.b32 	{%rs163, %rs164}, %r3894;
	// begin inline asm
	{  cvt.f32.f16 %f4220, %rs163;}

	// end inline asm
	add.f32 	%f5640, %f4220, %f5640;
	// begin inline asm
	{  cvt.f32.f16 %f4221, %rs164;}

	// end inline asm
	add.f32 	%f5636, %f4221, %f5636;
	mov.b32 	{%rs165, %rs166}, %r3895;
	// begin inline asm
	{  cvt.f32.f16 %f4222, %rs165;}

	// end inline asm
	add.f32 	%f5632, %f4222, %f5632;
	// begin inline asm
	{  cvt.f32.f16 %f4223, %rs166;}

	// end inline asm
	add.f32 	%f5628, %f4223, %f5628;
	mov.b32 	{%rs167, %rs168}, %r3896;
	// begin inline asm
	{  cvt.f32.f16 %f4224, %rs167;}

	// end inline asm
	add.f32 	%f5624, %f4224, %f5624;
	// begin inline asm
	{  cvt.f32.f16 %f4225, %rs168;}

	// end inline asm
	add.f32 	%f5620, %f4225, %f5620;
$L__BB9_84:
	mul.lo.s32 	%r3897, %r33, 24;
	mul.wide.s32 	%rd204, %r3897, 16;
	add.s64 	%rd70, %rd67, %rd204;
	@%p52 bra 	$L__BB9_86;
	// begin inline asm
	{  cvt.rn.f16.f32 %rs169, %f5648;}

	// end inline asm
	// begin inline asm
	{  cvt.rn.f16.f32 %rs170, %f5644;}

	// end inline asm
	// begin inline asm
	{  cvt.rn.f16.f32 %rs171, %f5640;}

	// end inline asm
	// begin inline asm
	{  cvt.rn.f16.f32 %rs172, %f5636;}

	// end inline asm
	// begin inline asm
	{  cvt.rn.f16.f32 %rs173, %f5632;}

	// end inline asm
	// begin inline asm
	{  cvt.rn.f16.f32 %rs174, %f5628;}

	// end inline asm
	// begin inline asm
	{  cvt.rn.f16.f32 %rs175, %f5624;}

	// end inline asm
	// begin inline asm
	{  cvt.rn.f16.f32 %rs176, %f5620;}

	// end inline asm
	mov.b32 	%r3898, {%rs175, %rs176};
	mov.b32 	%r3899, {%rs173, %rs174};
	mov.b32 	%r3900, {%rs171, %rs172};
	mov.b32 	%r3901, {%rs169, %rs170};
	st.global.v4.u32 	[%rd70], {%r3901, %r3900, %r3899, %r3898};
$L__BB9_86:
	@%p49 bra 	$L__BB9_88;
	ld.shared.v4.u32 	{%r3902, %r3903, %r3904, %r3905}, [%r49+-18432];
	mov.b32 	{%rs177, %rs178}, %r3902;
	// begin inline asm
	{  cvt.f32.f16 %f4234, %rs177;}

	// end inline asm
	add.f32 	%f5647, %f4234, %f5647;
	// begin inline asm
	{  cvt.f32.f16 %f4235, %rs178;}

	// end inline asm
	add.f32 	%f5643, %f4235, %f5643;
	mov.b32 	{%rs179, %rs180}, %r3903;
	// begin inline asm
	{  cvt.f32.f16 %f4236, %rs179;}

	// end inline asm
	add.f32 	%f5639, %f4236, %f5639;
	// begin inline asm
	{  cvt.f32.f16 %f4237, %rs180;}

	// end inline asm
	add.f32 	%f5635, %f4237, %f5635;
	mov.b32 	{%rs181, %rs182}, %r3904;
	// begin inline asm
	{  cvt.f32.f16 %f4238, %rs181;}

	// end inline asm
	add.f32 	%f5631, %f4238, %f5631;
	// begin inline asm
	{  cvt.f32.f16 %f4239, %rs182;}

	// end inline asm
	add.f32 	%f5627, %f4239, %f5627;
	mov.b32 	{%rs183, %rs184}, %r3905;
	// begin inline asm
	{  cvt.f32.f16 %f4240, %rs183;}

	// end inline asm
	add.f32 	%f5623, %f4240, %f5623;
	// begin inline asm
	{  cvt.f32.f16 %f4241, %rs184;}

	// end inline asm
	add.f32 	%f5619, %f4241, %f5619;
$L__BB9_88:
	@%p52 bra 	$L__BB9_90;
	// begin inline asm
	{  cvt.rn.f16.f32 %rs185, %f5647;}

	// end inline asm
	// begin inline asm
	{  cvt.rn.f16.f32 %rs186, %f5643;}

	// end inline asm
	// begin inline asm
	{  cvt.rn.f16.f32 %rs187, %f5639;}

	// end inline asm
	// begin inline asm
	{  cvt.rn.f16.f32 %rs188, %f5635;}

	// end inline asm
	// begin inline asm
	{  cvt.rn.f16.f32 %rs189, %f5631;}

	// end inline asm
	// begin inline asm
	{  cvt.rn.f16.f32 %rs190, %f5627;}

	// end inline asm
	// begin inline asm
	{  cvt.rn.f16.f32 %rs191, %f5623;}

	// end inline asm
	// begin inline asm
	{  cvt.rn.f16.f32 %rs192, %f5619;}

	// end inline asm
	mov.b32 	%r3906, {%rs191, %rs192};
	mov.b32 	%r3907, {%rs189, %rs190};
	mov.b32 	%r3908, {%rs187, %rs188};
	mov.b32 	%r3909, {%rs185, %rs186};
	st.global.v4.u32 	[%rd70+256], {%r3909, %r3908, %r3907, %r3906};
$L__BB9_90:
	@%p49 bra 	$L__BB9_92;
	ld.shared.v4.u32 	{%r3910, %r3911, %r3912, %r3913}, [%r49+-16384];
	mov.b32 	{%rs193, %rs194}, %r3910;
	// begin inline asm
	{  cvt.f32.f16 %f4250, %rs193;}

	// end inline asm
	add.f32 	%f5618, %f4250, %f5618;
	// begin inline asm
	{  cvt.f32.f16 %f4251, %rs194;}

	// end inline asm
	add.f32 	%f5614, %f4251, %f5614;
	mov.b32 	{%rs195, %rs196}, %r3911;
	// begin inline asm
	{  cvt.f32.f16 %f4252, %rs195;}

	// end inline asm
	add.f32 	%f5610, %f4252, %f5610;
	// begin inline asm
	{  cvt.f32.f16 %f4253, %rs196;}

	// end inline asm
	add.f32 	%f5606, %f4253, %f5606;
	mov.b32 	{%rs197, %rs198}, %r3912;
	// begin inline asm
	{  cvt.f32.f16 %f4254, %rs197;}

	// end inline asm
	add.f32 	%f5602, %f4254, %f5602;
	// begin inline asm
	{  cvt.f32.f16 %f4255, %rs198;}

	// end inline asm
	add.f32 	%f5598, %f4255, %f5598;
	mov.b32 	{%rs199, %rs200}, %r3913;
	// begin inline asm
	{  cvt.f32.f16 %f4256, %rs199;}

	// end inline asm
	add.f32 	%f5594, %f4256, %f5594;
	// begin inline asm
	{  cvt.f32.f16 %f4257, %rs200;}

	// end inline asm
	add.f32 	%f5590, %f4257, %f5590;
$L__BB9_92:
	add.s32 	%r3914, %r4281, %r33;
	shl.b32 	%r3915, %r3914, 5;
	add.s32 	%r3916, %r3915, %r86;
	mul.wide.s32 	%rd205, %r3916, 16;
	add.s64 	%rd71, %rd302, %rd205;
	@%p52 bra 	$L__BB9_94;
	// begin inline asm
	{  cvt.rn.f16.f32 %rs201, %f5618;}

	// end inline asm
	// begin inline asm
	{  cvt.rn.f16.f32 %rs202, %f5614;}

	// end inline asm
	// begin inline asm
	{  cvt.rn.f16.f32 %rs203, %f5610;}

	// end inline asm
	// begin inline asm
	{  cvt.rn.f16.f32 %rs204, %f5606;}

	// end inline asm
	// begin inline asm
	{  cvt.rn.f16.f32 %rs205, %f5602;}

	// end inline asm
	// begin inline asm
	{  cvt.rn.f16.f32 %rs206, %f5598;}

	// end inline asm
	// begin inline asm
	{  cvt.rn.f16.f32 %rs207, %f5594;}

	// end inline asm
	// begin inline asm
	{  cvt.rn.f16.f32 %rs208, %f5590;}

	// end inline asm
	mov.b32 	%r3917, {%rs207, %rs208};
	mov.b32 	%r3918, {%rs205, %rs206};
	mov.b32 	%r3919, {%rs203, %rs204};
	mov.b32 	%r3920, {%rs201, %rs202};
	st.global.v4.u32 	[%rd71], {%r3920, %r3919, %r3918, %r3917};
$L__BB9_94:
	@%p49 bra 	$L__BB9_96;
	ld.shared.v4.u32 	{%r3921, %r3922, %r3923, %r3924}, [%r49+-14336];
	mov.b32 	{%rs209, %rs210}, %r3921;
	// begin inline asm
	{  cvt.f32.f16 %f4266, %rs209;}

	// end inline asm
	add.f32 	%f5617, %f4266, %f5617;
	// begin inline asm
	{  cvt.f32.f16 %f4267, %rs210;}

	// end inline asm
	add.f32 	%f5613, %f4267, %f5613;
	mov.b32 	{%rs211, %rs212}, %r3922;
	// begin inline asm
	{  cvt.f32.f16 %f4268, %rs211;}

	// end inline asm
	add.f32 	%f5609, %f4268, %f5609;
	// begin inline asm
	{  cvt.f32.f16 %f4269, %rs212;}

	// end inline asm
	add.f32 	%f5605, %f4269, %f5605;
	mov.b32 	{%rs213, %rs214}, %r3923;
	// begin inline asm
	{  cvt.f32.f16 %f4270, %rs213;}

	// end inline asm
	add.f32 	%f5601, %f4270, %f5601;
	// begin inline asm
	{  cvt.f32.f16 %f4271, %rs214;}

	// end inline asm
	add.f32 	%f5597, %f4271, %f5597;
	mov.b32 	{%rs215, %rs216}, %r3924;
	// begin inline asm
	{  cvt.f32.f16 %f4272, %rs215;}

	// end inline asm
	add.f32 	%f5593, %f4272, %f5593;
	// begin inline asm
	{  cvt.f32.f16 %f4273, %rs216;}

	// end inline asm
	add.f32 	%f5589, %f4273, %f5589;
$L__BB9_96:
	@%p52 bra 	$L__BB9_98;
	// begin inline asm
	{  cvt.rn.f16.f32 %rs217, %f5617;}

	// end inline asm
	// begin inline asm
	{  cvt.rn.f16.f32 %rs218, %f5613;}

	// end inline asm
	// begin inline asm
	{  cvt.rn.f16.f32 %rs219, %f5609;}

	// end inline asm
	// begin inline asm
	{  cvt.rn.f16.f32 %rs220, %f5605;}

	// end inline asm
	// begin inline asm
	{  cvt.rn.f16.f32 %rs221, %f5601;}

	// end inline asm
	// begin inline asm
	{  cvt.rn.f16.f32 %rs222, %f5597;}

	// end inline asm
	// begin inline asm
	{  cvt.rn.f16.f32 %rs223, %f5593;}

	// end inline asm
	// begin inline asm
	{  cvt.rn.f16.f32 %rs224, %f5589;}

	// end inline asm
	mov.b32 	%r3925, {%rs223, %rs224};
	mov.b32 	%r3926, {%rs221, %rs222};
	mov.b32 	%r3927, {%rs219, %rs220};
	mov.b32 	%r3928, {%rs217, %rs218};
	st.global.v4.u32 	[%rd71+256], {%r3928, %r3927, %r3926, %r3925};
$L__BB9_98:
	@%p49 bra 	$L__BB9_100;
	ld.shared.v4.u32 	{%r3929, %r3930, %r3931, %r3932}, [%r49+-12288];
	mov.b32 	{%rs225, %rs226}, %r3929;
	// begin inline asm
	{  cvt.f32.f16 %f4282, %rs225;}

	// end inline asm
	add.f32 	%f5616, %f4282, %f5616;
	// begin inline asm
	{  cvt.f32.f16 %f4283, %rs226;}

	// end inline asm
	add.f32 	%f5612, %f4283, %f5612;
	mov.b32 	{%rs227, %rs228}, %r3930;
	// begin inline asm
	{  cvt.f32.f16 %f4284, %rs227;}

	// end inline asm
	add.f32 	%f5608, %f4284, %f5608;
	// begin inline asm
	{  cvt.f32.f16 %f4285, %rs228;}

	// end inline asm
	add.f32 	%f5604, %f4285, %f5604;
	mov.b32 	{%rs229, %rs230}, %r3931;
	// begin inline asm
	{  cvt.f32.f16 %f4286, %rs229;}

	// end inline asm
	add.f32 	%f5600, %f4286, %f5600;
	// begin inline asm
	{  cvt.f32.f16 %f4287, %rs230;}

	// end inline asm
	add.f32 	%f5596, %f4287, %f5596;
	mov.b32 	{%rs231, %rs232}, %r3932;
	// begin inline asm
	{  cvt.f32.f16 %f4288, %rs231;}

	// end inline asm
	add.f32 	%f5592, %f4288, %f5592;
	// begin inline asm
	{  cvt.f32.f16 %f4289, %rs232;}

	// end inline asm
	add.f32 	%f5588, %f4289, %f5588;
$L__BB9_100:
	mul.lo.s32 	%r3933, %r33, 40;
	mul.wide.s32 	%rd206, %r3933, 16;
	add.s64 	%rd72, %rd67, %rd206;
	@%p52 bra 	$L__BB9_102;
	// begin inline asm
	{  cvt.rn.f16.f32 %rs233, %f5616;}

	// end inline asm
	// begin inline asm
	{  cvt.rn.f16.f32 %rs234, %f5612;}

	// end inline asm
	// begin inline asm
	{  cvt.rn.f16.f32 %rs235, %f5608;}

	// end inline asm
	// begin inline asm
	{  cvt.rn.f16.f32 %rs236, %f5604;}

	// end inline asm
	// begin inline asm
	{  cvt.rn.f16.f32 %rs237, %f5600;}

	// end inline asm
	// begin inline asm
	{  cvt.rn.f16.f32 %rs238, %f5596;}

	// end inline asm
	// begin inline asm
	{  cvt.rn.f16.f32 %rs239, %f5592;}

	// end inline asm
	// begin inline asm
	{  cvt.rn.f16.f32 %rs240, %f5588;}

	// end inline asm
	mov.b32 	%r3934, {%rs239, %rs240};
	mov.b32 	%r3935, {%rs237, %rs238};
	mov.b32 	%r3936, {%rs235, %rs236};
	mov.b32 	%r3937, {%rs233, %rs234};
	st.global.v4.u32 	[%rd72], {%r3937, %r3936, %r3935, %r3934};
$L__BB9_102:
	@%p49 bra 	$L__BB9_104;
	ld.shared.v4.u32 	{%r3938, %r3939, %r3940, %r3941}, [%r49+-10240];
	mov.b32 	{%rs241, %rs242}, %r3938;
	// begin inline asm
	{  cvt.f32.f16 %f4298, %rs241;}

	// end inline asm
	add.f32 	%f5615, %f4298, %f5615;
	// begin inline asm
	{  cvt.f32.f16 %f4299, %rs242;}

	// end inline asm
	add.f32 	%f5611, %f4299, %f5611;
	mov.b32 	{%rs243, %rs244}, %r3939;
	// begin inline asm
	{  cvt.f32.f16 %f4300, %rs243;}

	// end inline asm
	add.f32 	%f5607, %f4300, %f5607;
	// begin inline asm
	{  cvt.f32.f16 %f4301, %rs244;}

	// end inline asm
	add.f32 	%f5603, %f4301, %f5603;
	mov.b32 	{%rs245, %rs246}, %r3940;
	// begin inline asm
	{  cvt.f32.f16 %f4302, %rs245;}

	// end inline asm
	add.f32 	%f5599, %f4302, %f5599;
	// begin inline asm
	{  cvt.f32.f16 %f4303, %rs246;}

	// end inline asm
	add.f32 	%f5595, %f4303, %f5595;
	mov.b32 	{%rs247, %rs248}, %r3941;
	// begin inline asm
	{  cvt.f32.f16 %f4304, %rs247;}

	// end inline asm
	add.f32 	%f5591, %f4304, %f5591;
	// begin inline asm
	{  cvt.f32.f16 %f4305, %rs248;}

	// end inline asm
	add.f32 	%f5587, %f4305, %f5587;
$L__BB9_104:
	@%p52 bra 	$L__BB9_106;
	// begin inline asm
	{  cvt.rn.f16.f32 %rs249, %f5615;}

	// end inline asm
	// begin inline asm
	{  cvt.rn.f16.f32 %rs250, %f5611;}

	// end inline asm
	// begin inline asm
	{  cvt.rn.f16.f32 %rs251, %f5607;}

	// end inline asm
	// begin inline asm
	{  cvt.rn.f16.f32 %rs252, %f5603;}

	// end inline asm
	// begin inline asm
	{  cvt.rn.f16.f32 %rs253, %f5599;}

	// end inline asm
	// begin inline asm
	{  cvt.rn.f16.f32 %rs254, %f5595;}

	// end inline asm
	// begin inline asm
	{  cvt.rn.f16.f32 %rs255, %f5591;}

	// end inline asm
	// begin inline asm
	{  cvt.rn.f16.f32 %rs256, %f5587;}

	// end inline asm
	mov.b32 	%r3942, {%rs255, %rs256};
	mov.b32 	%r3943, {%rs253, %rs254};
	mov.b32 	%r3944, {%rs251, %rs252};
	mov.b32 	%r3945, {%rs249, %rs250};
	st.global.v4.u32 	[%rd72+256], {%r3945, %r3944, %r3943, %r3942};
$L__BB9_106:
	setp.ge.s32 	%p75, %r105, %r1;
	mul.lo.s32 	%r3946, %r33, 48;
	mul.wide.s32 	%rd207, %r3946, 16;
	add.s64 	%rd73, %rd67, %rd207;
	@%p75 bra 	$L__BB9_111;
	@%p49 bra 	$L__BB9_109;
	ld.shared.v4.u32 	{%r3947, %r3948, %r3949, %r3950}, [%r49+-8192];
	mov.b32 	{%rs257, %rs258}, %r3947;
	// begin inline asm
	{  cvt.f32.f16 %f4314, %rs257;}

	// end inline asm
	add.f32 	%f5586, %f4314, %f5586;
	// begin inline asm
	{  cvt.f32.f16 %f4315, %rs258;}

	// end inline asm
	add.f32 	%f5582, %f4315, %f5582;
	mov.b32 	{%rs259, %rs260}, %r3948;
	// begin inline asm
	{  cvt.f32.f16 %f4316, %rs259;}

	// end inline asm
	add.f32 	%f5578, %f4316, %f5578;
	// begin inline asm
	{  cvt.f32.f16 %f4317, %rs260;}

	// end inline asm
	add.f32 	%f5574, %f4317, %f5574;
	mov.b32 	{%rs261, %rs262}, %r3949;
	// begin inline asm
	{  cvt.f32.f16 %f4318, %rs261;}

	// end inline asm
	add.f32 	%f5570, %f4318, %f5570;
	// begin inline asm
	{  cvt.f32.f16 %f4319, %rs262;}

	// end inline asm
	add.f32 	%f5566, %f4319, %f5566;
	mov.b32 	{%rs263, %rs264}, %r3950;
	// begin inline asm
	{  cvt.f32.f16 %f4320, %rs263;}

	// end inline asm
	add.f32 	%f5562, %f4320, %f5562;
	// begin inline asm
	{  cvt.f32.f16 %f4321, %rs264;}

	// end inline asm
	add.f32 	%f5558, %f4321, %f5558;
$L__BB9_109:
	@%p52 bra 	$L__BB9_111;
	// begin inline asm
	{  cvt.rn.f16.f32 %rs265, %f5586;}

	// end inline asm
	// begin inline asm
	{  cvt.rn.f16.f32 %rs266, %f5582;}

	// end inline asm
	// begin inline asm
	{  cvt.rn.f16.f32 %rs267, %f5578;}

	// end inline asm
	// begin inline asm
	{  cvt.rn.f16.f32 %rs268, %f5574;}

	// end inline asm
	// begin inline asm
	{  cvt.rn.f16.f32 %rs269, %f5570;}

	// end inline asm
	// begin inline asm
	{  cvt.rn.f16.f32 %rs270, %f5566;}

	// end inline asm
	// begin inline asm
	{  cvt.rn.f16.f32 %rs271, %f5562;}

	// end inline asm
	// begin inline asm
	{  cvt.rn.f16.f32 %rs272, %f5558;}

	// end inline asm
	mov.b32 	%r3951, {%rs271, %rs272};
	mov.b32 	%r3952, {%rs269, %rs270};
	mov.b32 	%r3953, {%rs267, %rs268};
	mov.b32 	%r3954, {%rs265, %rs266};
	st.global.v4.u32 	[%rd73], {%r3954, %r3953, %r3952, %r3951};
$L__BB9_111:
	@%p75 bra 	$L__BB9_116;
	@%p49 bra 	$L__BB9_114;
	ld.shared.v4.u32 	{%r3955, %r3956, %r3957, %r3958}, [%r106];
	mov.b32 	{%rs273, %rs274}, %r3955;
	// begin inline asm
	{  cvt.f32.f16 %f4330, %rs273;}

	// end inline asm
	add.f32 	%f5585, %f4330, %f5585;
	// begin inline asm
	{  cvt.f32.f16 %f4331, %rs274;}

	// end inline asm
	add.f32 	%f5581, %f4331, %f5581;
	mov.b32 	{%rs275, %rs276}, %r3956;
	// begin inline asm
	{  cvt.f32.f16 %f4332, %rs275;}

	// end inline asm
	add.f32 	%f5577, %f4332, %f5577;
	// begin inline asm
	{  cvt.f32.f16 %f4333, %rs276;}

	// end inline asm
	add.f32 	%f5573, %f4333, %f5573;
	mov.b32 	{%rs277, %rs278}, %r3957;
	// begin inline asm
	{  cvt.f32.f16 %f4334, %rs277;}

	// end inline asm
	add.f32 	%f5569, %f4334, %f5569;
	// begin inline asm
	{  cvt.f32.f16 %f4335, %rs278;}

	// end inline asm
	add.f32 	%f5565, %f4335, %f5565;
	mov.b32 	{%rs279, %rs280}, %r3958;
	// begin inline asm
	{  cvt.f32.f16 %f4336, %rs279;}

	// end inline asm
	add.f32 	%f5561, %f4336, %f5561;
	// begin inline asm
	{  cvt.f32.f16 %f4337, %rs280;}

	// end inline asm
	add.f32 	%f5557, %f4337, %f5557;
$L__BB9_114:
	@%p52 bra 	$L__BB9_116;
	// begin inline asm
	{  cvt.rn.f16.f32 %rs281, %f5585;}

	// end inline asm
	// begin inline asm
	{  cvt.rn.f16.f32 %rs282, %f5581;}

	// end inline asm
	// begin inline asm
	{  cvt.rn.f16.f32 %rs283, %f5577;}

	// end inline asm
	// begin inline asm
	{  cvt.rn.f16.f32 %rs284, %f5573;}

	// end inline asm
	// begin inline asm
	{  cvt.rn.f16.f32 %rs285, %f5569;}

	// end inline asm
	// begin inline asm
	{  cvt.rn.f16.f32 %rs286, %f5565;}

	// end inline asm
	// begin inline asm
	{  cvt.rn.f16.f32 %rs287, %f5561;}

	// end inline asm
	// begin inline asm
	{  cvt.rn.f16.f32 %rs288, %f5557;}

	// end inline asm
	mov.b32 	%r3959, {%rs287, %rs288};
	mov.b32 	%r3960, {%rs285, %rs286};
	mov.b32 	%r3961, {%rs283, %rs284};
	mov.b32 	%r3962, {%rs281, %rs282};
	st.global.v4.u32 	[%rd73+256], {%r3962, %r3961, %r3960, %r3959};
$L__BB9_116:
	setp.ge.s32 	%p81, %r107, %r1;
	mul.lo.s32 	%r3963, %r33, 56;
	mul.wide.s32 	%rd208, %r3963, 16;
	add.s64 	%rd74, %rd67, %rd208;
	@%p81 bra 	$L__BB9_121;
	@%p49 bra 	$L__BB9_119;
	ld.shared.v4.u32 	{%r3964, %r3965, %r3966, %r3967}, [%r49+-4096];
	mov.b32 	{%rs289, %rs290}, %r3964;
	// begin inline asm
	{  cvt.f32.f16 %f4346, %rs289;}

	// end inline asm
	add.f32 	%f5584, %f4346, %f5584;
	// begin inline asm
	{  cvt.f32.f16 %f4347, %rs290;}

	// end inline asm
	add.f32 	%f5580, %f4347, %f5580;
	mov.b32 	{%rs291, %rs292}, %r3965;
	// begin inline asm
	{  cvt.f32.f16 %f4348, %rs291;}

	// end inline asm
	add.f32 	%f5576, %f4348, %f5576;
	// begin inline asm
	{  cvt.f32.f16 %f4349, %rs292;}

	// end inline asm
	add.f32 	%f5572, %f4349, %f5572;
	mov.b32 	{%rs293, %rs294}, %r3966;
	// begin inline asm
	{  cvt.f32.f16 %f4350, %rs293;}

	// end inline asm
	add.f32 	%f5568, %f4350, %f5568;
	// begin inline asm
	{  cvt.f32.f16 %f4351, %rs294;}

	// end inline asm
	add.f32 	%f5564, %f4351, %f5564;
	mov.b32 	{%rs295, %rs296}, %r3967;
	// begin inline asm
	{  cvt.f32.f16 %f4352, %rs295;}

	// end inline asm
	add.f32 	%f5560, %f4352, %f5560;
	// begin inline asm
	{  cvt.f32.f16 %f4353, %rs296;}

	// end inline asm
	add.f32 	%f5556, %f4353, %f5556;
$L__BB9_119:
	@%p52 bra 	$L__BB9_121;
	// begin inline asm
	{  cvt.rn.f16.f32 %rs297, %f5584;}

	// end inline asm
	// begin inline asm
	{  cvt.rn.f16.f32 %rs298, %f5580;}

	// end inline asm
	// begin inline asm
	{  cvt.rn.f16.f32 %rs299, %f5576;}

	// end inline asm
	// begin inline asm
	{  cvt.rn.f16.f32 %rs300, %f5572;}

	// end inline asm
	// begin inline asm
	{  cvt.rn.f16.f32 %rs301, %f5568;}

	// end inline asm
	// begin inline asm
	{  cvt.rn.f16.f32 %rs302, %f5564;}

	// end inline asm
	// begin inline asm
	{  cvt.rn.f16.f32 %rs303, %f5560;}

	// end inline asm
	// begin inline asm
	{  cvt.rn.f16.f32 %rs304, %f5556;}

	// end inline asm
	mov.b32 	%r3968, {%rs303, %rs304};
	mov.b32 	%r3969, {%rs301, %rs302};
	mov.b32 	%r3970, {%rs299, %rs300};
	mov.b32 	%r3971, {%rs297, %rs298};
	st.global.v4.u32 	[%rd74], {%r3971, %r3970, %r3969, %r3968};
$L__BB9_121:
	@%p81 bra 	$L__BB9_126;
	@%p49 bra 	$L__BB9_124;
	ld.shared.v4.u32 	{%r3972, %r3973, %r3974, %r3975}, [%r49+-2048];
	mov.b32 	{%rs305, %rs306}, %r3972;
	// begin inline asm
	{  cvt.f32.f16 %f4362, %rs305;}

	// end inline asm
	add.f32 	%f5583, %f4362, %f5583;
	// begin inline asm
	{  cvt.f32.f16 %f4363, %rs306;}

	// end inline asm
	add.f32 	%f5579, %f4363, %f5579;
	mov.b32 	{%rs307, %rs308}, %r3973;
	// begin inline asm
	{  cvt.f32.f16 %f4364, %rs307;}

	// end inline asm
	add.f32 	%f5575, %f4364, %f5575;
	// begin inline asm
	{  cvt.f32.f16 %f4365, %rs308;}

	// end inline asm
	add.f32 	%f5571, %f4365, %f5571;
	mov.b32 	{%rs309, %rs310}, %r3974;
	// begin inline asm
	{  cvt.f32.f16 %f4366, %rs309;}

	// end inline asm
	add.f32 	%f5567, %f4366, %f5567;
	// begin inline asm
	{  cvt.f32.f16 %f4367, %rs310;}

	// end inline asm
	add.f32 	%f5563, %f4367, %f5563;
	mov.b32 	{%rs311, %rs312}, %r3975;
	// begin inline asm
	{  cvt.f32.f16 %f4368, %rs311;}

	// end inline asm
	add.f32 	%f5559, %f4368, %f5559;
	// begin inline asm
	{  cvt.f32.f16 %f4369, %rs312;}

	// end inline asm
	add.f32 	%f5555, %f4369, %f5555;
$L__BB9_124:
	@%p52 bra 	$L__BB9_126;
	// begin inline asm
	{  cvt.rn.f16.f32 %rs313, %f5583;}

	// end inline asm
	// begin inline asm
	{  cvt.rn.f16.f32 %rs314, %f5579;}

	// end inline asm
	// begin inline asm
	{  cvt.rn.f16.f32 %rs315, %f5575;}

	// end inline asm
	// begin inline asm
	{  cvt.rn.f16.f32 %rs316, %f5571;}

	// end inline asm
	// begin inline asm
	{  cvt.rn.f16.f32 %rs317, %f5567;}

	// end inline asm
	// begin inline asm
	{  cvt.rn.f16.f32 %rs318, %f5563;}

	// end inline asm
	// begin inline asm
	{  cvt.rn.f16.f32 %rs319, %f5559;}

	// end inline asm
	// begin inline asm
	{  cvt.rn.f16.f32 %rs320, %f5555;}

	// end inline asm
	mov.b32 	%r3976, {%rs319, %rs320};
	mov.b32 	%r3977, {%rs317, %rs318};
	mov.b32 	%r3978, {%rs315, %rs316};
	mov.b32 	%r3979, {%rs313, %rs314};
	st.global.v4.u32 	[%rd74+256], {%r3979, %r3978, %r3977, %r3976};
$L__BB9_126:
	add.s64 	%rd75, %rd304, %rd175;
	bar.sync 	0;
	@%p46 bra 	$L__BB9_130;
	setp.ne.s32 	%p89, %r4283, %r364;
	@%p89 bra 	$L__BB9_129;
	mov.b32 	%r3981, 0;
	st.global.u32 	[%rd75], %r3981;
	bra.uni 	$L__BB9_131;
$L__BB9_129:
	// begin inline asm
	fence.acq_rel.gpu;

	// end inline asm
	mov.b32 	%r3980, 1;
	// begin inline asm
	red.relaxed.gpu.global.add.s32 [%rd66], %r3980;

	// end inline asm
	bra.uni 	$L__BB9_149;
$L__BB9_130:
	setp.ne.s32 	%p88, %r4283, %r364;
	@%p88 bra 	$L__BB9_149;
$L__BB9_131:
	shl.b32 	%r3982, %r4281, 5;
	shr.u32 	%r3983, %r34, 5;
	and.b32  	%r3984, %r34, 31;
	mad.lo.s32 	%r3985, %r33, %r3983, %r3984;
	add.s32 	%r4237, %r3985, %r3982;
	@%p38 bra 	$L__BB9_133;
	// begin inline asm
	{  cvt.rn.f16.f32 %rs321, %f5682;}

	// end inline asm
	// begin inline asm
	{  cvt.rn.f16.f32 %rs322, %f5681;}

	// end inline asm
	// begin inline asm
	{  mov.b32 %r3986, {%rs321,%rs322};}

	// end inline asm
	st.shared.u32 	[%r108], %r3986;
	// begin inline asm
	{  cvt.rn.f16.f32 %rs325, %f5680;}

	// end inline asm
	// begin inline asm
	{  cvt.rn.f16.f32 %rs326, %f5679;}

	// end inline asm
	// begin inline asm
	{  mov.b32 %r3987, {%rs325,%rs326};}

	// end inline asm
	st.shared.u32 	[%r108+4224], %r3987;
	// begin inline asm
	{  cvt.rn.f16.f32 %rs329, %f5678;}

	// end inline asm
	// begin inline asm
	{  cvt.rn.f16.f32 %rs330, %f5677;}

	// end inline asm
	// begin inline asm
	{  mov.b32 %r3988, {%rs329,%rs330};}

	// end inline asm
	st.shared.u32 	[%r108+16], %r3988;
	// begin inline asm
	{  cvt.rn.f16.f32 %rs333, %f5676;}

	// end inline asm
	// begin inline asm
	{  cvt.rn.f16.f32 %rs334, %f5675;}

	// end inline asm
	// begin inline asm
	{  mov.b32 %r3989, {%rs333,%rs334};}

	// end inline asm
	st.shared.u32 	[%r108+4240], %r3989;
	// begin inline asm
	{  cvt.rn.f16.f32 %rs337, %f5674;}

	// end inline asm
	// begin inline asm
	{  cvt.rn.f16.f32 %rs338, %f5673;}

	// end inline asm
	// begin inline asm
	{  mov.b32 %r3990, {%rs337,%rs338};}

	// end inline asm
	st.shared.u32 	[%r108+32], %r3990;
	// begin inline asm
	{  cvt.rn.f16.f32 %rs341, %f5672;}

	// end inline asm
	// begin inline asm
	{  cvt.rn.f16.f32 %rs342, %f5671;}

	// end inline asm
	// begin inline asm
	{  mov.b32 %r3991, {%rs341,%rs342};}

	// end inline asm
	st.shared.u32 	[%r108+4256], %r3991;
	// begin inline asm
	{  cvt.rn.f16.f32 %rs345, %f5670;}

	// end inline asm
	// begin inline asm
	{  cvt.rn.f16.f32 %rs346, %f5669;}

	// end inline asm
	// begin inline asm
	{  mov.b32 %r3992, {%rs345,%rs346};}

	// end inline asm
	st.shared.u32 	[%r108+48], %r3992;
	// begin inline asm
	{  cvt.rn.f16.f32 %rs349, %f5668;}

	// end inline asm
	// begin inline asm
	{  cvt.rn.f16.f32 %rs350, %f5667;}

	// end inline asm
	// begin inline asm
	{  mov.b32 %r3993, {%rs349,%rs350};}

	// end inline asm
	st.shared.u32 	[%r108+4272], %r3993;
	// begin inline asm
	{  cvt.rn.f16.f32 %rs353, %f5666;}

	// end inline asm
	// begin inline asm
	{  cvt.rn.f16.f32 %rs354, %f5665;}

	// end inline asm
	// begin inline asm
	{  mov.b32 %r3994, {%rs353,%rs354};}

	// end inline asm
	st.shared.u32 	[%r108+64], %r3994;
	// begin inline asm
	{  cvt.rn.f16.f32 %rs357, %f5664;}

	// end inline asm
	// begin inline asm
	{  cvt.rn.f16.f32 %rs358, %f5663;}

	// end inline asm
	// begin inline asm
	{  mov.b32 %r3995, {%rs357,%rs358};}

	// end inline asm
	st.shared.u32 	[%r108+4288], %r3995;
	// begin inline asm
	{  cvt.rn.f16.f32 %rs361, %f5662;}

	// end inline asm
	// begin inline asm
	{  cvt.rn.f16.f32 %rs362, %f5661;}

	// end inline asm
	// begin inline asm
	{  mov.b32 %r3996, {%rs361,%rs362};}

	// end inline asm
	st.shared.u32 	[%r108+80], %r3996;
	// begin inline asm
	{  cvt.rn.f16.f32 %rs365, %f5660;}

	// end inline asm
	// begin inline asm
	{  cvt.rn.f16.f32 %rs366, %f5659;}

	// end inline asm
	// begin inline asm
	{  mov.b32 %r3997, {%rs365,%rs366};}

	// end inline asm
	st.shared.u32 	[%r108+4304], %r3997;
	// begin inline asm
	{  cvt.rn.f16.f32 %rs369, %f5658;}

	// end inline asm
	// begin inline asm
	{  cvt.rn.f16.f32 %rs370, %f5657;}

	// end inline asm
	// begin inline asm
	{  mov.b32 %r3998, {%rs369,%rs370};}

	// end inline asm
	st.shared.u32 	[%r108+96], %r3998;
	// begin inline asm
	{  cvt.rn.f16.f32 %rs373, %f5656;}

	// end inline asm
	// begin inline asm
	{  cvt.rn.f16.f32 %rs374, %f5655;}

	// end inline asm
	// begin inline asm
	{  mov.b32 %r3999, {%rs373,%rs374};}

	// end inline asm
	st.shared.u32 	[%r108+4320], %r3999;
	// begin inline asm
	{  cvt.rn.f16.f32 %rs377, %f5654;}

	// end inline asm
	// begin inline asm
	{  cvt.rn.f16.f32 %rs378, %f5653;}

	// end inline asm
	// begin inline asm
	{  mov.b32 %r4000, {%rs377,%rs378};}

	// end inline asm
	st.shared.u32 	[%r108+112], %r4000;
	// begin inline asm
	{  cvt.rn.f16.f32 %rs381, %f5652;}

	// end inline asm
	// begin inline asm
	{  cvt.rn.f16.f32 %rs382, %f5651;}

	// end inline asm
	// begin inline asm
	{  mov.b32 %r4001, {%rs381,%rs382};}

	// end inline asm
	st.shared.u32 	[%r108+4336], %r4001;
	// begin inline asm
	{  cvt.rn.f16.f32 %rs385, %f5650;}

	// end inline asm
	// begin inline asm
	{  cvt.rn.f16.f32 %rs386, %f5649;}

	// end inline asm
	// begin inline asm
	{  mov.b32 %r4002, {%rs385,%rs386};}

	// end inline asm
	st.shared.u32 	[%r108+8448], %r4002;
	// begin inline asm
	{  cvt.rn.f16.f32 %rs389, %f5648;}

	// end inline asm
	// begin inline asm
	{  cvt.rn.f16.f32 %rs390, %f5647;}

	// end inline asm
	// begin inline asm
	{  mov.b32 %r4003, {%rs389,%rs390};}

	// end inline asm
	st.shared.u32 	[%r108+12672], %r4003;
	// begin inline asm
	{  cvt.rn.f16.f32 %rs393, %f5646;}

	// end inline asm
	// begin inline asm
	{  cvt.rn.f16.f32 %rs394, %f5645;}

	// end inline asm
	// begin inline asm
	{  mov.b32 %r4004, {%rs393,%rs394};}

	// end inline asm
	st.shared.u32 	[%r108+8464], %r4004;
	// begin inline asm
	{  cvt.rn.f16.f32 %rs397, %f5644;}

	// end inline asm
	// begin inline asm
	{  cvt.rn.f16.f32 %rs398, %f5643;}

	// end inline asm
	// begin inline asm
	{  mov.b32 %r4005, {%rs397,%rs398};}

	// end inline asm
	st.shared.u32 	[%r108+12688], %r4005;
	// begin inline asm
	{  cvt.rn.f16.f32 %rs401, %f5642;}

	// end inline asm
	// begin inline asm
	{  cvt.rn.f16.f32 %rs402, %f5641;}

	// end inline asm
	// begin inline asm
	{  mov.b32 %r4006, {%rs401,%rs402};}

	// end inline asm
	st.shared.u32 	[%r108+8480], %r4006;
	// begin inline asm
	{  cvt.rn.f16.f32 %rs405, %f5640;}

	// end inline asm
	// begin inline asm
	{  cvt.rn.f16.f32 %rs406, %f5639;}

	// end inline asm
	// begin inline asm
	{  mov.b32 %r4007, {%rs405,%rs406};}

	// end inline asm
	st.shared.u32 	[%r108+12704], %r4007;
	// begin inline asm
	{  cvt.rn.f16.f32 %rs409, %f5638;}

	// end inline asm
	// begin inline asm
	{  cvt.rn.f16.f32 %rs410, %f5637;}

	// end inline asm
	// begin inline asm
	{  mov.b32 %r4008, {%rs409,%rs410};}

	// end inline asm
	st.shared.u32 	[%r108+8496], %r4008;
	// begin inline asm
	{  cvt.rn.f16.f32 %rs413, %f5636;}

	// end inline asm
	// begin inline asm
	{  cvt.rn.f16.f32 %rs414, %f5635;}

	// end inline asm
	// begin inline asm
	{  mov.b32 %r4009, {%rs413,%rs414};}

	// end inline asm
	st.shared.u32 	[%r108+12720], %r4009;
	// begin inline asm
	{  cvt.rn.f16.f32 %rs417, %f5634;}

	// end inline asm
	// begin inline asm
	{  cvt.rn.f16.f32 %rs418, %f5633;}

	// end inline asm
	// begin inline asm
	{  mov.b32 %r4010, {%rs417,%rs418};}

	// end inline asm
	st.shared.u32 	[%r108+8512], %r4010;
	// begin inline asm
	{  cvt.rn.f16.f32 %rs421, %f5632;}

	// end inline asm
	// begin inline asm
	{  cvt.rn.f16.f32 %rs422, %f5631;}

	// end inline asm
	// begin inline asm
	{  mov.b32 %r4011, {%rs421,%rs422};}

	// end inline asm
	st.shared.u32 	[%r108+12736], %r4011;
	// begin inline asm
	{  cvt.rn.f16.f32 %rs425, %f5630;}

	// end inline asm
	// begin inline asm
	{  cvt.rn.f16.f32 %rs426, %f5629;}

	// end inline asm
	// begin inline asm
	{  mov.b32 %r4012, {%rs425,%rs426};}

	// end inline asm
	st.shared.u32 	[%r108+8528], %r4012;
	// begin inline asm
	{  cvt.rn.f16.f32 %rs429, %f5628;}

	// end inline asm
	// begin inline asm
	{  cvt.rn.f16.f32 %rs430, %f5627;}

	// end inline asm
	// begin inline asm
	{  mov.b32 %r4013, {%rs429,%rs430};}

	// end inline asm
	st.shared.u32 	[%r108+12752], %r4013;
	// begin inline asm
	{  cvt.rn.f16.f32 %rs433, %f5626;}

	// end inline asm
	// begin inline asm
	{  cvt.rn.f16.f32 %rs434, %f5625;}

	// end inline asm
	// begin inline asm
	{  mov.b32 %r4014, {%rs433,%rs434};}

	// end inline asm
	st.shared.u32 	[%r108+8544], %r4014;
	// begin inline asm
	{  cvt.rn.f16.f32 %rs437, %f5624;}

	// end inline asm
	// begin inline asm
	{  cvt.rn.f16.f32 %rs438, %f5623;}

	// end inline asm
	// begin inline asm
	{  mov.b32 %r4015, {%rs437,%rs438};}

	// end inline asm
	st.shared.u32 	[%r108+12768], %r4015;
	// begin inline asm
	{  cvt.rn.f16.f32 %rs441, %f5622;}

	// end inline asm
	// begin inline asm
	{  cvt.rn.f16.f32 %rs442, %f5621;}

	// end inline asm
	// begin inline asm
	{  mov.b32 %r4016, {%rs441,%rs442};}

	// end inline asm
	st.shared.u32 	[%r108+8560], %r4016;
	// begin inline asm
	{  cvt.rn.f16.f32 %rs445, %f5620;}

	// end inline asm
	// begin inline asm
	{  cvt.rn.f16.f32 %rs446, %f5619;}

	// end inline asm
	// begin inline asm
	{  mov.b32 %r4017, {%rs445,%rs446};}

	// end inline asm
	st.shared.u32 	[%r108+12784], %r4017;
	// begin inline asm
	{  cvt.rn.f16.f32 %rs449, %f5618;}

	// end inline asm
	// begin inline asm
	{  cvt.rn.f16.f32 %rs450, %f5617;}

	// end inline asm
	// begin inline asm
	{  mov.b32 %r4018, {%rs449,%rs450};}

	// end inline asm
	st.shared.u32 	[%r108+16896], %r4018;
	// begin inline asm
	{  cvt.rn.f16.f32 %rs453, %f5616;}

	// end inline asm
	// begin inline asm
	{  cvt.rn.f16.f32 %rs454, %f5615;}

	// end inline asm
	// begin inline asm
	{  mov.b32 %r4019, {%rs453,%rs454};}

	// end inline asm
	st.shared.u32 	[%r108+21120], %r4019;
	// begin inline asm
	{  cvt.rn.f16.f32 %rs457, %f5614;}

	// end inline asm
	// begin inline asm
	{  cvt.rn.f16.f32 %rs458, %f5613;}

	// end inline asm
	// begin inline asm
	{  mov.b32 %r4020, {%rs457,%rs458};}

	// end inline asm
	st.shared.u32 	[%r108+16912], %r4020;
	// begin inline asm
	{  cvt.rn.f16.f32 %rs461, %f5612;}

	// end inline asm
	// begin inline asm
	{  cvt.rn.f16.f32 %rs462, %f5611;}

	// end inline asm
	// begin inline asm
	{  mov.b32 %r4021, {%rs461,%rs462};}

	// end inline asm
	st.shared.u32 	[%r108+21136], %r4021;
	// begin inline asm
	{  cvt.rn.f16.f32 %rs465, %f5610;}

	// end inline asm
	// begin inline asm
	{  cvt.rn.f16.f32 %rs466, %f5609;}

	// end inline asm
	// begin inline asm
	{  mov.b32 %r4022, {%rs465,%rs466};}

	// end inline asm
	st.shared.u32 	[%r108+16928], %r4022;
	// begin inline asm
	{  cvt.rn.f16.f32 %rs469, %f5608;}

	// end inline asm
	// begin inline asm
	{  cvt.rn.f16.f32 %rs470, %f5607;}

	// end inline asm
	// begin inline asm
	{  mov.b32 %r4023, {%rs469,%rs470};}

	// end inline asm
	st.shared.u32 	[%r108+21152], %r4023;
	// begin inline asm
	{  cvt.rn.f16.f32 %rs473, %f5606;}

	// end inline asm
	// begin inline asm
	{  cvt.rn.f16.f32 %rs474, %f5605;}

	// end inline asm
	// begin inline asm
	{  mov.b32 %r4024, {%rs473,%rs474};}

	// end inline asm
	st.shared.u32 	[%r108+16944], %r4024;
	// begin inline asm
	{  cvt.rn.f16.f32 %rs477, %f5604;}

	// end inline asm
	// begin inline asm
	{  cvt.rn.f16.f32 %rs478, %f5603;}

	// end inline asm
	// begin inline asm
	{  mov.b32 %r4025, {%rs477,%rs478};}

	// end inline asm
	st.shared.u32 	[%r108+21168], %r4025;
	// begin inline asm
	{  cvt.rn.f16.f32 %rs481, %f5602;}

	// end inline asm
	// begin inline asm
	{  cvt.rn.f16.f32 %rs482, %f5601;}

	// end inline asm
	// begin inline asm
	{  mov.b32 %r4026, {%rs481,%rs482};}

	// end inline asm
	st.shared.u32 	[%r108+16960], %r4026;
	// begin inline asm
	{  cvt.rn.f16.f32 %rs485, %f5600;}

	// end inline asm
	// begin inline asm
	{  cvt.rn.f16.f32 %rs486, %f5599;}

	// end inline asm
	// begin inline asm
	{  mov.b32 %r4027, {%rs485,%rs486};}

	// end inline asm
	st.shared.u32 	[%r108+21184], %r4027;
	// begin inline asm
	{  cvt.rn.f16.f32 %rs489, %f5598;}

	// end inline asm
	// begin inline asm
	{  cvt.rn.f16.f32 %rs490, %f5597;}

	// end inline asm
	// begin inline asm
	{  mov.b32 %r4028, {%rs489,%rs490};}

	// end inline asm
	st.shared.u32 	[%r108+16976], %r4028;
	// begin inline asm
	{  cvt.rn.f16.f32 %rs493, %f5596;}

	// end inline asm
	// begin inline asm
	{  cvt.rn.f16.f32 %rs494, %f5595;}

	// end inline asm
	// begin inline asm
	{  mov.b32 %r4029, {%rs493,%rs494};}

	// end inline asm
	st.shared.u32 	[%r108+21200], %r4029;
	// begin inline asm
	{  cvt.rn.f16.f32 %rs497, %f5594;}

	// end inline asm
	// begin inline asm
	{  cvt.rn.f16.f32 %rs498, %f5593;}

	// end inline asm
	// begin inline asm
	{  mov.b32 %r4030, {%rs497,%rs498};}

	// end inline asm
	st.shared.u32 	[%r108+16992], %r4030;
	// begin inline asm
	{  cvt.rn.f16.f32 %rs501, %f5592;}

	// end inline asm
	// begin inline asm
	{  cvt.rn.f16.f32 %rs502, %f5591;}

	// end inline asm
	// begin inline asm
	{  mov.b32 %r4031, {%rs501,%rs502};}

	// end inline asm
	st.shared.u32 	[%r108+21216], %r4031;
	// begin inline asm
	{  cvt.rn.f16.f32 %rs505, %f5590;}

	// end inline asm
	// begin inline asm
	{  cvt.rn.f16.f32 %rs506, %f5589;}

	// end inline asm
	// begin inline asm
	{  mov.b32 %r4032, {%rs505,%rs506};}

	// end inline asm
	st.shared.u32 	[%r108+17008], %r4032;
	// begin inline asm
	{  cvt.rn.f16.f32 %rs509, %f5588;}

	// end inline asm
	// begin inline asm
	{  cvt.rn.f16.f32 %rs510, %f5587;}

	// end inline asm
	// begin inline asm
	{  mov.b32 %r4033, {%rs509,%rs510};}

	// end inline asm
	st.shared.u32 	[%r108+21232], %r4033;
	// begin inline asm
	{  cvt.rn.f16.f32 %rs513, %f5586;}

	// end inline asm
	// begin inline asm
	{  cvt.rn.f16.f32 %rs514, %f5585;}

	// end inline asm
	// begin inline asm
	{  mov.b32 %r4034, {%rs513,%rs514};}

	// end inline asm
	st.shared.u32 	[%r108+25344], %r4034;
	// begin inline asm
	{  cvt.rn.f16.f32 %rs517, %f5584;}

	// end inline asm
	// begin inline asm
	{  cvt.rn.f16.f32 %rs518, %f5583;}

	// end inline asm
	// begin inline asm
	{  mov.b32 %r4035, {%rs517,%rs518};}

	// end inline asm
	st.shared.u32 	[%r108+29568], %r4035;
	// begin inline asm
	{  cvt.rn.f16.f32 %rs521, %f5582;}

	// end inline asm
	// begin inline asm
	{  cvt.rn.f16.f32 %rs522, %f5581;}

	// end inline asm
	// begin inline asm
	{  mov.b32 %r4036, {%rs521,%rs522};}

	// end inline asm
	st.shared.u32 	[%r108+25360], %r4036;
	// begin inline asm
	{  cvt.rn.f16.f32 %rs525, %f5580;}

	// end inline asm
	// begin inline asm
	{  cvt.rn.f16.f32 %rs526, %f5579;}

	// end inline asm
	// begin inline asm
	{  mov.b32 %r4037, {%rs525,%rs526};}

	// end inline asm
	st.shared.u32 	[%r108+29584], %r4037;
	// begin inline asm
	{  cvt.rn.f16.f32 %rs529, %f5578;}

	// end inline asm
	// begin inline asm
	{  cvt.rn.f16.f32 %rs530, %f5577;}

	// end inline asm
	// begin inline asm
	{  mov.b32 %r4038, {%rs529,%rs530};}

	// end inline asm
	st.shared.u32 	[%r108+25376], %r4038;
	// begin inline asm
	{  cvt.rn.f16.f32 %rs533, %f5576;}

	// end inline asm
	// begin inline asm
	{  cvt.rn.f16.f32 %rs534, %f5575;}

	// end inline asm
	// begin inline asm
	{  mov.b32 %r4039, {%rs533,%rs534};}

	// end inline asm
	st.shared.u32 	[%r108+29600], %r4039;
	// begin inline asm
	{  cvt.rn.f16.f32 %rs537, %f5574;}

	// end inline asm
	// begin inline asm
	{  cvt.rn.f16.f32 %rs538, %f5573;}

	// end inline asm
	// begin inline asm
	{  mov.b32 %r4040, {%rs537,%rs538};}

	// end inline asm
	st.shared.u32 	[%r108+25392], %r4040;
	// begin inline asm
	{  cvt.rn.f16.f32 %rs541, %f5572;}

	// end inline asm
	// begin inline asm
	{  cvt.rn.f16.f32 %rs542, %f5571;}

	// end inline asm
	// begin inline asm
	{  mov.b32 %r4041, {%rs541,%rs542};}

	// end inline asm
	st.shared.u32 	[%r108+29616], %r4041;
	// begin inline asm
	{  cvt.rn.f16.f32 %rs545, %f5570;}

	// end inline asm
	// begin inline asm
	{  cvt.rn.f16.f32 %rs546, %f5569;}

	// end inline asm
	// begin inline asm
	{  mov.b32 %r4042, {%rs545,%rs546};}

	// end inline asm
	st.shared.u32 	[%r108+25408], %r4042;
	// begin inline asm
	{  cvt.rn.f16.f32 %rs549, %f5568;}

	// end inline asm
	// begin inline asm
	{  cvt.rn.f16.f32 %rs550, %f5567;}

	// end inline asm
	// begin inline asm
	{  mov.b32 %r4043, {%rs549,%rs550};}

	// end inline asm
	st.shared.u32 	[%r108+29632], %r4043;
	// begin inline asm
	{  cvt.rn.f16.f32 %rs553, %f5566;}

	// end inline asm
	// begin inline asm
	{  cvt.rn.f16.f32 %rs554, %f5565;}

	// end inline asm
	// begin inline asm
	{  mov.b32 %r4044, {%rs553,%rs554};}

	// end inline asm
	st.shared.u32 	[%r108+25424], %r4044;
	// begin inline asm
	{  cvt.rn.f16.f32 %rs557, %f5564;}

	// end inline asm
	// begin inline asm
	{  cvt.rn.f16.f32 %rs558, %f5563;}

	// end inline asm
	// begin inline asm
	{  mov.b32 %r4045, {%rs557,%rs558};}

	// end inline asm
	st.shared.u32 	[%r108+29648], %r4045;
	// begin inline asm
	{  cvt.rn.f16.f32 %rs561, %f5562;}

	// end inline asm
	// begin inline asm
	{  cvt.rn.f16.f32 %rs562, %f5561;}

	// end inline asm
	// begin inline asm
	{  mov.b32 %r4046, {%rs561,%rs562};}

	// end inline asm
	st.shared.u32 	[%r108+25440], %r4046;
	// begin inline asm
	{  cvt.rn.f16.f32 %rs565, %f5560;}

	// end inline asm
	// begin inline asm
	{  cvt.rn.f16.f32 %rs566, %f5559;}

	// end inline asm
	// begin inline asm
	{  mov.b32 %r4047, {%rs565,%rs566};}

	// end inline asm
	st.shared.u32 	[%r108+29664], %r4047;
	// begin inline asm
	{  cvt.rn.f16.f32 %rs569, %f5558;}

	// end inline asm
	// begin inline asm
	{  cvt.rn.f16.f32 %rs570, %f5557;}

	// end inline asm
	// begin inline asm
	{  mov.b32 %r4048, {%rs569,%rs570};}

	// end inline asm
	st.shared.u32 	[%r108+25456], %r4048;
	// begin inline asm
	{  cvt.rn.f16.f32 %rs573, %f5556;}

	// end inline asm
	// begin inline asm
	{  cvt.rn.f16.f32 %rs574, %f5555;}

	// end inline asm
	// begin inline asm
	{  mov.b32 %r4049, {%rs573,%rs574};}

	// end inline asm
	st.shared.u32 	[%r108+29680], %r4049;
$L__BB9_133:
	bar.sync 	0;
	setp.ge.s32 	%p91, %r4237, %r88;
	mov.u32 	%r4238, %r87;
	@%p91 bra 	$L__BB9_135;
	add.s32 	%r4238, %r87, 264;
	mul.wide.s32 	%rd211, %r4237, 16;
	add.s64 	%rd212, %rd302, %rd211;
	shl.b32 	%r4050, %r87, 4;
	mov.u32 	%r4051, sh;
	add.s32 	%r4052, %r4051, %r4050;
	ld.shared.v4.u32 	{%r4053, %r4054, %r4055, %r4056}, [%r4052];
	st.global.v4.u32 	[%rd212], {%r4053, %r4054, %r4055, %r4056};
	add.s32 	%r4237, %r4237, %r85;
$L__BB9_135:
	setp.ge.s32 	%p92, %r4237, %r88;
	@%p92 bra 	$L__BB9_137;
	mul.wide.s32 	%rd213, %r4237, 16;
	add.s64 	%rd214, %rd302, %rd213;
	shl.b32 	%r4057, %r4238, 4;
	mov.u32 	%r4058, sh;
	add.s32 	%r4059, %r4058, %r4057;
	ld.shared.v4.u32 	{%r4060, %r4061, %r4062, %r4063}, [%r4059];
	st.global.v4.u32 	[%rd214], {%r4060, %r4061, %r4062, %r4063};
	add.s32 	%r4237, %r4237, %r85;
	add.s32 	%r4238, %r4238, 264;
$L__BB9_137:
	setp.ge.s32 	%p93, %r4237, %r88;
	@%p93 bra 	$L__BB9_139;
	mul.wide.s32 	%rd215, %r4237, 16;
	add.s64 	%rd216, %rd302, %rd215;
	shl.b32 	%r4064, %r4238, 4;
	mov.u32 	%r4065, sh;
	add.s32 	%r4066, %r4065, %r4064;
	ld.shared.v4.u32 	{%r4067, %r4068, %r4069, %r4070}, [%r4066];
	st.global.v4.u32 	[%rd216], {%r4067, %r4068, %r4069, %r4070};
	add.s32 	%r4237, %r4237, %r85;
	add.s32 	%r4238, %r4238, 264;
$L__BB9_139:
	setp.ge.s32 	%p94, %r4237, %r88;
	@%p94 bra 	$L__BB9_141;
	mul.wide.s32 	%rd217, %r4237, 16;
	add.s64 	%rd218, %rd302, %rd217;
	shl.b32 	%r4071, %r4238, 4;
	mov.u32 	%r4072, sh;
	add.s32 	%r4073, %r4072, %r4071;
	ld.shared.v4.u32 	{%r4074, %r4075, %r4076, %r4077}, [%r4073];
	st.global.v4.u32 	[%rd218], {%r4074, %r4075, %r4076, %r4077};
	add.s32 	%r4237, %r4237, %r85;
	add.s32 	%r4238, %r4238, 264;
$L__BB9_141:
	setp.ge.s32 	%p95, %r4237, %r88;
	@%p95 bra 	$L__BB9_143;
	mul.wide.s32 	%rd219, %r4237, 16;
	add.s64 	%rd220, %rd302, %rd219;
	shl.b32 	%r4078, %r4238, 4;
	mov.u32 	%r4079, sh;
	add.s32 	%r4080, %r4079, %r4078;
	ld.shared.v4.u32 	{%r4081, %r4082, %r4083, %r4084}, [%r4080];
	st.global.v4.u32 	[%rd220], {%r4081, %r4082, %r4083, %r4084};
	add.s32 	%r4237, %r4237, %r85;
	add.s32 	%r4238, %r4238, 264;
$L__BB9_143:
	setp.ge.s32 	%p96, %r4237, %r88;
	@%p96 bra 	$L__BB9_145;
	mul.wide.s32 	%rd221, %r4237, 16;
	add.s64 	%rd222, %rd302, %rd221;
	shl.b32 	%r4085, %r4238, 4;
	mov.u32 	%r4086, sh;
	add.s32 	%r4087, %r4086, %r4085;
	ld.shared.v4.u32 	{%r4088, %r4089, %r4090, %r4091}, [%r4087];
	st.global.v4.u32 	[%rd222], {%r4088, %r4089, %r4090, %r4091};
	add.s32 	%r4237, %r4237, %r85;
	add.s32 	%r4238, %r4238, 264;
$L__BB9_145:
	setp.ge.s32 	%p97, %r4237, %r88;
	@%p97 bra 	$L__BB9_147;
	mul.wide.s32 	%rd223, %r4237, 16;
	add.s64 	%rd224, %rd302, %rd223;
	shl.b32 	%r4092, %r4238, 4;
	mov.u32 	%r4093, sh;
	add.s32 	%r4094, %r4093, %r4092;
	ld.shared.v4.u32 	{%r4095, %r4096, %r4097, %r4098}, [%r4094];
	st.global.v4.u32 	[%rd224], {%r4095, %r4096, %r4097, %r4098};
	add.s32 	%r4237, %r4237, %r85;
	add.s32 	%r4238, %r4238, 264;
$L__BB9_147:
	setp.ge.s32 	%p98, %r4237, %r88;
	@%p98 bra 	$L__BB9_149;
	mul.wide.s32 	%rd225, %r4237, 16;
	add.s64 	%rd226, %rd302, %rd225;
	shl.b32 	%r4099, %r4238, 4;
	mov.u32 	%r4100, sh;
	add.s32 	%r4101, %r4100, %r4099;
	ld.shared.v4.u32 	{%r4102, %r4103, %r4104, %r4105}, [%r4101];
	st.global.v4.u32 	[%rd226], {%r4102, %r4103, %r4104, %r4105};
$L__BB9_149:
	add.s32 	%r395, %r4280, 1;
	add.s32 	%r4281, %r4281, 1;
	mad.lo.s32 	%r397, %r2, %r4280, %r2;
	sub.s32 	%r398, %r12, %r397;
	setp.ge.s32 	%p99, %r395, %r4;
	setp.lt.s32 	%p100, %r398, 1;
	or.pred  	%p101, %p100, %p99;
	mov.b32 	%r4284, 0;
	mov.u32 	%r4280, %r395;
	@%p101 bra 	$L__BB9_170;
	min.s32 	%r399, %r398, %r2;
	add.s32 	%r4109, %r89, %r397;
	div.s32 	%r400, %r4109, %r5;
	mul.lo.s32 	%r401, %r400, %r5;
	add.s32 	%r4110, %r397, %r2;
	setp.gt.s32 	%p102, %r401, %r4110;
	mov.b32 	%r4283, 0;
	mov.b32 	%r4282, 1;
	@%p102 bra 	$L__BB9_154;
	sub.s32 	%r402, %r401, %r397;
	add.s32 	%r4111, %r89, %r2;
	sub.s32 	%r4112, %r4111, %r402;
	div.s32 	%r4113, %r4112, %r5;
	setp.gt.s32 	%p103, %r402, 0;
	selp.u32 	%r4114, 1, 0, %p103;
	add.s32 	%r4282, %r4113, %r4114;
	sub.s32 	%r4115, %r6, %r400;
	mul.lo.s32 	%r404, %r4115, %r5;
	setp.gt.s32 	%p104, %r404, -1;
	or.b32  	%r4116, %r402, %r404;
	setp.ne.s32 	%p105, %r4116, 0;
	and.pred  	%p106, %p104, %p105;
	@%p106 bra 	$L__BB9_153;
	add.s32 	%r4283, %r4282, -1;
	bra.uni 	$L__BB9_154;
$L__BB9_153:
	div.s32 	%r4118, %r404, %r5;
	not.b32 	%r4119, %r4118;
	selp.s32 	%r4120, -1, 0, %p103;
	add.s32 	%r4121, %r4282, %r4120;
	add.s32 	%r4283, %r4121, %r4119;
$L__BB9_154:
	setp.ne.s32 	%p108, %r4281, %r3;
	@%p108 bra 	$L__BB9_156;
	mul.wide.s32 	%rd227, %r90, 16;
	add.s64 	%rd301, %rd301, %rd227;
	mul.wide.s32 	%rd228, %r91, 16;
	add.s64 	%rd302, %rd302, %rd228;
	add.s64 	%rd303, %rd303, %rd228;
	mul.wide.s32 	%rd229, %r3, 4;
	add.s64 	%rd304, %rd304, %rd229;
	add.s64 	%rd305, %rd305, %rd229;
	mov.b32 	%r4281, 0;
$L__BB9_156:
	setp.eq.s32 	%p109, %r399, 0;
	mov.b32 	%r4284, 0;
	mov.u32 	%r4280, %r395;
	@%p109 bra 	$L__BB9_170;
	mul.lo.s32 	%r4124, %r32, %r2;
	mul.wide.s32 	%rd230, %r4124, 16;
	sub.s64 	%rd292, %rd300, %rd230;
	sub.s64 	%rd291, %rd299, %rd230;
	setp.ne.s32 	%p110, %r4281, 0;
	@%p110 bra 	$L__BB9_159;
	mul.wide.s32 	%rd231, %r92, 16;
	add.s64 	%rd292, %rd292, %rd231;
	add.s64 	%rd291, %rd291, %rd231;
$L__BB9_159:
	add.s32 	%r4125, %r36, %r30;
	add.s64 	%rd300, %rd292, 2048;
	add.s64 	%rd299, %rd291, 2048;
	shl.b32 	%r4126, %r4281, 5;
	add.s32 	%r4279, %r4126, %r34;
	setp.lt.s32 	%p111, %r399, 1;
	mul.wide.s32 	%rd232, %r36, 16;
	add.s64 	%rd94, %rd301, %rd232;
	mul.wide.s32 	%rd233, %r4125, 16;
	add.s64 	%rd95, %rd301, %rd233;
	@%p111 bra 	$L__BB9_163;
	setp.gt.u32 	%p112, %r34, 31;
	// begin inline asm
	{
   .reg .pred p;
   setp.ne.b32 p, %r98, 0;
   @p cp.async.cg.shared.global [%r47], [%rd94], 16;
}

	// end inline asm
	// begin inline asm
	{
   .reg .pred p;
   setp.ne.b32 p, %r99, 0;
   @p cp.async.cg.shared.global [%r48], [%rd95], 16;
}

	// end inline asm
	// begin inline asm
	{
   .reg .b64 p;
   createpolicy.fractional.L2::evict_first.b64 p, 1.0;   cp.async.cg.shared.global.L2::cache_hint [%r49], [%rd300], 16, p;
}

	// end inline asm
	mul.wide.s32 	%rd238, %r32, 16;
	add.s64 	%rd300, %rd300, %rd238;
	// begin inline asm
	{
   .reg .b64 p;
   createpolicy.fractional.L2::evict_first.b64 p, 1.0;   cp.async.cg.shared.global.L2::cache_hint [%r97], [%rd299], 16, p;
}

	// end inline asm
	add.s64 	%rd299, %rd299, %rd238;
	@%p112 bra 	$L__BB9_162;
	add.s32 	%r4133, %r49, 32768;
	mul.wide.s32 	%rd240, %r4279, 16;
	add.s64 	%rd239, %rd118, %rd240;
	// begin inline asm
	{
   .reg .b64 p;
   createpolicy.fractional.L2::evict_first.b64 p, 1.0;   cp.async.cg.shared.global.L2::cache_hint [%r4133], [%rd239], 16, p;
}

	// end inline asm
$L__BB9_162:
	add.s32 	%r4279, %r4279, %r33;
$L__BB9_163:
	// begin inline asm
	cp.async.commit_group;

	// end inline asm
	setp.lt.s32 	%p113, %r399, 2;
	@%p113 bra 	$L__BB9_165;
	add.s32 	%r4137, %r48, 8192;
	add.s32 	%r4135, %r47, 8192;
	add.s64 	%rd241, %rd94, 128;
	// begin inline asm
	{
   .reg .pred p;
   setp.ne.b32 p, %r98, 0;
   @p cp.async.cg.shared.global [%r4135], [%rd241], 16;
}

	// end inline asm
	add.s64 	%rd242, %rd95, 128;
	// begin inline asm
	{
   .reg .pred p;
   setp.ne.b32 p, %r99, 0;
   @p cp.async.cg.shared.global [%r4137], [%rd242], 16;
}

	// end inline asm
	// begin inline asm
	{
   .reg .b64 p;
   createpolicy.fractional.L2::evict_first.b64 p, 1.0;   cp.async.cg.shared.global.L2::cache_hint [%r100], [%rd300], 16, p;
}

	// end inline asm
	mul.wide.s32 	%rd245, %r32, 16;
	add.s64 	%rd300, %rd300, %rd245;
	// begin inline asm
	{
   .reg .b64 p;
   createpolicy.fractional.L2::evict_first.b64 p, 1.0;   cp.async.cg.shared.global.L2::cache_hint [%r101], [%rd299], 16, p;
}

	// end inline asm
	add.s64 	%rd299, %rd299, %rd245;
$L__BB9_165:
	// begin inline asm
	cp.async.commit_group;

	// end inline asm
	setp.lt.s32 	%p114, %r399, 3;
	@%p114 bra 	$L__BB9_169;
	add.s32 	%r4143, %r48, 16384;
	add.s32 	%r4141, %r47, 16384;
	setp.gt.u32 	%p115, %r34, 31;
	add.s64 	%rd246, %rd94, 256;
	// begin inline asm
	{
   .reg .pred p;
   setp.ne.b32 p, %r98, 0;
   @p cp.async.cg.shared.global [%r4141], [%rd246], 16;
}

	// end inline asm
	add.s64 	%rd247, %rd95, 256;
	// begin inline asm
	{
   .reg .pred p;
   setp.ne.b32 p, %r99, 0;
   @p cp.async.cg.shared.global [%r4143], [%rd247], 16;
}

	// end inline asm
	// begin inline asm
	{
   .reg .b64 p;
   createpolicy.fractional.L2::evict_first.b64 p, 1.0;   cp.async.cg.shared.global.L2::cache_hint [%r102], [%rd300], 16, p;
}

	// end inline asm
	// begin inline asm
	{
   .reg .b64 p;
   createpolicy.fractional.L2::evict_first.b64 p, 1.0;   cp.async.cg.shared.global.L2::cache_hint [%r103], [%rd299], 16, p;
}

	// end inline asm
	@%p115 bra 	$L__BB9_168;
	add.s32 	%r4146, %r49, 33792;
	mul.wide.s32 	%rd251, %r4279, 16;
	add.s64 	%rd250, %rd118, %rd251;
	// begin inline asm
	{
   .reg .b64 p;
   createpolicy.fractional.L2::evict_first.b64 p, 1.0;   cp.async.cg.shared.global.L2::cache_hint [%r4146], [%rd250], 16, p;
}

	// end inline asm
$L__BB9_168:
	add.s32 	%r4279, %r4279, %r33;
	mul.wide.s32 	%rd252, %r32, 16;
	add.s64 	%rd299, %rd299, %rd252;
	add.s64 	%rd300, %rd300, %rd252;
$L__BB9_169:
	add.s32 	%r4206, %r36, 24;
	// begin inline asm
	cp.async.commit_group;

	// end inline asm
	// begin inline asm
	cp.async.wait_group 2;

	// end inline asm
	bar.sync 	0;
	ld.shared.v4.u32 	{%r4277, %r4276, %r4275, %r4274}, [%r54];
	// begin inline asm
	ldmatrix.sync.aligned.m8n8.x4.shared.b16 {%r4269,%r4268,%r4267,%r4266}, [%r585];

	// end inline asm
	// begin inline asm
	ldmatrix.sync.aligned.m8n8.x4.shared.b16 {%r4265,%r4264,%r4263,%r4262}, [%r590];

	// end inline asm
	// begin inline asm
	ldmatrix.sync.aligned.m8n8.x4.shared.b16 {%r4261,%r4260,%r4259,%r4258}, [%r595];

	// end inline asm
	// begin inline asm
	ldmatrix.sync.aligned.m8n8.x4.shared.b16 {%r4257,%r4256,%r4255,%r4254}, [%r600];

	// end inline asm
	ld.shared.v4.u32 	{%r4273, %r4272, %r4271, %r4270}, [%r49];
	mov.f32 	%f5555, 0f00000000;
	mov.f32 	%f5556, %f5555;
	mov.f32 	%f5557, %f5555;
	mov.f32 	%f5558, %f5555;
	mov.f32 	%f5559, %f5555;
	mov.f32 	%f5560, %f5555;
	mov.f32 	%f5561, %f5555;
	mov.f32 	%f5562, %f5555;
	mov.f32 	%f5563, %f5555;
	mov.f32 	%f5564, %f5555;
	mov.f32 	%f5565, %f5555;
	mov.f32 	%f5566, %f5555;
	mov.f32 	%f5567, %f5555;
	mov.f32 	%f5568, %f5555;
	mov.f32 	%f5569, %f5555;
	mov.f32 	%f5570, %f5555;
	mov.f32 	%f5571, %f5555;
	mov.f32 	%f5572, %f5555;
	mov.f32 	%f5573, %f5555;
	mov.f32 	%f5574, %f5555;
	mov.f32 	%f5575, %f5555;
	mov.f32 	%f5576, %f5555;
	mov.f32 	%f5577, %f5555;
	mov.f32 	%f5578, %f5555;
	mov.f32 	%f5579, %f5555;
	mov.f32 	%f5580, %f5555;
	mov.f32 	%f5581, %f5555;
	mov.f32 	%f5582, %f5555;
	mov.f32 	%f5583, %f5555;
	mov.f32 	%f5584, %f5555;
	mov.f32 	%f5585, %f5555;
	mov.f32 	%f5586, %f5555;
	mov.f32 	%f5587, %f5555;
	mov.f32 	%f5588, %f5555;
	mov.f32 	%f5589, %f5555;
	mov.f32 	%f5590, %f5555;
	mov.f32 	%f5591, %f5555;
	mov.f32 	%f5592, %f5555;
	mov.f32 	%f5593, %f5555;
	mov.f32 	%f5594, %f5555;
	mov.f32 	%f5595, %f5555;
	mov.f32 	%f5596, %f5555;
	mov.f32 	%f5597, %f5555;
	mov.f32 	%f5598, %f5555;
	mov.f32 	%f5599, %f5555;
	mov.f32 	%f5600, %f5555;
	mov.f32 	%f5601, %f5555;
	mov.f32 	%f5602, %f5555;
	mov.f32 	%f5603, %f5555;
	mov.f32 	%f5604, %f5555;
	mov.f32 	%f5605, %f5555;
	mov.f32 	%f5606, %f5555;
	mov.f32 	%f5607, %f5555;
	mov.f32 	%f5608, %f5555;
	mov.f32 	%f5609, %f5555;
	mov.f32 	%f5610, %f5555;
	mov.f32 	%f5611, %f5555;
	mov.f32 	%f5612, %f5555;
	mov.f32 	%f5613, %f5555;
	mov.f32 	%f5614, %f5555;
	mov.f32 	%f5615, %f5555;
	mov.f32 	%f5616, %f5555;
	mov.f32 	%f5617, %f5555;
	mov.f32 	%f5618, %f5555;
	mov.f32 	%f5619, %f5555;
	mov.f32 	%f5620, %f5555;
	mov.f32 	%f5621, %f5555;
	mov.f32 	%f5622, %f5555;
	mov.f32 	%f5623, %f5555;
	mov.f32 	%f5624, %f5555;
	mov.f32 	%f5625, %f5555;
	mov.f32 	%f5626, %f5555;
	mov.f32 	%f5627, %f5555;
	mov.f32 	%f5628, %f5555;
	mov.f32 	%f5629, %f5555;
	mov.f32 	%f5630, %f5555;
	mov.f32 	%f5631, %f5555;
	mov.f32 	%f5632, %f5555;
	mov.f32 	%f5633, %f5555;
	mov.f32 	%f5634, %f5555;
	mov.f32 	%f5635, %f5555;
	mov.f32 	%f5636, %f5555;
	mov.f32 	%f5637, %f5555;
	mov.f32 	%f5638, %f5555;
	mov.f32 	%f5639, %f5555;
	mov.f32 	%f5640, %f5555;
	mov.f32 	%f5641, %f5555;
	mov.f32 	%f5642, %f5555;
	mov.f32 	%f5643, %f5555;
	mov.f32 	%f5644, %f5555;
	mov.f32 	%f5645, %f5555;
	mov.f32 	%f5646, %f5555;
	mov.f32 	%f5647, %f5555;
	mov.f32 	%f5648, %f5555;
	mov.f32 	%f5649, %f5555;
	mov.f32 	%f5650, %f5555;
	mov.f32 	%f5651, %f5555;
	mov.f32 	%f5652, %f5555;
	mov.f32 	%f5653, %f5555;
	mov.f32 	%f5654, %f5555;
	mov.f32 	%f5655, %f5555;
	mov.f32 	%f5656, %f5555;
	mov.f32 	%f5657, %f5555;
	mov.f32 	%f5658, %f5555;
	mov.f32 	%f5659, %f5555;
	mov.f32 	%f5660, %f5555;
	mov.f32 	%f5661, %f5555;
	mov.f32 	%f5662, %f5555;
	mov.f32 	%f5663, %f5555;
	mov.f32 	%f5664, %f5555;
	mov.f32 	%f5665, %f5555;
	mov.f32 	%f5666, %f5555;
	mov.f32 	%f5667, %f5555;
	mov.f32 	%f5668, %f5555;
	mov.f32 	%f5669, %f5555;
	mov.f32 	%f5670, %f5555;
	mov.f32 	%f5671, %f5555;
	mov.f32 	%f5672, %f5555;
	mov.f32 	%f5673, %f5555;
	mov.f32 	%f5674, %f5555;
	mov.f32 	%f5675, %f5555;
	mov.f32 	%f5676, %f5555;
	mov.f32 	%f5677, %f5555;
	mov.f32 	%f5678, %f5555;
	mov.f32 	%f5679, %f5555;
	mov.f32 	%f5680, %f5555;
	mov.f32 	%f5681, %f5555;
	mov.f32 	%f5682, %f5555;
	mov.u32 	%r4280, %r395;
	mov.u32 	%r4284, %r399;
$L__BB9_170:
	setp.ne.s32 	%p116, %r4284, 0;
	@%p116 bra 	$L__BB9_21;
$L__BB9_171:
	ret;

}


// ===== COMPILED SASS (sm_100) =====

	.target	sm_100

	.elftype	@"ET_EXEC"


//--------------------- .note.nv.tkinfo           --------------------------
	.section	.note.nv.tkinfo,"",@"SHT_NOTE"
	.sectionflags	@"SHF_NOTE_NV_TKINFO"
	.tkinfo
        /*0018*/ 	.word	0x00000002
        /*0030*/ 	.string	""
        /*0030*/ 	.string	"ptxas"
        /*0030*/ 	.string	"Cuda compilation tools, release 13.0, V13.0.88"
        /*0030*/ 	.string	"Build cuda_13.0.r13.0/compiler.36424714_0"
        /*0030*/ 	.string	"-arch sm_100 -m 64 "



//--------------------- .note.nv.cuinfo           --------------------------
	.section	.note.nv.cuinfo,"",@"SHT_NOTE"
	.sectionflags	@"SHF_NOTE_NV_CUINFO"
        /*0018*/ 	.short	0x0002
        /*001a*/ 	.short	0x0064
        /*001c*/ 	.short	0x0082
	.zero		2


//--------------------- .nv.info                  --------------------------
	.section	.nv.info,"",@"SHT_CUDA_INFO"
	.align	4


	//----- nvinfo : EIATTR_REGCOUNT
	.align		4
        /*0000*/ 	.byte	0x04, 0x2f
        /*0002*/ 	.short	(.L_1 - .L_0)
	.align		4
.L_0:
        /*0004*/ 	.word	index@(_Z6MarlinILi256ELi1ELi8ELi8ELi4ELin1EEvPK4int4S2_PS0_S2_iiiPi)
        /*0008*/ 	.word	0x00000080


	//----- nvinfo : EIATTR_FRAME_SIZE
	.align		4
.L_1:
        /*000c*/ 	.byte	0x04, 0x11
        /*000e*/ 	.short	(.L_3 - .L_2)
	.align		4
.L_2:
        /*0010*/ 	.word	index@(_Z6MarlinILi256ELi1ELi8ELi8ELi4ELin1EEvPK4int4S2_PS0_S2_iiiPi)
        /*0014*/ 	.word	0x00000000


	//----- nvinfo : EIATTR_REGCOUNT
	.align		4
.L_3:
        /*0018*/ 	.byte	0x04, 0x2f
        /*001a*/ 	.short	(.L_5 - .L_4)
	.align		4
.L_4:
        /*001c*/ 	.word	index@(_Z6MarlinILi256ELi1ELi8ELi8ELi4ELi8EEvPK4int4S2_PS0_S2_iiiPi)
        /*0020*/ 	.word	0x00000082


	//----- nvinfo : EIATTR_FRAME_SIZE
	.align		4
.L_5:
        /*0024*/ 	.byte	0x04, 0x11
        /*0026*/ 	.short	(.L_7 - .L_6)
	.align		4
.L_6:
        /*0028*/ 	.word	index@(_Z6MarlinILi256ELi1ELi8ELi8ELi4ELi8EEvPK4int4S2_PS0_S2_iiiPi)
        /*002c*/ 	.word	0x00000000


	//----- nvinfo : EIATTR_REGCOUNT
	.align		4
.L_7:
        /*0030*/ 	.byte	0x04, 0x2f
        /*0032*/ 	.short	(.L_9 - .L_8)
	.align		4
.L_8:
        /*0034*/ 	.word	index@(_Z6MarlinILi256ELi1ELi16ELi4ELi4ELin1EEvPK4int4S2_PS0_S2_iiiPi)
        /*0038*/ 	.word	0x00000080


	//----- nvinfo : EIATTR_FRAME_SIZE
	.align		4
.L_9:
        /*003c*/ 	.byte	0x04, 0x11
        /*003e*/ 	.short	(.L_11 - .L_10)
	.align		4
.L_10:
        /*0040*/ 	.word	index@(_Z6MarlinILi256ELi1ELi16ELi4ELi4ELin1EEvPK4int4S2_PS0_S2_iiiPi)
        /*0044*/ 	.word	0x00000000


	//----- nvinfo : EIATTR_REGCOUNT
	.align		4
.L_11:
        /*0048*/ 	.byte	0x04, 0x2f
        /*004a*/ 	.short	(.L_13 - .L_12)
	.align		4
.L_12:
        /*004c*/ 	.word	index@(_Z6MarlinILi256ELi1ELi16ELi4ELi4ELi8EEvPK4int4S2_PS0_S2_iiiPi)
        /*0050*/ 	.word	0x0000007e


	//----- nvinfo : EIATTR_FRAME_SIZE
	.align		4
.L_13:
        /*0054*/ 	.byte	0x04, 0x11
        /*0056*/ 	.short	(.L_15 - .L_14)
	.align		4
.L_14:
        /*0058*/ 	.word	index@(_Z6MarlinILi256ELi1ELi16ELi4ELi4ELi8EEvPK4int4S2_PS0_S2_iiiPi)
        /*005c*/ 	.word	0x00000000


	//----- nvinfo : EIATTR_REGCOUNT
	.align		4
.L_15:
        /*0060*/ 	.byte	0x04, 0x2f
        /*0062*/ 	.short	(.L_17 - .L_16)
	.align		4
.L_16:
        /*0064*/ 	.word	index@(_Z6MarlinILi256ELi2ELi16ELi4ELi4ELin1EEvPK4int4S2_PS0_S2_iiiPi)
        /*0068*/ 	.word	0x000000ac


	//----- nvinfo : EIATTR_FRAME_SIZE
	.align		4
.L_17:
        /*006c*/ 	.byte	0x04, 0x11
        /*006e*/ 	.short	(.L_19 - .L_18)
	.align		4
.L_18:
        /*0070*/ 	.word	index@(_Z6MarlinILi256ELi2ELi16ELi4ELi4ELin1EEvPK4int4S2_PS0_S2_iiiPi)
        /*0074*/ 	.word	0x00000000


	//----- nvinfo : EIATTR_REGCOUNT
	.align		4
.L_19:
        /*0078*/ 	.byte	0x04, 0x2f
        /*007a*/ 	.short	(.L_21 - .L_20)
	.align		4
.L_20:
        /*007c*/ 	.word	index@(_Z6MarlinILi256ELi2ELi16ELi4ELi4ELi8EEvPK4int4S2_PS0_S2_iiiPi)
        /*0080*/ 	.word	0x000000a7


	//----- nvinfo : EIATTR_FRAME_SIZE
	.align		4
.L_21:
        /*0084*/ 	.byte	0x04, 0x11
        /*0086*/ 	.short	(.L_23 - .L_22)
	.align		4
.L_22:
        /*0088*/ 	.word	index@(_Z6MarlinILi256ELi2ELi16ELi4ELi4ELi8EEvPK4int4S2_PS0_S2_iiiPi)
        /*008c*/ 	.word	0x00000000


	//----- nvinfo : EIATTR_REGCOUNT
	.align		4
.L_23:
        /*0090*/ 	.byte	0x04, 0x2f
        /*0092*/ 	.short	(.L_25 - .L_24)
	.align		4
.L_24:
        /*0094*/ 	.word	index@(_Z6MarlinILi256ELi3ELi16ELi4ELi4ELin1EEvPK4int4S2_PS0_S2_iiiPi)
        /*0098*/ 	.word	0x000000ff


	//----- nvinfo : EIATTR_FRAME_SIZE
	.align		4
.L_25:
        /*009c*/ 	.byte	0x04, 0x11
        /*009e*/ 	.short	(.L_27 - .L_26)
	.align		4
.L_26:
        /*00a0*/ 	.word	index@(_Z6MarlinILi256ELi3ELi16ELi4ELi4ELin1EEvPK4int4S2_PS0_S2_iiiPi)
        /*00a4*/ 	.word	0x00000000


	//----- nvinfo : EIATTR_REGCOUNT
	.align		4
.L_27:
        /*00a8*/ 	.byte	0x04, 0x2f
        /*00aa*/ 	.short	(.L_29 - .L_28)
	.align		4
.L_28:
        /*00ac*/ 	.word	index@(_Z6MarlinILi256ELi3ELi16ELi4ELi4ELi8EEvPK4int4S2_PS0_S2_iiiPi)
        /*00b0*/ 	.word	0x000000ec


	//----- nvinfo : EIATTR_FRAME_SIZE
	.align		4
.L_29:
        /*00b4*/ 	.byte	0x04, 0x11
        /*00b6*/ 	.short	(.L_31 - .L_30)
	.align		4
.L_30:
        /*00b8*/ 	.word	index@(_Z6MarlinILi256ELi3ELi16ELi4ELi4ELi8EEvPK4int4S2_PS0_S2_iiiPi)
        /*00bc*/ 	.word	0x00000000


	//----- nvinfo : EIATTR_REGCOUNT
	.align		4
.L_31:
        /*00c0*/ 	.byte	0x04, 0x2f
        /*00c2*/ 	.short	(.L_33 - .L_32)
	.align		4
.L_32:
        /*00c4*/ 	.word	index@(_Z6MarlinILi256ELi4ELi16ELi4ELi4ELin1EEvPK4int4S2_PS0_S2_iiiPi)
        /*00c8*/ 	.word	0x000000ff


	//----- nvinfo : EIATTR_FRAME_SIZE
	.align		4
.L_33:
        /*00cc*/ 	.byte	0x04, 0x11
        /*00ce*/ 	.short	(.L_35 - .L_34)
	.align		4
.L_34:
        /*00d0*/ 	.word	index@(_Z6MarlinILi256ELi4ELi16ELi4ELi4ELin1EEvPK4int4S2_PS0_S2_iiiPi)
        /*00d4*/ 	.word	0x00000008


	//----- nvinfo : EIATTR_REGCOUNT
	.align		4
.L_35:
        /*00d8*/ 	.byte	0x04, 0x2f
        /*00da*/ 	.short	(.L_37 - .L_36)
	.align		4
.L_36:
        /*00dc*/ 	.word	index@(_Z6MarlinILi256ELi4ELi16ELi4ELi4ELi8EEvPK4int4S2_PS0_S2_iiiPi)
        /*00e0*/ 	.word	0x000000fe


	//----- nvinfo : EIATTR_FRAME_SIZE
	.align		4
.L_37:
        /*00e4*/ 	.byte	0x04, 0x11
        /*00e6*/ 	.short	(.L_39 - .L_38)
	.align		4
.L_38:
        /*00e8*/ 	.word	index@(_Z6MarlinILi256ELi4ELi16ELi4ELi4ELi8EEvPK4int4S2_PS0_S2_iiiPi)
        /*00ec*/ 	.word	0x00000000


	//----- nvinfo : EIATTR_MIN_STACK_SIZE
	.align		4
.L_39:
        /*00f0*/ 	.byte	0x04, 0x12
        /*00f2*/ 	.short	(.L_41 - .L_40)
	.align		4
.L_40:
        /*00f4*/ 	.word	index@(_Z6MarlinILi256ELi4ELi16ELi4ELi4ELi8EEvPK4int4S2_PS0_S2_iiiPi)
        /*00f8*/ 	.word	0x00000000


	//----- nvinfo : EIATTR_MIN_STACK_SIZE
	.align		4
.L_41:
        /*00fc*/ 	.byte	0x04, 0x12
        /*00fe*/ 	.short	(.L_43 - .L_42)
	.align		4
.L_42:
        /*0100*/ 	.word	index@(_Z6MarlinILi256ELi4ELi16ELi4ELi4ELin1EEvPK4int4S2_PS0_S2_iiiPi)
        /*0104*/ 	.word	0x00000008


	//----- nvinfo : EIATTR_MIN_STACK_SIZE
	.align		4
.L_43:
        /*0108*/ 	.byte	0x04, 0x12
        /*010a*/ 	.short	(.L_45 - .L_44)
	.align		4
.L_44:
        /*010c*/ 	.word	index@(_Z6MarlinILi256ELi3ELi16ELi4ELi4ELi8EEvPK4int4S2_PS0_S2_iiiPi)
        /*0110*/ 	.word	0x00000000


	//----- nvinfo : EIATTR_MIN_STACK_SIZE
	.align		4
.L_45:
        /*0114*/ 	.byte	0x04, 0x12
        /*0116*/ 	.short	(.L_47 - .L_46)
	.align		4
.L_46:
        /*0118*/ 	.word	index@(_Z6MarlinILi256ELi3ELi16ELi4ELi4ELin1EEvPK4int4S2_PS0_S2_iiiPi)
        /*011c*/ 	.word	0x00000000


	//----- nvinfo : EIATTR_MIN_STACK_SIZE
	.align		4
.L_47:
        /*0120*/ 	.byte	0x04, 0x12
        /*0122*/ 	.short	(.L_49 - .L_48)
	.align		4
.L_48:
        /*0124*/ 	.word	index@(_Z6MarlinILi256ELi2ELi16ELi4ELi4ELi8EEvPK4int4S2_PS0_S2_iiiPi)
        /*0128*/ 	.word	0x00000000


	//----- nvinfo : EIATTR_MIN_STACK_SIZE
	.align		4
.L_49:
        /*012c*/ 	.byte	0x04, 0x12
        /*012e*/ 	.short	(.L_51 - .L_50)
	.align		4
.L_50:
        /*0130*/ 	.word	index@(_Z6MarlinILi256ELi2ELi16ELi4ELi4ELin1EEvPK4int4S2_PS0_S2_iiiPi)
        /*0134*/ 	.word	0x00000000


	//----- nvinfo : EIATTR_MIN_STACK_SIZE
	.align		4
.L_51:
        /*0138*/ 	.byte	0x04, 0x12
        /*013a*/ 	.short	(.L_53 - .L_52)
	.align		4
.L_52:
        /*013c*/ 	.word	index@(_Z6MarlinILi256ELi1ELi16ELi4ELi4ELi8EEvPK4int4S2_PS0_S2_iiiPi)
        /*0140*/ 	.word	0x00000000


	//----- nvinfo : EIATTR_MIN_STACK_SIZE
	.align		4
.L_53:
        /*0144*/ 	.byte	0x04, 0x12
        /*0146*/ 	.short	(.L_55 - .L_54)
	.align		4
.L_54:
        /*0148*/ 	.word	index@(_Z6MarlinILi256ELi1ELi16ELi4ELi4ELin1EEvPK4int4S2_PS0_S2_iiiPi)
        /*014c*/ 	.word	0x00000000


	//----- nvinfo : EIATTR_MIN_STACK_SIZE
	.align		4
.L_55:
        /*0150*/ 	.byte	0x04, 0x12
        /*0152*/ 	.short	(.L_57 - .L_56)
	.align		4
.L_56:
        /*0154*/ 	.word	index@(_Z6MarlinILi256ELi1ELi8ELi8ELi4ELi8EEvPK4int4S2_PS0_S2_iiiPi)
        /*0158*/ 	.word	0x00000000


	//----- nvinfo : EIATTR_MIN_STACK_SIZE
	.align		4
.L_57:
        /*015c*/ 	.byte	0x04, 0x12
        /*015e*/ 	.short	(.L_59 - .L_58)
	.align		4
.L_58:
        /*0160*/ 	.word	index@(_Z6MarlinILi256ELi1ELi8ELi8ELi4ELin1EEvPK4int4S2_PS0_S2_iiiPi)
        /*0164*/ 	.word	0x00000000
.L_59:


//--------------------- .nv.compat                --------------------------
	.section	.nv.compat,"",@"SHT_CUDA_COMPAT_INFO"
	.align	4
        /*0000*/ 	.byte	0x02, 0x09, 0x00, 0x00, 0x02, 0x02, 0x01, 0x00, 0x02, 0x05, 0x05, 0x00, 0x03, 0x07, 0x01, 0x01
        /*0010*/ 	.byte	0x02, 0x03, 0x00, 0x00, 0x02, 0x06, 0x01, 0x00, 0x04, 0x0b, 0x08, 0x00, 0x09, 0x00, 0x00, 0x00
        /*0020*/ 	.byte	0x00, 0x00, 0x00, 0x00


//--------------------- .nv.info._Z6MarlinILi256ELi4ELi16ELi4ELi4ELi8EEvPK4int4S2_PS0_S2_iiiPi --------------------------
	.section	.nv.info._Z6MarlinILi256ELi4ELi16ELi4ELi4ELi8EEvPK4int4S2_PS0_S2_iiiPi,"",@"SHT_CUDA_INFO"
	.sectionflags	@""
	.align	4


	//----- nvinfo : EIATTR_CUDA_API_VERSION
	.align		4
        /*0000*/ 	.byte	0x04, 0x37
        /*0002*/ 	.short	(.L_61 - .L_60)
.L_60:
        /*0004*/ 	.word	0x00000082


	//----- nvinfo : EIATTR_KPARAM_INFO
	.align		4
.L_61:
        /*0008*/ 	.byte	0x04, 0x17
        /*000a*/ 	.short	(.L_63 - .L_62)
.L_62:
        /*000c*/ 	.word	0x00000000
        /*0010*/ 	.short	0x0007
        /*0012*/ 	.short	0x0030
        /*0014*/ 	.byte	0x00, 0xf5, 0x21, 0x00


	//----- nvinfo : EIATTR_KPARAM_INFO
	.align		4
.L_63:
        /*0018*/ 	.byte	0x04, 0x17
        /*001a*/ 	.short	(.L_65 - .L_64)
.L_64:
        /*001c*/ 	.word	0x00000000
        /*0020*/ 	.short	0x0006
        /*0022*/ 	.short	0x0028
        /*0024*/ 	.byte	0x00, 0xf0, 0x11, 0x00


	//----- nvinfo : EIATTR_KPARAM_INFO
	.align		4
.L_65:
        /*0028*/ 	.byte	0x04, 0x17
        /*002a*/ 	.short	(.L_67 - .L_66)
.L_66:
        /*002c*/ 	.word	0x00000000
        /*0030*/ 	.short	0x0005
        /*0032*/ 	.short	0x0024
        /*0034*/ 	.byte	0x00, 0xf0, 0x11, 0x00


	//----- nvinfo : EIATTR_KPARAM_INFO
	.align		4
.L_67:
        /*0038*/ 	.byte	0x04, 0x17
        /*003a*/ 	.short	(.L_69 - .L_68)
.L_68:
        /*003c*/ 	.word	0x00000000
        /*0040*/ 	.short	0x0004
        /*0042*/ 	.short	0x0020
        /*0044*/ 	.byte	0x00, 0xf0, 0x11, 0x00


	//----- nvinfo : EIATTR_KPARAM_INFO
	.align		4
.L_69:
        /*0048*/ 	.byte	0x04, 0x17
        /*004a*/ 	.short	(.L_71 - .L_70)
.L_70:
        /*004c*/ 	.word	0x00000000
        /*0050*/ 	.short	0x0003
        /*0052*/ 	.short	0x0018
        /*0054*/ 	.byte	0x00, 0xf5, 0x21, 0x00


	//----- nvinfo : EIATTR_KPARAM_INFO
	.align		4
.L_71:
        /*0058*/ 	.byte	0x04, 0x17
        /*005a*/ 	.short	(.L_73 - .L_72)
.L_72:
        /*005c*/ 	.word	0x00000000
        /*0060*/ 	.short	0x0002
        /*0062*/ 	.short	0x0010
        /*0064*/ 	.byte	0x00, 0xf5, 0x21, 0x00


	//----- nvinfo : EIATTR_KPARAM_INFO
	.align		4
.L_73:
        /*0068*/ 	.byte	0x04, 0x17
        /*006a*/ 	.short	(.L_75 - .L_74)
.L_74:
        /*006c*/ 	.word	0x00000000
        /*0070*/ 	.short	0x0001
        /*0072*/ 	.short	0x0008
        /*0074*/ 	.byte	0x00, 0xf5, 0x21, 0x00


	//----- nvinfo : EIATTR_KPARAM_INFO
	.align		4
.L_75:
        /*0078*/ 	.byte	0x04, 0x17
        /*007a*/ 	.short	(.L_77 - .L_76)
.L_76:
        /*007c*/ 	.word	0x00000000
        /*0080*/ 	.short	0x0000
        /*0082*/ 	.short	0x0000
        /*0084*/ 	.byte	0x00, 0xf5, 0x21, 0x00


	//----- nvinfo : EIATTR_SPARSE_MMA_MASK
	.align		4
.L_77:
        /*0088*/ 	.byte	0x03, 0x50
        /*008a*/ 	.short	0x0000


	//----- nvinfo : EIATTR_MAXREG_COUNT
	.align		4
        /*008c*/ 	.byte	0x03, 0x1b
        /*008e*/ 	.short	0x00ff


	//----- nvinfo : EIATTR_NUM_BARRIERS
	.align		4
        /*0090*/ 	.byte	0x02, 0x4c
        /*0092*/ 	.byte	0x01
	.zero		1


	//----- nvinfo : EIATTR_MERCURY_ISA_VERSION
	.align		4
        /*0094*/ 	.byte	0x03, 0x5f
        /*0096*/ 	.short	0x0101


	//----- nvinfo : EIATTR_VRC_CTA_INIT_COUNT
	.align		4
        /*0098*/ 	.byte	0x02, 0x4a
	.zero		1
	.zero		1


	//----- nvinfo : EIATTR_EXIT_INSTR_OFFSETS
	.align		4
        /*009c*/ 	.byte	0x04, 0x1c
        /*009e*/ 	.short	(.L_79 - .L_78)


	//   ....[0]....
.L_78:
        /*00a0*/ 	.word	0x000019d0


	//   ....[1]....
        /*00a4*/ 	.word	0x0000aca0


	//----- nvinfo : EIATTR_CRS_STACK_SIZE
	.align		4
.L_79:
        /*00a8*/ 	.byte	0x04, 0x1e
        /*00aa*/ 	.short	(.L_81 - .L_80)
.L_80:
        /*00ac*/ 	.word	0x00000000


	//----- nvinfo : EIATTR_CBANK_PARAM_SIZE
	.align		4
.L_81:
        /*00b0*/ 	.byte	0x03, 0x19
        /*00b2*/ 	.short	0x0038


	//----- nvinfo : EIATTR_PARAM_CBANK
	.align		4
        /*00b4*/ 	.byte	0x04, 0x0a
        /*00b6*/ 	.short	(.L_83 - .L_82)
	.align		4
.L_82:
        /*00b8*/ 	.word	index@(.nv.constant0._Z6MarlinILi256ELi4ELi16ELi4ELi4ELi8EEvPK4int4S2_PS0_S2_iiiPi)
        /*00bc*/ 	.short	0x0380
        /*00be*/ 	.short	0x0038


	//----- nvinfo : EIATTR_SW_WAR
	.align		4
.L_83:
        /*00c0*/ 	.byte	0x04, 0x36
        /*00c2*/ 	.short	(.L_85 - .L_84)
.L_84:
        /*00c4*/ 	.word	0x00000008
.L_85:


//--------------------- .nv.info._Z6MarlinILi256ELi4ELi16ELi4ELi4ELin1EEvPK4int4S2_PS0_S2_iiiPi --------------------------
	.section	.nv.info._Z6MarlinILi256ELi4ELi16ELi4ELi4ELin1EEvPK4int4S2_PS0_S2_iiiPi,"",@"SHT_CUDA_INFO"
	.sectionflags	@""
	.align	4


	//----- nvinfo : EIATTR_CUDA_API_VERSION
	.align		4
        /*0000*/ 	.byte	0x04, 0x37
        /*0002*/ 	.short	(.L_87 - .L_86)
.L_86:
        /*0004*/ 	.word	0x00000082


	//----- nvinfo : EIATTR_KPARAM_INFO
	.align		4
.L_87:
        /*0008*/ 	.byte	0x04, 0x17
        /*000a*/ 	.short	(.L_89 - .L_88)
.L_88:
        /*000c*/ 	.word	0x00000000
        /*0010*/ 	.short	0x0007
        /*0012*/ 	.short	0x0030
        /*0014*/ 	.byte	0x00, 0xf5, 0x21, 0x00


	//----- nvinfo : EIATTR_KPARAM_INFO
	.align		4
.L_89:
        /*0018*/ 	.byte	0x04, 0x17
        /*001a*/ 	.short	(.L_91 - .L_90)
.L_90:
        /*001c*/ 	.word	0x00000000
        /*0020*/ 	.short	0x0006
        /*0022*/ 	.short	0x0028
        /*0024*/ 	.byte	0x00, 0xf0, 0x11, 0x00


	//----- nvinfo : EIATTR_KPARAM_INFO
	.align		4
.L_91:
        /*0028*/ 	.byte	0x04, 0x17
        /*002a*/ 	.short	(.L_93 - .L_92)
.L_92:
        /*002c*/ 	.word	0x00000000
        /*0030*/ 	.short	0x0005
        /*0032*/ 	.short	0x0024
        /*0034*/ 	.byte	0x00, 0xf0, 0x11, 0x00


	//----- nvinfo : EIATTR_KPARAM_INFO
	.align		4
.L_93:
        /*0038*/ 	.byte	0x04, 0x17
        /*003a*/ 	.short	(.L_95 - .L_94)
.L_94:
        /*003c*/ 	.word	0x00000000
        /*0040*/ 	.short	0x0004
        /*0042*/ 	.short	0x0020
        /*0044*/ 	.byte	0x00, 0xf0, 0x11, 0x00


	//----- nvinfo : EIATTR_KPARAM_INFO
	.align		4
.L_95:
        /*0048*/ 	.byte	0x04, 0x17
        /*004a*/ 	.short	(.L_97 - .L_96)
.L_96:
        /*004c*/ 	.word	0x00000000
        /*0050*/ 	.short	0x0003
        /*0052*/ 	.short	0x0018
        /*0054*/ 	.byte	0x00, 0xf5, 0x21, 0x00


	//----- nvinfo : EIATTR_KPARAM_INFO
	.align		4
.L_97:
        /*0058*/ 	.byte	0x04, 0x17
        /*005a*/ 	.short	(.L_99 - .L_98)
.L_98:
        /*005c*/ 	.word	0x00000000
        /*0060*/ 	.short	0x0002
        /*0062*/ 	.short	0x0010
        /*0064*/ 	.byte	0x00, 0xf5, 0x21, 0x00


	//----- nvinfo : EIATTR_KPARAM_INFO
	.align		4
.L_99:
        /*0068*/ 	.byte	0x04, 0x17
        /*006a*/ 	.short	(.L_101 - .L_100)
.L_100:
        /*006c*/ 	.word	0x00000000
        /*0070*/ 	.short	0x0001
        /*0072*/ 	.short	0x0008
        /*0074*/ 	.byte	0x00, 0xf5, 0x21, 0x00


	//----- nvinfo : EIATTR_KPARAM_INFO
	.align		4
.L_101:
        /*0078*/ 	.byte	0x04, 0x17
        /*007a*/ 	.short	(.L_103 - .L_102)
.L_102:
        /*007c*/ 	.word	0x00000000
        /*0080*/ 	.short	0x0000
        /*0082*/ 	.short	0x0000
        /*0084*/ 	.byte	0x00, 0xf5, 0x21, 0x00


	//----- nvinfo : EIATTR_SPARSE_MMA_MASK
	.align		4
.L_103:
        /*0088*/ 	.byte	0x03, 0x50
        /*008a*/ 	.short	0x0000


	//----- nvinfo : EIATTR_MAXREG_COUNT
	.align		4
        /*008c*/ 	.byte	0x03, 0x1b
        /*008e*/ 	.short	0x00ff


	//----- nvinfo : EIATTR_NUM_BARRIERS
	.align		4
        /*0090*/ 	.byte	0x02, 0x4c
        /*0092*/ 	.byte	0x01
	.zero		1


	//----- nvinfo : EIATTR_ANNOTATIONS
	.align		4
        /*0094*/ 	.byte	0x04, 0x55
        /*0096*/ 	.short	(.L_105 - .L_104)


	//   ....[0]....
.L_104:
        /*0098*/ 	.word	0x00000001
        /*009c*/ 	.byte	0x90, 0x08, 0x00, 0x00, 0x01, 0x00, 0x00, 0x00, 0xd0, 0x8e, 0x00, 0x00


	//----- nvinfo : EIATTR_MERCURY_ISA_VERSION
	.align		4
.L_105:
        /*00a8*/ 	.byte	0x03, 0x5f
        /*00aa*/ 	.short	0x0101


	//----- nvinfo : EIATTR_VRC_CTA_INIT_COUNT
	.align		4
        /*00ac*/ 	.byte	0x02, 0x4a
	.zero		1
	.zero		1


	//----- nvinfo : EIATTR_EXIT_INSTR_OFFSETS
	.align		4
        /*00b0*/ 	.byte	0x04, 0x1c
        /*00b2*/ 	.short	(.L_107 - .L_106)


	//   ....[0]....
.L_106:
        /*00b4*/ 	.word	0x00001830


	//   ....[1]....
        /*00b8*/ 	.word	0x0000a500


	//----- nvinfo : EIATTR_CRS_STACK_SIZE
	.align		4
.L_107:
        /*00bc*/ 	.byte	0x04, 0x1e
        /*00be*/ 	.short	(.L_109 - .L_108)
.L_108:
        /*00c0*/ 	.word	0x00000000


	//----- nvinfo : EIATTR_CBANK_PARAM_SIZE
	.align		4
.L_109:
        /*00c4*/ 	.byte	0x03, 0x19
        /*00c6*/ 	.short	0x0038


	//----- nvinfo : EIATTR_PARAM_CBANK
	.align		4
        /*00c8*/ 	.byte	0x04, 0x0a
        /*00ca*/ 	.short	(.L_111 - .L_110)
	.align		4
.L_110:
        /*00cc*/ 	.word	index@(.nv.constant0._Z6MarlinILi256ELi4ELi16ELi4ELi4ELin1EEvPK4int4S2_PS0_S2_iiiPi)
        /*00d0*/ 	.short	0x0380
        /*00d2*/ 	.short	0x0038


	//----- nvinfo : EIATTR_SW_WAR
	.align		4
.L_111:
        /*00d4*/ 	.byte	0x04, 0x36
        /*00d6*/ 	.short	(.L_113 - .L_112)
.L_112:
        /*00d8*/ 	.word	0x00000008
.L_113:


//--------------------- .nv.info._Z6MarlinILi256ELi3ELi16ELi4ELi4ELi8EEvPK4int4S2_PS0_S2_iiiPi --------------------------
	.section	.nv.info._Z6MarlinILi256ELi3ELi16ELi4ELi4ELi8EEvPK4int4S2_PS0_S2_iiiPi,"",@"SHT_CUDA_INFO"
	.sectionflags	@""
	.align	4


	//----- nvinfo : EIATTR_CUDA_API_VERSION
	.align		4
        /*0000*/ 	.byte	0x04, 0x37
        /*0002*/ 	.short	(.L_115 - .L_114)
.L_114:
        /*0004*/ 	.word	0x00000082


	//----- nvinfo : EIATTR_KPARAM_INFO
	.align		4
.L_115:
        /*0008*/ 	.byte	0x04, 0x17
        /*000a*/ 	.short	(.L_117 - .L_116)
.L_116:
        /*000c*/ 	.word	0x00000000
        /*0010*/ 	.short	0x0007
        /*0012*/ 	.short	0x0030
        /*0014*/ 	.byte	0x00, 0xf5, 0x21, 0x00


	//----- nvinfo : EIATTR_KPARAM_INFO
	.align		4
.L_117:
        /*0018*/ 	.byte	0x04, 0x17
        /*001a*/ 	.short	(.L_119 - .L_118)
.L_118:
        /*001c*/ 	.word	0x00000000
        /*0020*/ 	.short	0x0006
        /*0022*/ 	.short	0x0028
        /*0024*/ 	.byte	0x00, 0xf0, 0x11, 0x00


	//----- nvinfo : EIATTR_KPARAM_INFO
	.align		4
.L_119:
        /*0028*/ 	.byte	0x04, 0x17
        /*002a*/ 	.short	(.L_121 - .L_120)
.L_120:
        /*002c*/ 	.word	0x00000000
        /*0030*/ 	.short	0x0005
        /*0032*/ 	.short	0x0024
        /*0034*/ 	.byte	0x00, 0xf0, 0x11, 0x00


	//----- nvinfo : EIATTR_KPARAM_INFO
	.align		4
.L_121:
        /*0038*/ 	.byte	0x04, 0x17
        /*003a*/ 	.short	(.L_123 - .L_122)
.L_122:
        /*003c*/ 	.word	0x00000000
        /*0040*/ 	.short	0x0004
        /*0042*/ 	.short	0x0020
        /*0044*/ 	.byte	0x00, 0xf0, 0x11, 0x00


	//----- nvinfo : EIATTR_KPARAM_INFO
	.align		4
.L_123:
        /*0048*/ 	.byte	0x04, 0x17
        /*004a*/ 	.short	(.L_125 - .L_124)
.L_124:
        /*004c*/ 	.word	0x00000000
        /*0050*/ 	.short	0x0003
        /*0052*/ 	.short	0x0018
        /*0054*/ 	.byte	0x00, 0xf5, 0x21, 0x00


	//----- nvinfo : EIATTR_KPARAM_INFO
	.align		4
.L_125:
        /*0058*/ 	.byte	0x04, 0x17
        /*005a*/ 	.short	(.L_127 - .L_126)
.L_126:
        /*005c*/ 	.word	0x00000000
        /*0060*/ 	.short	0x0002
        /*0062*/ 	.short	0x0010
        /*0064*/ 	.byte	0x00, 0xf5, 0x21, 0x00


	//----- nvinfo : EIATTR_KPARAM_INFO
	.align		4
.L_127:
        /*0068*/ 	.byte	0x04, 0x17
        /*006a*/ 	.short	(.L_129 - .L_128)
.L_128:
        /*006c*/ 	.word	0x00000000
        /*0070*/ 	.short	0x0001
        /*0072*/ 	.short	0x0008
        /*0074*/ 	.byte	0x00, 0xf5, 0x21, 0x00


	//----- nvinfo : EIATTR_KPARAM_INFO
	.align		4
.L_129:
        /*0078*/ 	.byte	0x04, 0x17
        /*007a*/ 	.short	(.L_131 - .L_130)
.L_130:
        /*007c*/ 	.word	0x00000000
        /*0080*/ 	.short	0x0000
        /*0082*/ 	.short	0x0000
        /*0084*/ 	.byte	0x00, 0xf5, 0x21, 0x00


	//----- nvinfo : EIATTR_SPARSE_MMA_MASK
	.align		4
.L_131:
        /*0088*/ 	.byte	0x03, 0x50
        /*008a*/ 	.short	0x0000


	//----- nvinfo : EIATTR_MAXREG_COUNT
	.align		4
        /*008c*/ 	.byte	0x03, 0x1b
        /*008e*/ 	.short	0x00ff


	//----- nvinfo : EIATTR_NUM_BARRIERS
	.align		4
        /*0090*/ 	.byte	0x02, 0x4c
        /*0092*/ 	.byte	0x01
	.zero		1


	//----- nvinfo : EIATTR_MERCURY_ISA_VERSION
	.align		4
        /*0094*/ 	.byte	0x03, 0x5f
        /*0096*/ 	.short	0x0101


	//----- nvinfo : EIATTR_VRC_CTA_INIT_COUNT
	.align		4
        /*0098*/ 	.byte	0x02, 0x4a
	.zero		1
	.zero		1


	//----- nvinfo : EIATTR_EXIT_INSTR_OFFSETS
	.align		4
        /*009c*/ 	.byte	0x04, 0x1c
        /*009e*/ 	.short	(.L_133 - .L_132)


	//   ....[0]....
.L_132:
        /*00a0*/ 	.word	0x00001840


	//   ....[1]....
        /*00a4*/ 	.word	0x00009310


	//----- nvinfo : EIATTR_CRS_STACK_SIZE
	.align		4
.L_133:
        /*00a8*/ 	.byte	0x04, 0x1e
        /*00aa*/ 	.short	(.L_135 - .L_134)
.L_134:
        /*00ac*/ 	.word	0x00000000


	//----- nvinfo : EIATTR_CBANK_PARAM_SIZE
	.align		4
.L_135:
        /*00b0*/ 	.byte	0x03, 0x19
        /*00b2*/ 	.short	0x0038


	//----- nvinfo : EIATTR_PARAM_CBANK
	.align		4
        /*00b4*/ 	.byte	0x04, 0x0a
        /*00b6*/ 	.short	(.L_137 - .L_136)
	.align		4
.L_136:
        /*00b8*/ 	.word	index@(.nv.constant0._Z6MarlinILi256ELi3ELi16ELi4ELi4ELi8EEvPK4int4S2_PS0_S2_iiiPi)
        /*00bc*/ 	.short	0x0380
        /*00be*/ 	.short	0x0038


	//----- nvinfo : EIATTR_SW_WAR
	.align		4
.L_137:
        /*00c0*/ 	.byte	0x04, 0x36
        /*00c2*/ 	.short	(.L_139 - .L_138)
.L_138:
        /*00c4*/ 	.word	0x00000008
.L_139:


//--------------------- .nv.info._Z6MarlinILi256ELi3ELi16ELi4ELi4ELin1EEvPK4int4S2_PS0_S2_iiiPi --------------------------
	.section	.nv.info._Z6MarlinILi256ELi3ELi16ELi4ELi4ELin1EEvPK4int4S2_PS0_S2_iiiPi,"",@"SHT_CUDA_INFO"
	.sectionflags	@""
	.align	4


	//----- nvinfo : EIATTR_CUDA_API_VERSION
	.align		4
        /*0000*/ 	.byte	0x04, 0x37
        /*0002*/ 	.short	(.L_141 - .L_140)
.L_140:
        /*0004*/ 	.word	0x00000082


	//----- nvinfo : EIATTR_KPARAM_INFO
	.align		4
.L_141:
        /*0008*/ 	.byte	0x04, 0x17
        /*000a*/ 	.short	(.L_143 - .L_142)
.L_142:
        /*000c*/ 	.word	0x00000000
        /*0010*/ 	.short	0x0007
        /*0012*/ 	.short	0x0030
        /*0014*/ 	.byte	0x00, 0xf5, 0x21, 0x00


	//----- nvinfo : EIATTR_KPARAM_INFO
	.align		4
.L_143:
        /*0018*/ 	.byte	0x04, 0x17
        /*001a*/ 	.short	(.L_145 - .L_144)
.L_144:
        /*001c*/ 	.word	0x00000000
        /*0020*/ 	.short	0x0006
        /*0022*/ 	.short	0x0028
        /*0024*/ 	.byte	0x00, 0xf0, 0x11, 0x00


	//----- nvinfo : EIATTR_KPARAM_INFO
	.align		4
.L_145:
        /*0028*/ 	.byte	0x04, 0x17
        /*002a*/ 	.short	(.L_147 - .L_146)
.L_146:
        /*002c*/ 	.word	0x00000000
        /*0030*/ 	.short	0x0005
        /*0032*/ 	.short	0x0024
        /*0034*/ 	.byte	0x00, 0xf0, 0x11, 0x00


	//----- nvinfo : EIATTR_KPARAM_INFO
	.align		4
.L_147:
        /*0038*/ 	.byte	0x04, 0x17
        /*003a*/ 	.short	(.L_149 - .L_148)
.L_148:
        /*003c*/ 	.word	0x00000000
        /*0040*/ 	.short	0x0004
        /*0042*/ 	.short	0x0020
        /*0044*/ 	.byte	0x00, 0xf0, 0x11, 0x00


	//----- nvinfo : EIATTR_KPARAM_INFO
	.align		4
.L_149:
        /*0048*/ 	.byte	0x04, 0x17
        /*004a*/ 	.short	(.L_151 - .L_150)
.L_150:
        /*004c*/ 	.word	0x00000000
        /*0050*/ 	.short	0x0003
        /*0052*/ 	.short	0x0018
        /*0054*/ 	.byte	0x00, 0xf5, 0x21, 0x00


	//----- nvinfo : EIATTR_KPARAM_INFO
	.align		4
.L_151:
        /*0058*/ 	.byte	0x04, 0x17
        /*005a*/ 	.short	(.L_153 - .L_152)
.L_152:
        /*005c*/ 	.word	0x00000000
        /*0060*/ 	.short	0x0002
        /*0062*/ 	.short	0x0010
        /*0064*/ 	.byte	0x00, 0xf5, 0x21, 0x00


	//----- nvinfo : EIATTR_KPARAM_INFO
	.align		4
.L_153:
        /*0068*/ 	.byte	0x04, 0x17
        /*006a*/ 	.short	(.L_155 - .L_154)
.L_154:
        /*006c*/ 	.word	0x00000000
        /*0070*/ 	.short	0x0001
        /*0072*/ 	.short	0x0008
        /*0074*/ 	.byte	0x00, 0xf5, 0x21, 0x00


	//----- nvinfo : EIATTR_KPARAM_INFO
	.align		4
.L_155:
        /*0078*/ 	.byte	0x04, 0x17
        /*007a*/ 	.short	(.L_157 - .L_156)
.L_156:
        /*007c*/ 	.word	0x00000000
        /*0080*/ 	.short	0x0000
        /*0082*/ 	.short	0x0000
        /*0084*/ 	.byte	0x00, 0xf5, 0x21, 0x00


	//----- nvinfo : EIATTR_SPARSE_MMA_MASK
	.align		4
.L_157:
        /*0088*/ 	.byte	0x03, 0x50
        /*008a*/ 	.short	0x0000


	//----- nvinfo : EIATTR_MAXREG_COUNT
	.align		4
        /*008c*/ 	.byte	0x03, 0x1b
        /*008e*/ 	.short	0x00ff


	//----- nvinfo : EIATTR_NUM_BARRIERS
	.align		4
        /*0090*/ 	.byte	0x02, 0x4c
        /*0092*/ 	.byte	0x01
	.zero		1


	//----- nvinfo : EIATTR_MERCURY_ISA_VERSION
	.align		4
        /*0094*/ 	.byte	0x03, 0x5f
        /*0096*/ 	.short	0x0101


	//----- nvinfo : EIATTR_VRC_CTA_INIT_COUNT
	.align		4
        /*0098*/ 	.byte	0x02, 0x4a
	.zero		1
	.zero		1


	//----- nvinfo : EIATTR_EXIT_INSTR_OFFSETS
	.align		4
        /*009c*/ 	.byte	0x04, 0x1c
        /*009e*/ 	.short	(.L_159 - .L_158)


	//   ....[0]....
.L_158:
        /*00a0*/ 	.word	0x00001550


	//   ....[1]....
        /*00a4*/ 	.word	0x00008840


	//----- nvinfo : EIATTR_CRS_STACK_SIZE
	.align		4
.L_159:
        /*00a8*/ 	.byte	0x04, 0x1e
        /*00aa*/ 	.short	(.L_161 - .L_160)
.L_160:
        /*00ac*/ 	.word	0x00000000


	//----- nvinfo : EIATTR_CBANK_PARAM_SIZE
	.align		4
.L_161:
        /*00b0*/ 	.byte	0x03, 0x19
        /*00b2*/ 	.short	0x0038


	//----- nvinfo : EIATTR_PARAM_CBANK
	.align		4
        /*00b4*/ 	.byte	0x04, 0x0a
        /*00b6*/ 	.short	(.L_163 - .L_162)
	.align		4
.L_162:
        /*00b8*/ 	.word	index@(.nv.constant0._Z6MarlinILi256ELi3ELi16ELi4ELi4ELin1EEvPK4int4S2_PS0_S2_iiiPi)
        /*00bc*/ 	.short	0x0380
        /*00be*/ 	.short	0x0038


	//----- nvinfo : EIATTR_SW_WAR
	.align		4
.L_163:
        /*00c0*/ 	.byte	0x04, 0x36
        /*00c2*/ 	.short	(.L_165 - .L_164)
.L_164:
        /*00c4*/ 	.word	0x00000008
.L_165:


//--------------------- .nv.info._Z6MarlinILi256ELi2ELi16ELi4ELi4ELi8EEvPK4int4S2_PS0_S2_iiiPi --------------------------
	.section	.nv.info._Z6MarlinILi256ELi2ELi16ELi4ELi4ELi8EEvPK4int4S2_PS0_S2_iiiPi,"",@"SHT_CUDA_INFO"
	.sectionflags	@""
	.align	4


	//----- nvinfo : EIATTR_CUDA_API_VERSION
	.align		4
        /*0000*/ 	.byte	0x04, 0x37
        /*0002*/ 	.short	(.L_167 - .L_166)
.L_166:
        /*0004*/ 	.word	0x00000082


	//----- nvinfo : EIATTR_KPARAM_INFO
	.align		4
.L_167:
        /*0008*/ 	.byte	0x04, 0x17
        /*000a*/ 	.short	(.L_169 - .L_168)
.L_168:
        /*000c*/ 	.word	0x00000000
        /*0010*/ 	.short	0x0007
        /*0012*/ 	.short	0x0030
        /*0014*/ 	.byte	0x00, 0xf5, 0x21, 0x00


	//----- nvinfo : EIATTR_KPARAM_INFO
	.align		4
.L_169:
        /*0018*/ 	.byte	0x04, 0x17
        /*001a*/ 	.short	(.L_171 - .L_170)
.L_170:
        /*001c*/ 	.word	0x00000000
        /*0020*/ 	.short	0x0006
        /*0022*/ 	.short	0x0028
        /*0024*/ 	.byte	0x00, 0xf0, 0x11, 0x00


	//----- nvinfo : EIATTR_KPARAM_INFO
	.align		4
.L_171:
        /*0028*/ 	.byte	0x04, 0x17
        /*002a*/ 	.short	(.L_173 - .L_172)
.L_172:
        /*002c*/ 	.word	0x00000000
        /*0030*/ 	.short	0x0005
        /*0032*/ 	.short	0x0024
        /*0034*/ 	.byte	0x00, 0xf0, 0x11, 0x00


	//----- nvinfo : EIATTR_KPARAM_INFO
	.align		4
.L_173:
        /*0038*/ 	.byte	0x04, 0x17
        /*003a*/ 	.short	(.L_175 - .L_174)
.L_174:
        /*003c*/ 	.word	0x00000000
        /*0040*/ 	.short	0x0004
        /*0042*/ 	.short	0x0020
        /*0044*/ 	.byte	0x00, 0xf0, 0x11, 0x00


	//----- nvinfo : EIATTR_KPARAM_INFO
	.align		4
.L_175:
        /*0048*/ 	.byte	0x04, 0x17
        /*004a*/ 	.short	(.L_177 - .L_176)
.L_176:
        /*004c*/ 	.word	0x00000000
        /*0050*/ 	.short	0x0003
        /*0052*/ 	.short	0x0018
        /*0054*/ 	.byte	0x00, 0xf5, 0x21, 0x00


	//----- nvinfo : EIATTR_KPARAM_INFO
	.align		4
.L_177:
        /*0058*/ 	.byte	0x04, 0x17
        /*005a*/ 	.short	(.L_179 - .L_178)
.L_178:
        /*005c*/ 	.word	0x00000000
        /*0060*/ 	.short	0x0002
        /*0062*/ 	.short	0x0010
        /*0064*/ 	.byte	0x00, 0xf5, 0x21, 0x00


	//----- nvinfo : EIATTR_KPARAM_INFO
	.align		4
.L_179:
        /*0068*/ 	.byte	0x04, 0x17
        /*006a*/ 	.short	(.L_181 - .L_180)
.L_180:
        /*006c*/ 	.word	0x00000000
        /*0070*/ 	.short	0x0001
        /*0072*/ 	.short	0x0008
        /*0074*/ 	.byte	0x00, 0xf5, 0x21, 0x00


	//----- nvinfo : EIATTR_KPARAM_INFO
	.align		4
.L_181:
        /*0078*/ 	.byte	0x04, 0x17
        /*007a*/ 	.short	(.L_183 - .L_182)
.L_182:
        /*007c*/ 	.word	0x00000000
        /*0080*/ 	.short	0x0000
        /*0082*/ 	.short	0x0000
        /*0084*/ 	.byte	0x00, 0xf5, 0x21, 0x00


	//----- nvinfo : EIATTR_SPARSE_MMA_MASK
	.align		4
.L_183:
        /*0088*/ 	.byte	0x03, 0x50
        /*008a*/ 	.short	0x0000


	//----- nvinfo : EIATTR_MAXREG_COUNT
	.align		4
        /*008c*/ 	.byte	0x03, 0x1b
        /*008e*/ 	.short	0x00ff


	//----- nvinfo : EIATTR_NUM_BARRIERS
	.align		4
        /*0090*/ 	.byte	0x02, 0x4c
        /*0092*/ 	.byte	0x01
	.zero		1


	//----- nvinfo : EIATTR_MERCURY_ISA_VERSION
	.align		4
        /*0094*/ 	.byte	0x03, 0x5f
        /*0096*/ 	.short	0x0101


	//----- nvinfo : EIATTR_VRC_CTA_INIT_COUNT
	.align		4
        /*0098*/ 	.byte	0x02, 0x4a
	.zero		1
	.zero		1


	//----- nvinfo : EIATTR_EXIT_INSTR_OFFSETS
	.align		4
        /*009c*/ 	.byte	0x04, 0x1c
        /*009e*/ 	.short	(.L_185 - .L_184)


	//   ....[0]....
.L_184:
        /*00a0*/ 	.word	0x000016d0


	//   ....[1]....
        /*00a4*/ 	.word	0x000081d0


	//----- nvinfo : EIATTR_CRS_STACK_SIZE
	.align		4
.L_185:
        /*00a8*/ 	.byte	0x04, 0x1e
        /*00aa*/ 	.short	(.L_187 - .L_186)
.L_186:
        /*00ac*/ 	.word	0x00000000


	//----- nvinfo : EIATTR_CBANK_PARAM_SIZE
	.align		4
.L_187:
        /*00b0*/ 	.byte	0x03, 0x19
        /*00b2*/ 	.short	0x0038


	//----- nvinfo : EIATTR_PARAM_CBANK
	.align		4
        /*00b4*/ 	.byte	0x04, 0x0a
        /*00b6*/ 	.short	(.L_189 - .L_188)
	.align		4
.L_188:
        /*00b8*/ 	.word	index@(.nv.constant0._Z6MarlinILi256ELi2ELi16ELi4ELi4ELi8EEvPK4int4S2_PS0_S2_iiiPi)
        /*00bc*/ 	.short	0x0380
        /*00be*/ 	.short	0x0038


	//----- nvinfo : EIATTR_SW_WAR
	.align		4
.L_189:
        /*00c0*/ 	.byte	0x04, 0x36
        /*00c2*/ 	.short	(.L_191 - .L_190)
.L_190:
        /*00c4*/ 	.word	0x00000008
.L_191:


//--------------------- .nv.info._Z6MarlinILi256ELi2ELi16ELi4ELi4ELin1EEvPK4int4S2_PS0_S2_iiiPi --------------------------
	.section	.nv.info._Z6MarlinILi256ELi2ELi16ELi4ELi4ELin1EEvPK4int4S2_PS0_S2_iiiPi,"",@"SHT_CUDA_INFO"
	.sectionflags	@""
	.align	4


	//----- nvinfo : EIATTR_CUDA_API_VERSION
	.align		4
        /*0000*/ 	.byte	0x04, 0x37
        /*0002*/ 	.short	(.L_193 - .L_192)
.L_192:
        /*0004*/ 	.word	0x00000082


	//----- nvinfo : EIATTR_KPARAM_INFO
	.align		4
.L_193:
        /*0008*/ 	.byte	0x04, 0x17
        /*000a*/ 	.short	(.L_195 - .L_194)
.L_194:
        /*000c*/ 	.word	0x00000000
        /*0010*/ 	.short	0x0007
        /*0012*/ 	.short	0x0030
        /*0014*/ 	.byte	0x00, 0xf5, 0x21, 0x00


	//----- nvinfo : EIATTR_KPARAM_INFO
	.align		4
.L_195:
        /*0018*/ 	.byte	0x04, 0x17
        /*001a*/ 	.short	(.L_197 - .L_196)
.L_196:
        /*001c*/ 	.word	0x00000000
        /*0020*/ 	.short	0x0006
        /*0022*/ 	.short	0x0028
        /*0024*/ 	.byte	0x00, 0xf0, 0x11, 0x00


	//----- nvinfo : EIATTR_KPARAM_INFO
	.align		4
.L_197:
        /*0028*/ 	.byte	0x04, 0x17
        /*002a*/ 	.short	(.L_199 - .L_198)
.L_198:
        /*002c*/ 	.word	0x00000000
        /*0030*/ 	.short	0x0005
        /*0032*/ 	.short	0x0024
        /*0034*/ 	.byte	0x00, 0xf0, 0x11, 0x00


	//----- nvinfo : EIATTR_KPARAM_INFO
	.align		4
.L_199:
        /*0038*/ 	.byte	0x04, 0x17
        /*003a*/ 	.short	(.L_201 - .L_200)
.L_200:
        /*003c*/ 	.word	0x00000000
        /*0040*/ 	.short	0x0004
        /*0042*/ 	.short	0x0020
        /*0044*/ 	.byte	0x00, 0xf0, 0x11, 0x00


	//----- nvinfo : EIATTR_KPARAM_INFO
	.align		4
.L_201:
        /*0048*/ 	.byte	0x04, 0x17
        /*004a*/ 	.short	(.L_203 - .L_202)
.L_202:
        /*004c*/ 	.word	0x00000000
        /*0050*/ 	.short	0x0003
        /*0052*/ 	.short	0x0018
        /*0054*/ 	.byte	0x00, 0xf5, 0x21, 0x00


	//----- nvinfo : EIATTR_KPARAM_INFO
	.align		4
.L_203:
        /*0058*/ 	.byte	0x04, 0x17
        /*005a*/ 	.short	(.L_205 - .L_204)
.L_204:
        /*005c*/ 	.word	0x00000000
        /*0060*/ 	.short	0x0002
        /*0062*/ 	.short	0x0010
        /*0064*/ 	.byte	0x00, 0xf5, 0x21, 0x00


	//----- nvinfo : EIATTR_KPARAM_INFO
	.align		4
.L_205:
        /*0068*/ 	.byte	0x04, 0x17
        /*006a*/ 	.short	(.L_207 - .L_206)
.L_206:
        /*006c*/ 	.word	0x00000000
        /*0070*/ 	.short	0x0001
        /*0072*/ 	.short	0x0008
        /*0074*/ 	.byte	0x00, 0xf5, 0x21, 0x00


	//----- nvinfo : EIATTR_KPARAM_INFO
	.align		4
.L_207:
        /*0078*/ 	.byte	0x04, 0x17
        /*007a*/ 	.short	(.L_209 - .L_208)
.L_208:
        /*007c*/ 	.word	0x00000000
        /*0080*/ 	.short	0x0000
        /*0082*/ 	.short	0x0000
        /*0084*/ 	.byte	0x00, 0xf5, 0x21, 0x00


	//----- nvinfo : EIATTR_SPARSE_MMA_MASK
	.align		4
.L_209:
        /*0088*/ 	.byte	0x03, 0x50
        /*008a*/ 	.short	0x0000


	//----- nvinfo : EIATTR_MAXREG_COUNT
	.align		4
        /*008c*/ 	.byte	0x03, 0x1b
        /*008e*/ 	.short	0x00ff


	//----- nvinfo : EIATTR_NUM_BARRIERS
	.align		4
        /*0090*/ 	.byte	0x02, 0x4c
        /*0092*/ 	.byte	0x01
	.zero		1


	//----- nvinfo : EIATTR_MERCURY_ISA_VERSION
	.align		4
        /*0094*/ 	.byte	0x03, 0x5f
        /*0096*/ 	.short	0x0101


	//----- nvinfo : EIATTR_VRC_CTA_INIT_COUNT
	.align		4
        /*0098*/ 	.byte	0x02, 0x4a
	.zero		1
	.zero		1


	//----- nvinfo : EIATTR_EXIT_INSTR_OFFSETS
	.align		4
        /*009c*/ 	.byte	0x04, 0x1c
        /*009e*/ 	.short	(.L_211 - .L_210)


	//   ....[0]....
.L_210:
        /*00a0*/ 	.word	0x000013a0


	//   ....[1]....
        /*00a4*/ 	.word	0x00007340


	//----- nvinfo : EIATTR_CRS_STACK_SIZE
	.align		4
.L_211:
        /*00a8*/ 	.byte	0x04, 0x1e
        /*00aa*/ 	.short	(.L_213 - .L_212)
.L_212:
        /*00ac*/ 	.word	0x00000000


	//----- nvinfo : EIATTR_CBANK_PARAM_SIZE
	.align		4
.L_213:
        /*00b0*/ 	.byte	0x03, 0x19
        /*00b2*/ 	.short	0x0038


	//----- nvinfo : EIATTR_PARAM_CBANK
	.align		4
        /*00b4*/ 	.byte	0x04, 0x0a
        /*00b6*/ 	.short	(.L_215 - .L_214)
	.align		4
.L_214:
        /*00b8*/ 	.word	index@(.nv.constant0._Z6MarlinILi256ELi2ELi16ELi4ELi4ELin1EEvPK4int4S2_PS0_S2_iiiPi)
        /*00bc*/ 	.short	0x0380
        /*00be*/ 	.short	0x0038


	//----- nvinfo : EIATTR_SW_WAR
	.align		4
.L_215:
        /*00c0*/ 	.byte	0x04, 0x36
        /*00c2*/ 	.short	(.L_217 - .L_216)
.L_216:
        /*00c4*/ 	.word	0x00000008
.L_217:


//--------------------- .nv.info._Z6MarlinILi256ELi1ELi16ELi4ELi4ELi8EEvPK4int4S2_PS0_S2_iiiPi --------------------------
	.section	.nv.info._Z6MarlinILi256ELi1ELi16ELi4ELi4ELi8EEvPK4int4S2_PS0_S2_iiiPi,"",@"SHT_CUDA_INFO"
	.sectionflags	@""
	.align	4


	//----- nvinfo : EIATTR_CUDA_API_VERSION
	.align		4
        /*0000*/ 	.byte	0x04, 0x37
        /*0002*/ 	.short	(.L_219 - .L_218)
.L_218:
        /*0004*/ 	.word	0x00000082


	//----- nvinfo : EIATTR_KPARAM_INFO
	.align		4
.L_219:
        /*0008*/ 	.byte	0x04, 0x17
        /*000a*/ 	.short	(.L_221 - .L_220)
.L_220:
        /*000c*/ 	.word	0x00000000
        /*0010*/ 	.short	0x0007
        /*0012*/ 	.short	0x0030
        /*0014*/ 	.byte	0x00, 0xf5, 0x21, 0x00


	//----- nvinfo : EIATTR_KPARAM_INFO
	.align		4
.L_221:
        /*0018*/ 	.byte	0x04, 0x17
        /*001a*/ 	.short	(.L_223 - .L_222)
.L_222:
        /*001c*/ 	.word	0x00000000
        /*0020*/ 	.short	0x0006
        /*0022*/ 	.short	0x0028
        /*0024*/ 	.byte	0x00, 0xf0, 0x11, 0x00


	//----- nvinfo : EIATTR_KPARAM_INFO
	.align		4
.L_223:
        /*0028*/ 	.byte	0x04, 0x17
        /*002a*/ 	.short	(.L_225 - .L_224)
.L_224:
        /*002c*/ 	.word	0x00000000
        /*0030*/ 	.short	0x0005
        /*0032*/ 	.short	0x0024
        /*0034*/ 	.byte	0x00, 0xf0, 0x11, 0x00


	//----- nvinfo : EIATTR_KPARAM_INFO
	.align		4
.L_225:
        /*0038*/ 	.byte	0x04, 0x17
        /*003a*/ 	.short	(.L_227 - .L_226)
.L_226:
        /*003c*/ 	.word	0x00000000
        /*0040*/ 	.short	0x0004
        /*0042*/ 	.short	0x0020
        /*0044*/ 	.byte	0x00, 0xf0, 0x11, 0x00


	//----- nvinfo : EIATTR_KPARAM_INFO
	.align		4
.L_227:
        /*0048*/ 	.byte	0x04, 0x17
        /*004a*/ 	.short	(.L_229 - .L_228)
.L_228:
        /*004c*/ 	.word	0x00000000
        /*0050*/ 	.short	0x0003
        /*0052*/ 	.short	0x0018
        /*0054*/ 	.byte	0x00, 0xf5, 0x21, 0x00


	//----- nvinfo : EIATTR_KPARAM_INFO
	.align		4
.L_229:
        /*0058*/ 	.byte	0x04, 0x17
        /*005a*/ 	.short	(.L_231 - .L_230)
.L_230:
        /*005c*/ 	.word	0x00000000
        /*0060*/ 	.short	0x0002
        /*0062*/ 	.short	0x0010
        /*0064*/ 	.byte	0x00, 0xf5, 0x21, 0x00


	//----- nvinfo : EIATTR_KPARAM_INFO
	.align		4
.L_231:
        /*0068*/ 	.byte	0x04, 0x17
        /*006a*/ 	.short	(.L_233 - .L_232)
.L_232:
        /*006c*/ 	.word	0x00000000
        /*0070*/ 	.short	0x0001
        /*0072*/ 	.short	0x0008
        /*0074*/ 	.byte	0x00, 0xf5, 0x21, 0x00


	//----- nvinfo : EIATTR_KPARAM_INFO
	.align		4
.L_233:
        /*0078*/ 	.byte	0x04, 0x17
        /*007a*/ 	.short	(.L_235 - .L_234)
.L_234:
        /*007c*/ 	.word	0x00000000
        /*0080*/ 	.short	0x0000
        /*0082*/ 	.short	0x0000
        /*0084*/ 	.byte	0x00, 0xf5, 0x21, 0x00


	//----- nvinfo : EIATTR_SPARSE_MMA_MASK
	.align		4
.L_235:
        /*0088*/ 	.byte	0x03, 0x50
        /*008a*/ 	.short	0x0000


	//----- nvinfo : EIATTR_MAXREG_COUNT
	.align		4
        /*008c*/ 	.byte	0x03, 0x1b
        /*008e*/ 	.short	0x00ff


	//----- nvinfo : EIATTR_NUM_BARRIERS
	.align		4
        /*0090*/ 	.byte	0x02, 0x4c
        /*0092*/ 	.byte	0x01
	.zero		1


	//----- nvinfo : EIATTR_MERCURY_ISA_VERSION
	.align		4
        /*0094*/ 	.byte	0x03, 0x5f
        /*0096*/ 	.short	0x0101


	//----- nvinfo : EIATTR_VRC_CTA_INIT_COUNT
	.align		4
        /*0098*/ 	.byte	0x02, 0x4a
	.zero		1
	.zero		1


	//----- nvinfo : EIATTR_EXIT_INSTR_OFFSETS
	.align		4
        /*009c*/ 	.byte	0x04, 0x1c
        /*009e*/ 	.short	(.L_237 - .L_236)


	//   ....[0]....
.L_236:
        /*00a0*/ 	.word	0x00001630


	//   ....[1]....
        /*00a4*/ 	.word	0x000064f0


	//----- nvinfo : EIATTR_CRS_STACK_SIZE
	.align		4
.L_237:
        /*00a8*/ 	.byte	0x04, 0x1e
        /*00aa*/ 	.short	(.L_239 - .L_238)
.L_238:
        /*00ac*/ 	.word	0x00000000


	//----- nvinfo : EIATTR_CBANK_PARAM_SIZE
	.align		4
.L_239:
        /*00b0*/ 	.byte	0x03, 0x19
        /*00b2*/ 	.short	0x0038


	//----- nvinfo : EIATTR_PARAM_CBANK
	.align		4
        /*00b4*/ 	.byte	0x04, 0x0a
        /*00b6*/ 	.short	(.L_241 - .L_240)
	.align		4
.L_240:
        /*00b8*/ 	.word	index@(.nv.constant0._Z6MarlinILi256ELi1ELi16ELi4ELi4ELi8EEvPK4int4S2_PS0_S2_iiiPi)
        /*00bc*/ 	.short	0x0380
        /*00be*/ 	.short	0x0038


	//----- nvinfo : EIATTR_SW_WAR
	.align		4
.L_241:
        /*00c0*/ 	.byte	0x04, 0x36
        /*00c2*/ 	.short	(.L_243 - .L_242)
.L_242:
        /*00c4*/ 	.word	0x00000008
.L_243:


//--------------------- .nv.info._Z6MarlinILi256ELi1ELi16ELi4ELi4ELin1EEvPK4int4S2_PS0_S2_iiiPi --------------------------
	.section	.nv.info._Z6MarlinILi256ELi1ELi16ELi4ELi4ELin1EEvPK4int4S2_PS0_S2_iiiPi,"",@"SHT_CUDA_INFO"
	.sectionflags	@""
	.align	4


	//----- nvinfo : EIATTR_CUDA_API_VERSION
	.align		4
        /*0000*/ 	.byte	0x04, 0x37
        /*0002*/ 	.short	(.L_245 - .L_244)
.L_244:
        /*0004*/ 	.word	0x00000082


	//----- nvinfo : EIATTR_KPARAM_INFO
	.align		4
.L_245:
        /*0008*/ 	.byte	0x04, 0x17
        /*000a*/ 	.short	(.L_247 - .L_246)
.L_246:
        /*000c*/ 	.word	0x00000000
        /*0010*/ 	.short	0x0007
        /*0012*/ 	.short	0x0030
        /*0014*/ 	.byte	0x00, 0xf5, 0x21, 0x00


	//----- nvinfo : EIATTR_KPARAM_INFO
	.align		4
.L_247:
        /*0018*/ 	.byte	0x04, 0x17
        /*001a*/ 	.short	(.L_249 - .L_248)
.L_248:
        /*001c*/ 	.word	0x00000000
        /*0020*/ 	.short	0x0006
        /*0022*/ 	.short	0x0028
        /*0024*/ 	.byte	0x00, 0xf0, 0x11, 0x00


	//----- nvinfo : EIATTR_KPARAM_INFO
	.align		4
.L_249:
        /*0028*/ 	.byte	0x04, 0x17
        /*002a*/ 	.short	(.L_251 - .L_250)
.L_250:
        /*002c*/ 	.word	0x00000000
        /*0030*/ 	.short	0x0005
        /*0032*/ 	.short	0x0024
        /*0034*/ 	.byte	0x00, 0xf0, 0x11, 0x00


	//----- nvinfo : EIATTR_KPARAM_INFO
	.align		4
.L_251:
        /*0038*/ 	.byte	0x04, 0x17
        /*003a*/ 	.short	(.L_253 - .L_252)
.L_252:
        /*003c*/ 	.word	0x00000000
        /*0040*/ 	.short	0x0004
        /*0042*/ 	.short	0x0020
        /*0044*/ 	.byte	0x00, 0xf0, 0x11, 0x00


	//----- nvinfo : EIATTR_KPARAM_INFO
	.align		4
.L_253:
        /*0048*/ 	.byte	0x04, 0x17
        /*004a*/ 	.short	(.L_255 - .L_254)
.L_254:
        /*004c*/ 	.word	0x00000000
        /*0050*/ 	.short	0x0003
        /*0052*/ 	.short	0x0018
        /*0054*/ 	.byte	0x00, 0xf5, 0x21, 0x00


	//----- nvinfo : EIATTR_KPARAM_INFO
	.align		4
.L_255:
        /*0058*/ 	.byte	0x04, 0x17
        /*005a*/ 	.short	(.L_257 - .L_256)
.L_256:
        /*005c*/ 	.word	0x00000000
        /*0060*/ 	.short	0x0002
        /*0062*/ 	.short	0x0010
        /*0064*/ 	.byte	0x00, 0xf5, 0x21, 0x00


	//----- nvinfo : EIATTR_KPARAM_INFO
	.align		4
.L_257:
        /*0068*/ 	.byte	0x04, 0x17
        /*006a*/ 	.short	(.L_259 - .L_258)
.L_258:
        /*006c*/ 	.word	0x00000000
        /*0070*/ 	.short	0x0001
        /*0072*/ 	.short	0x0008
        /*0074*/ 	.byte	0x00, 0xf5, 0x21, 0x00


	//----- nvinfo : EIATTR_KPARAM_INFO
	.align		4
.L_259:
        /*0078*/ 	.byte	0x04, 0x17
        /*007a*/ 	.short	(.L_261 - .L_260)
.L_260:
        /*007c*/ 	.word	0x00000000
        /*0080*/ 	.short	0x0000
        /*0082*/ 	.short	0x0000
        /*0084*/ 	.byte	0x00, 0xf5, 0x21, 0x00


	//----- nvinfo : EIATTR_SPARSE_MMA_MASK
	.align		4
.L_261:
        /*0088*/ 	.byte	0x03, 0x50
        /*008a*/ 	.short	0x0000


	//----- nvinfo : EIATTR_MAXREG_COUNT
	.align		4
        /*008c*/ 	.byte	0x03, 0x1b
        /*008e*/ 	.short	0x00ff


	//----- nvinfo : EIATTR_NUM_BARRIERS
	.align		4
        /*0090*/ 	.byte	0x02, 0x4c
        /*0092*/ 	.byte	0x01
	.zero		1


	//----- nvinfo : EIATTR_MERCURY_ISA_VERSION
	.align		4
        /*0094*/ 	.byte	0x03, 0x5f
        /*0096*/ 	.short	0x0101


	//----- nvinfo : EIATTR_VRC_CTA_INIT_COUNT
	.align		4
        /*0098*/ 	.byte	0x02, 0x4a
	.zero		1
	.zero		1


	//----- nvinfo : EIATTR_EXIT_INSTR_OFFSETS
	.align		4
        /*009c*/ 	.byte	0x04, 0x1c
        /*009e*/ 	.short	(.L_263 - .L_262)


	//   ....[0]....
.L_262:
        /*00a0*/ 	.word	0x00001490


	//   ....[1]....
        /*00a4*/ 	.word	0x00005b20


	//----- nvinfo : EIATTR_CRS_STACK_SIZE
	.align		4
.L_263:
        /*00a8*/ 	.byte	0x04, 0x1e
        /*00aa*/ 	.short	(.L_265 - .L_264)
.L_264:
        /*00ac*/ 	.word	0x00000000


	//----- nvinfo : EIATTR_CBANK_PARAM_SIZE
	.align		4
.L_265:
        /*00b0*/ 	.byte	0x03, 0x19
        /*00b2*/ 	.short	0x0038


	//----- nvinfo : EIATTR_PARAM_CBANK
	.align		4
        /*00b4*/ 	.byte	0x04, 0x0a
        /*00b6*/ 	.short	(.L_267 - .L_266)
	.align		4
.L_266:
        /*00b8*/ 	.word	index@(.nv.constant0._Z6MarlinILi256ELi1ELi16ELi4ELi4ELin1EEvPK4int4S2_PS0_S2_iiiPi)
        /*00bc*/ 	.short	0x0380
        /*00be*/ 	.short	0x0038


	//----- nvinfo : EIATTR_SW_WAR
	.align		4
.L_267:
        /*00c0*/ 	.byte	0x04, 0x36
        /*00c2*/ 	.short	(.L_269 - .L_268)
.L_268:
        /*00c4*/ 	.word	0x00000008
.L_269:


//--------------------- .nv.info._Z6MarlinILi256ELi1ELi8ELi8ELi4ELi8EEvPK4int4S2_PS0_S2_iiiPi --------------------------
	.section	.nv.info._Z6MarlinILi256ELi1ELi8ELi8ELi4ELi8EEvPK4int4S2_PS0_S2_iiiPi,"",@"SHT_CUDA_INFO"
	.sectionflags	@""
	.align	4


	//----- nvinfo : EIATTR_CUDA_API_VERSION
	.align		4
        /*0000*/ 	.byte	0x04, 0x37
        /*0002*/ 	.short	(.L_271 - .L_270)
.L_270:
        /*0004*/ 	.word	0x00000082


	//----- nvinfo : EIATTR_KPARAM_INFO
	.align		4
.L_271:
        /*0008*/ 	.byte	0x04, 0x17
        /*000a*/ 	.short	(.L_273 - .L_272)
.L_272:
        /*000c*/ 	.word	0x00000000
        /*0010*/ 	.short	0x0007
        /*0012*/ 	.short	0x0030
        /*0014*/ 	.byte	0x00, 0xf5, 0x21, 0x00


	//----- nvinfo : EIATTR_KPARAM_INFO
	.align		4
.L_273:
        /*0018*/ 	.byte	0x04, 0x17
        /*001a*/ 	.short	(.L_275 - .L_274)
.L_274:
        /*001c*/ 	.word	0x00000000
        /*0020*/ 	.short	0x0006
        /*0022*/ 	.short	0x0028
        /*0024*/ 	.byte	0x00, 0xf0, 0x11, 0x00


	//----- nvinfo : EIATTR_KPARAM_INFO
	.align		4
.L_275:
        /*0028*/ 	.byte	0x04, 0x17
        /*002a*/ 	.short	(.L_277 - .L_276)
.L_276:
        /*002c*/ 	.word	0x00000000
        /*0030*/ 	.short	0x0005
        /*0032*/ 	.short	0x0024
        /*0034*/ 	.byte	0x00, 0xf0, 0x11, 0x00


	//----- nvinfo : EIATTR_KPARAM_INFO
	.align		4
.L_277:
        /*0038*/ 	.byte	0x04, 0x17
        /*003a*/ 	.short	(.L_279 - .L_278)
.L_278:
        /*003c*/ 	.word	0x00000000
        /*0040*/ 	.short	0x0004
        /*0042*/ 	.short	0x0020
        /*0044*/ 	.byte	0x00, 0xf0, 0x11, 0x00


	//----- nvinfo : EIATTR_KPARAM_INFO
	.align		4
.L_279:
        /*0048*/ 	.byte	0x04, 0x17
        /*004a*/ 	.short	(.L_281 - .L_280)
.L_280:
        /*004c*/ 	.word	0x00000000
        /*0050*/ 	.short	0x0003
        /*0052*/ 	.short	0x0018
        /*0054*/ 	.byte	0x00, 0xf5, 0x21, 0x00


	//----- nvinfo : EIATTR_KPARAM_INFO
	.align		4
.L_281:
        /*0058*/ 	.byte	0x04, 0x17
        /*005a*/ 	.short	(.L_283 - .L_282)
.L_282:
        /*005c*/ 	.word	0x00000000
        /*0060*/ 	.short	0x0002
        /*0062*/ 	.short	0x0010
        /*0064*/ 	.byte	0x00, 0xf5, 0x21, 0x00


	//----- nvinfo : EIATTR_KPARAM_INFO
	.align		4
.L_283:
        /*0068*/ 	.byte	0x04, 0x17
        /*006a*/ 	.short	(.L_285 - .L_284)
.L_284:
        /*006c*/ 	.word	0x00000000
        /*0070*/ 	.short	0x0001
        /*0072*/ 	.short	0x0008
        /*0074*/ 	.byte	0x00, 0xf5, 0x21, 0x00


	//----- nvinfo : EIATTR_KPARAM_INFO
	.align		4
.L_285:
        /*0078*/ 	.byte	0x04, 0x17
        /*007a*/ 	.short	(.L_287 - .L_286)
.L_286:
        /*007c*/ 	.word	0x00000000
        /*0080*/ 	.short	0x0000
        /*0082*/ 	.short	0x0000
        /*0084*/ 	.byte	0x00, 0xf5, 0x21, 0x00


	//----- nvinfo : EIATTR_SPARSE_MMA_MASK
	.align		4
.L_287:
        /*0088*/ 	.byte	0x03, 0x50
        /*008a*/ 	.short	0x0000


	//----- nvinfo : EIATTR_MAXREG_COUNT
	.align		4
        /*008c*/ 	.byte	0x03, 0x1b
        /*008e*/ 	.short	0x00ff


	//----- nvinfo : EIATTR_NUM_BARRIERS
	.align		4
        /*0090*/ 	.byte	0x02, 0x4c
        /*0092*/ 	.byte	0x01
	.zero		1


	//----- nvinfo : EIATTR_MERCURY_ISA_VERSION
	.align		4
        /*0094*/ 	.byte	0x03, 0x5f
        /*0096*/ 	.short	0x0101


	//----- nvinfo : EIATTR_VRC_CTA_INIT_COUNT
	.align		4
        /*0098*/ 	.byte	0x02, 0x4a
	.zero		1
	.zero		1


	//----- nvinfo : EIATTR_EXIT_INSTR_OFFSETS
	.align		4
        /*009c*/ 	.byte	0x04, 0x1c
        /*009e*/ 	.short	(.L_289 - .L_288)


	//   ....[0]....
.L_288:
        /*00a0*/ 	.word	0x00001860


	//   ....[1]....
        /*00a4*/ 	.word	0x00007260


	//----- nvinfo : EIATTR_CRS_STACK_SIZE
	.align		4
.L_289:
        /*00a8*/ 	.byte	0x04, 0x1e
        /*00aa*/ 	.short	(.L_291 - .L_290)
.L_290:
        /*00ac*/ 	.word	0x00000000


	//----- nvinfo : EIATTR_CBANK_PARAM_SIZE
	.align		4
.L_291:
        /*00b0*/ 	.byte	0x03, 0x19
        /*00b2*/ 	.short	0x0038


	//----- nvinfo : EIATTR_PARAM_CBANK
	.align		4
        /*00b4*/ 	.byte	0x04, 0x0a
        /*00b6*/ 	.short	(.L_293 - .L_292)
	.align		4
.L_292:
        /*00b8*/ 	.word	index@(.nv.constant0._Z6MarlinILi256ELi1ELi8ELi8ELi4ELi8EEvPK4int4S2_PS0_S2_iiiPi)
        /*00bc*/ 	.short	0x0380
        /*00be*/ 	.short	0x0038


	//----- nvinfo : EIATTR_SW_WAR
	.align		4
.L_293:
        /*00c0*/ 	.byte	0x04, 0x36
        /*00c2*/ 	.short	(.L_295 - .L_294)
.L_294:
        /*00c4*/ 	.word	0x00000008
.L_295:


//--------------------- .nv.info._Z6MarlinILi256ELi1ELi8ELi8ELi4ELin1EEvPK4int4S2_PS0_S2_iiiPi --------------------------
	.section	.nv.info._Z6MarlinILi256ELi1ELi8ELi8ELi4ELin1EEvPK4int4S2_PS0_S2_iiiPi,"",@"SHT_CUDA_INFO"
	.sectionflags	@""
	.align	4


	//----- nvinfo : EIATTR_CUDA_API_VERSION
	.align		4
        /*0000*/ 	.byte	0x04, 0x37
        /*0002*/ 	.short	(.L_297 - .L_296)
.L_296:
        /*0004*/ 	.word	0x00000082


	//----- nvinfo : EIATTR_KPARAM_INFO
	.align		4
.L_297:
        /*0008*/ 	.byte	0x04, 0x17
        /*000a*/ 	.short	(.L_299 - .L_298)
.L_298:
        /*000c*/ 	.word	0x00000000
        /*0010*/ 	.short	0x0007
        /*0012*/ 	.short	0x0030
        /*0014*/ 	.byte	0x00, 0xf5, 0x21, 0x00


	//----- nvinfo : EIATTR_KPARAM_INFO
	.align		4
.L_299:
        /*0018*/ 	.byte	0x04, 0x17
        /*001a*/ 	.short	(.L_301 - .L_300)
.L_300:
        /*001c*/ 	.word	0x00000000
        /*0020*/ 	.short	0x0006
        /*0022*/ 	.short	0x0028
        /*0024*/ 	.byte	0x00, 0xf0, 0x11, 0x00


	//----- nvinfo : EIATTR_KPARAM_INFO
	.align		4
.L_301:
        /*0028*/ 	.byte	0x04, 0x17
        /*002a*/ 	.short	(.L_303 - .L_302)
.L_302:
        /*002c*/ 	.word	0x00000000
        /*0030*/ 	.short	0x0005
        /*0032*/ 	.short	0x0024
        /*0034*/ 	.byte	0x00, 0xf0, 0x11, 0x00


	//----- nvinfo : EIATTR_KPARAM_INFO
	.align		4
.L_303:
        /*0038*/ 	.byte	0x04, 0x17
        /*003a*/ 	.short	(.L_305 - .L_304)
.L_304:
        /*003c*/ 	.word	0x00000000
        /*0040*/ 	.short	0x0004
        /*0042*/ 	.short	0x0020
        /*0044*/ 	.byte	0x00, 0xf0, 0x11, 0x00


	//----- nvinfo : EIATTR_KPARAM_INFO
	.align		4
.L_305:
        /*0048*/ 	.byte	0x04, 0x17
        /*004a*/ 	.short	(.L_307 - .L_306)
.L_306:
        /*004c*/ 	.word	0x00000000
        /*0050*/ 	.short	0x0003
        /*0052*/ 	.short	0x0018
        /*0054*/ 	.byte	0x00, 0xf5, 0x21, 0x00


	//----- nvinfo : EIATTR_KPARAM_INFO
	.align		4
.L_307:
        /*0058*/ 	.byte	0x04, 0x17
        /*005a*/ 	.short	(.L_309 - .L_308)
.L_308:
        /*005c*/ 	.word	0x00000000
        /*0060*/ 	.short	0x0002
        /*0062*/ 	.short	0x0010
        /*0064*/ 	.byte	0x00, 0xf5, 0x21, 0x00


	//----- nvinfo : EIATTR_KPARAM_INFO
	.align		4
.L_309:
        /*0068*/ 	.byte	0x04, 0x17
        /*006a*/ 	.short	(.L_311 - .L_310)
.L_310:
        /*006c*/ 	.word	0x00000000
        /*0070*/ 	.short	0x0001
        /*0072*/ 	.short	0x0008
        /*0074*/ 	.byte	0x00, 0xf5, 0x21, 0x00


	//----- nvinfo : EIATTR_KPARAM_INFO
	.align		4
.L_311:
        /*0078*/ 	.byte	0x04, 0x17
        /*007a*/ 	.short	(.L_313 - .L_312)
.L_312:
        /*007c*/ 	.word	0x00000000
        /*0080*/ 	.short	0x0000
        /*0082*/ 	.short	0x0000
        /*0084*/ 	.byte	0x00, 0xf5, 0x21, 0x00


	//----- nvinfo : EIATTR_SPARSE_MMA_MASK
	.align		4
.L_313:
        /*0088*/ 	.byte	0x03, 0x50
        /*008a*/ 	.short	0x0000


	//----- nvinfo : EIATTR_MAXREG_COUNT
	.align		4
        /*008c*/ 	.byte	0x03, 0x1b
        /*008e*/ 	.short	0x00ff


	//----- nvinfo : EIATTR_NUM_BARRIERS
	.align		4
        /*0090*/ 	.byte	0x02, 0x4c
        /*0092*/ 	.byte	0x01
	.zero		1


	//----- nvinfo : EIATTR_MERCURY_ISA_VERSION
	.align		4
        /*0094*/ 	.byte	0x03, 0x5f
        /*0096*/ 	.short	0x0101


	//----- nvinfo : EIATTR_VRC_CTA_INIT_COUNT
	.align		4
        /*0098*/ 	.byte	0x02, 0x4a
	.zero		1
	.zero		1


	//----- nvinfo : EIATTR_EXIT_INSTR_OFFSETS
	.align		4
        /*009c*/ 	.byte	0x04, 0x1c
        /*009e*/ 	.short	(.L_315 - .L_314)


	//   ....[0]....
.L_314:
        /*00a0*/ 	.word	0x00001470


	//   ....[1]....
        /*00a4*/ 	.word	0x00005fd0


	//----- nvinfo : EIATTR_CRS_STACK_SIZE
	.align		4
.L_315:
        /*00a8*/ 	.byte	0x04, 0x1e
        /*00aa*/ 	.short	(.L_317 - .L_316)
.L_316:
        /*00ac*/ 	.word	0x00000000


	//----- nvinfo : EIATTR_CBANK_PARAM_SIZE
	.align		4
.L_317:
        /*00b0*/ 	.byte	0x03, 0x19
        /*00b2*/ 	.short	0x0038


	//----- nvinfo : EIATTR_PARAM_CBANK
	.align		4
        /*00b4*/ 	.byte	0x04, 0x0a
        /*00b6*/ 	.short	(.L_319 - .L_318)
	.align		4
.L_318:
        /*00b8*/ 	.word	index@(.nv.constant0._Z6MarlinILi256ELi1ELi8ELi8ELi4ELin1EEvPK4int4S2_PS0_S2_iiiPi)
        /*00bc*/ 	.short	0x0380
        /*00be*/ 	.short	0x0038


	//----- nvinfo : EIATTR_SW_WAR
	.align		4
.L_319:
        /*00c0*/ 	.byte	0x04, 0x36
        /*00c2*/ 	.short	(.L_321 - .L_320)
.L_320:
        /*00c4*/ 	.word	0x00000008
.L_321:


//--------------------- .nv.callgraph             --------------------------
	.section	.nv.callgraph,"",@"SHT_CUDA_CALLGRAPH"
	.align	4
	.sectionentsize	8
	.align		4
        /*0000*/ 	.word	0x00000000
	.align		4
        /*0004*/ 	.word	0xffffffff
	.align		4
        /*0008*/ 	.word	0x00000000
	.align		4
        /*000c*/ 	.word	0xfffffffe
	.align		4
        /*0010*/ 	.word	0x00000000
	.align		4
        /*0014*/ 	.word	0xfffffffd
	.align		4
        /*0018*/ 	.word	0x00000000
	.align		4
        /*001c*/ 	.word	0xfffffffc


//--------------------- .text._Z6MarlinILi256ELi4ELi16ELi4ELi4ELi8EEvPK4int4S2_PS0_S2_iiiPi --------------------------
	.section	.text._Z6MarlinILi256ELi4ELi16ELi4ELi4ELi8EEvPK4int4S2_PS0_S2_iiiPi,"ax",@progbits
	.align	128
        .global         _Z6MarlinILi256ELi4ELi16ELi4ELi4ELi8EEvPK4int4S2_PS0_S2_iiiPi
        .type           _Z6MarlinILi256ELi4ELi16ELi4ELi4ELi8EEvPK4int4S2_PS0_S2_iiiPi,@function
        .size           _Z6MarlinILi256ELi4ELi16ELi4ELi4ELi8EEvPK4int4S2_PS0_S2_iiiPi,(.L_x_552 - _Z6MarlinILi256ELi4ELi16ELi4ELi4ELi8EEvPK4int4S2_PS0_S2_iiiPi)
        .other          _Z6MarlinILi256ELi4ELi16ELi4ELi4ELi8EEvPK4int4S2_PS0_S2_iiiPi,@"STO_CUDA_ENTRY STV_DEFAULT"
_Z6MarlinILi256ELi4ELi16ELi4ELi4ELi8EEvPK4int4S2_PS0_S2_iiiPi:
.text._Z6MarlinILi256ELi4ELi16ELi4ELi4ELi8EEvPK4int4S2_PS0_S2_iiiPi:
[----:B------:R-:W-:Y:S01]  /*0000*/  LDC R1, c[0x0][0x37c] ;  /* 0x0000df00ff017b82 */ /* 0x000fe20000000800 */
[----:B------:R-:W1:Y:S07]  /*0010*/  LDCU UR6, c[0x0][0x370] ;  /* 0x00006e00ff0677ac */ /* 0x000e6e0008000800 */
[----:B------:R-:W2:Y:S01]  /*0020*/  LDC R0, c[0x0][0x370] ;  /* 0x0000dc00ff007b82 */ /* 0x000ea20000000800 */
[----:B------:R-:W3:Y:S01]  /*0030*/  LDCU.64 UR4, c[0x0][0x3a0] ;  /* 0x00007400ff0477ac */ /* 0x000ee20008000a00 */
[----:B------:R-:W4:Y:S06]  /*0040*/  LDCU UR25, c[0x0][0x3a8] ;  /* 0x00007500ff1977ac */ /* 0x000f2c0008000800 */
[----:B------:R-:W5:Y:S01]  /*0050*/  S2UR UR33, SR_CTAID.X ;  /* 0x00000000002179c3 */ /* 0x000f620000002500 */
[----:B------:R-:W1:Y:S01]  /*0060*/  LDCU.64 UR12, c[0x0][0x380] ;  /* 0x00007000ff0c77ac */ /* 0x000e620008000a00 */
[----:B------:R-:W5:Y:S01]  /*0070*/  LDCU.64 UR10, c[0x0][0x390] ;  /* 0x00007200ff0a77ac */ /* 0x000f620008000a00 */
[----:B------:R-:W5:Y:S01]  /*0080*/  LDCU.64 UR8, c[0x0][0x3b0] ;  /* 0x00007600ff0877ac */ /* 0x000f620008000a00 */
[----:B---3--:R-:W-:Y:S01]  /*0090*/  UISETP.LT.AND UP0, UPT, UR4, 0x40, UPT ;  /* 0x000000400400788c */ /* 0x008fe2000bf01270 */
[-C--:B--2---:R-:W-:Y:S01]  /*00a0*/  IABS R4, R0.reuse ;  /* 0x0000000000047213 */ /* 0x084fe20000000000 */
[----:B------:R-:W-:Y:S01]  /*00b0*/  USHF.R.S32.HI UR41, URZ, 0x1f, UR5 ;  /* 0x0000001fff297899 */ /* 0x000fe20008011405 */
[----:B------:R-:W-:Y:S01]  /*00c0*/  IABS R0, R0 ;  /* 0x0000000000007213 */ /* 0x000fe20000000000 */
[----:B----4-:R-:W-:Y:S01]  /*00d0*/  USHF.R.S32.HI UR44, URZ, 0x1f, UR25 ;  /* 0x0000001fff2c7899 */ /* 0x010fe20008011419 */
[----:B------:R-:W2:Y:S01]  /*00e0*/  I2F.RP R2, R4 ;  /* 0x0000000400027306 */ /* 0x000ea20000209400 */
[----:B------:R-:W-:Y:S01]  /*00f0*/  USEL UR45, UR4, 0x40, !UP0 ;  /* 0x00000040042d7887 */ /* 0x000fe2000c000000 */
[----:B-1----:R-:W-:Y:S01]  /*0100*/  MOV R228, UR12 ;  /* 0x0000000c00e47c02 */ /* 0x002fe20008000f00 */
[----:B------:R-:W-:Y:S01]  /*0110*/  ULEA.HI UR46, UR41, UR5, URZ, 0x8 ;  /* 0x00000005292e7291 */ /* 0x000fe2000f8f40ff */
[----:B------:R-:W-:Y:S01]  /*0120*/  IMAD.MOV R0, RZ, RZ, -R0 ;  /* 0x000000ffff007224 */ /* 0x000fe200078e0a00 */
[----:B------:R-:W-:Y:S01]  /*0130*/  ULEA.HI UR47, UR44, UR25, URZ, 0x6 ;  /* 0x000000192c2f7291 */ /* 0x000fe2000f8f30ff */
[----:B------:R-:W-:Y:S01]  /*0140*/  IMAD.U32 R229, RZ, RZ, UR13 ;  /* 0x0000000dffe57e24 */ /* 0x000fe2000f8e00ff */
[----:B------:R-:W-:Y:S01]  /*0150*/  USHF.R.U32.HI UR45, URZ, 0x6, UR45 ;  /* 0x00000006ff2d7899 */ /* 0x000fe2000801162d */
[----:B-----5:R-:W-:Y:S01]  /*0160*/  MOV R226, UR10 ;  /* 0x0000000a00e27c02 */ /* 0x020fe20008000f00 */
[----:B------:R-:W-:Y:S01]  /*0170*/  USHF.R.S32.HI UR46, URZ, 0x8, UR46 ;  /* 0x00000008ff2e7899 */ /* 0x000fe2000801142e */
[----:B------:R-:W-:Y:S01]  /*0180*/  IMAD.U32 R227, RZ, RZ, UR11 ;  /* 0x0000000bffe37e24 */ /* 0x000fe2000f8e00ff */
[----:B------:R-:W-:Y:S01]  /*0190*/  USHF.R.S32.HI UR47, URZ, 0x6, UR47 ;  /* 0x00000006ff2f7899 */ /* 0x000fe2000801142f */
[----:B------:R-:W-:Y:S01]  /*01a0*/  MOV R224, UR8 ;  /* 0x0000000800e07c02 */ /* 0x000fe20008000f00 */
[----:B------:R-:W-:Y:S01]  /*01b0*/  UIMAD UR45, UR45, UR46, URZ ;  /* 0x0000002e2d2d72a4 */ /* 0x000fe2000f8e02ff */
[----:B------:R-:W-:Y:S01]  /*01c0*/  IMAD.U32 R225, RZ, RZ, UR9 ;  /* 0x00000009ffe17e24 */ /* 0x000fe2000f8e00ff */
[----:B--2---:R-:W1:Y:S01]  /*01d0*/  MUFU.RCP R6, R2 ;  /* 0x0000000200067308 */ /* 0x004e620000001000 */
[----:B------:R-:W-:Y:S01]  /*01e0*/  MOV R222, UR10 ;  /* 0x0000000a00de7c02 */ /* 0x000fe20008000f00 */
[----:B------:R-:W-:Y:S01]  /*01f0*/  UIMAD UR7, UR47, UR45, UR6 ;  /* 0x0000002d2f0772a4 */ /* 0x000fe2000f8e0206 */
[----:B------:R-:W-:Y:S01]  /*0200*/  IMAD.U32 R223, RZ, RZ, UR11 ;  /* 0x0000000bffdf7e24 */ /* 0x000fe2000f8e00ff */
[----:B------:R-:W-:Y:S01]  /*0210*/  MOV R220, UR8 ;  /* 0x0000000800dc7c02 */ /* 0x000fe20008000f00 */
[----:B------:R-:W-:Y:S01]  /*0220*/  IMAD.U32 R221, RZ, RZ, UR9 ;  /* 0x00000009ffdd7e24 */ /* 0x000fe2000f8e00ff */
[----:B------:R-:W-:Y:S01]  /*0230*/  UIADD3 UR7, UPT, UPT, UR7, -0x1, URZ ;  /* 0xffffffff07077890 */ /* 0x000fe2000fffe0ff */
[----:B-1----:R-:W-:-:S05]  /*0240*/  VIADD R6, R6, 0xffffffe ;  /* 0x0ffffffe06067836 */ /* 0x002fca0000000000 */
[----:B------:R-:W-:Y:S01]  /*0250*/  MOV R2, UR7 ;  /* 0x0000000700027c02 */ /* 0x000fe20008000f00 */
[----:B------:R-:W-:Y:S01]  /*0260*/  ULOP3.LUT UR7, UR7, UR6, URZ, 0x3c, !UPT ;  /* 0x0000000607077292 */ /* 0x000fe2000f8e3cff */
[----:B------:R-:W1:Y:S02]  /*0270*/  F2I.FTZ.U32.TRUNC.NTZ R7, R6 ;  /* 0x0000000600077305 */ /* 0x000e64000021f000 */
[----:B------:R-:W-:-:S03]  /*0280*/  IABS R2, R2 ;  /* 0x0000000200027213 */ /* 0x000fc60000000000 */
[----:B------:R-:W-:Y:S01]  /*0290*/  ISETP.LE.AND P1, PT, RZ, UR7, PT ;  /* 0x00000007ff007c0c */ /* 0x000fe2000bf23270 */
[----:B-1----:R-:W-:Y:S02]  /*02a0*/  IMAD.MOV R3, RZ, RZ, -R7 ;  /* 0x000000ffff037224 */ /* 0x002fe400078e0a07 */
[----:B------:R-:W-:Y:S02]  /*02b0*/  IMAD.MOV.U32 R6, RZ, RZ, RZ ;  /* 0x000000ffff067224 */ /* 0x000fe400078e00ff */
[----:B------:R-:W-:-:S04]  /*02c0*/  IMAD R3, R3, R4, RZ ;  /* 0x0000000403037224 */ /* 0x000fc800078e02ff */
[----:B------:R-:W-:-:S06]  /*02d0*/  IMAD.HI.U32 R3, R7, R3, R6 ;  /* 0x0000000307037227 */ /* 0x000fcc00078e0006 */
[----:B------:R-:W-:-:S04]  /*02e0*/  IMAD.HI.U32 R3, R3, R2, RZ ;  /* 0x0000000203037227 */ /* 0x000fc800078e00ff */
[----:B------:R-:W-:Y:S02]  /*02f0*/  IMAD R5, R3, R0, R2 ;  /* 0x0000000003057224 */ /* 0x000fe400078e0202 */
[----:B------:R-:W1:Y:S03]  /*0300*/  I2F.U32.RP R0, UR47 ;  /* 0x0000002f00007d06 */ /* 0x000e660008209000 */
[----:B------:R-:W-:-:S05]  /*0310*/  ISETP.GT.U32.AND P0, PT, R4, R5, PT ;  /* 0x000000050400720c */ /* 0x000fca0003f04070 */
[----:B-1----:R-:W1:Y:S08]  /*0320*/  MUFU.RCP R0, R0 ;  /* 0x0000000000007308 */ /* 0x002e700000001000 */
[----:B------:R-:W-:Y:S01]  /*0330*/  @!P0 IADD3 R5, PT, PT, R5, -R4, RZ ;  /* 0x8000000405058210 */ /* 0x000fe20007ffe0ff */
[----:B------:R-:W-:Y:S01]  /*0340*/  @!P0 VIADD R3, R3, 0x1 ;  /* 0x0000000103038836 */ /* 0x000fe20000000000 */
[----:B------:R-:W-:-:S02]  /*0350*/  ISETP.NE.AND P0, PT, RZ, UR6, PT ;  /* 0x00000006ff007c0c */ /* 0x000fc4000bf05270 */
[----:B------:R-:W-:-:S13]  /*0360*/  ISETP.GE.U32.AND P2, PT, R5, R4, PT ;  /* 0x000000040500720c */ /* 0x000fda0003f46070 */
[----:B------:R-:W-:Y:S01]  /*0370*/  @P2 VIADD R3, R3, 0x1 ;  /* 0x0000000103032836 */ /* 0x000fe20000000000 */
[----:B------:R-:W-:-:S04]  /*0380*/  ISETP.NE.U32.AND P2, PT, RZ, UR47, PT ;  /* 0x0000002fff007c0c */ /* 0x000fc8000bf45070 */
[----:B------:R-:W-:Y:S02]  /*0390*/  @!P1 IADD3 R3, PT, PT, -R3, RZ, RZ ;  /* 0x000000ff03039210 */ /* 0x000fe40007ffe1ff */
[----:B------:R-:W-:-:S05]  /*03a0*/  @!P0 LOP3.LUT R3, RZ, UR6, RZ, 0x33, !PT ;  /* 0x00000006ff038c12 */ /* 0x000fca000f8e33ff */
[----:B------:R-:W-:Y:S02]  /*03b0*/  VIADD R2, R3, 0x1 ;  /* 0x0000000103027836 */ /* 0x000fe40000000000 */
[----:B-1----:R-:W-:Y:S01]  /*03c0*/  VIADD R3, R0, 0xffffffe ;  /* 0x0ffffffe00037836 */ /* 0x002fe20000000000 */
[----:B------:R-:W-:Y:S02]  /*03d0*/  IADD3 R0, PT, PT, RZ, -UR47, RZ ;  /* 0x8000002fff007c10 */ /* 0x000fe4000fffe0ff */
[----:B------:R-:W-:-:S03]  /*03e0*/  LEA.HI R2, R2, R2, RZ, 0x1 ;  /* 0x0000000202027211 */ /* 0x000fc600078f08ff */
[----:B------:R-:W1:Y:S01]  /*03f0*/  F2I.FTZ.U32.TRUNC.NTZ R3, R3 ;  /* 0x0000000300037305 */ /* 0x000e62000021f000 */
[----:B------:R-:W-:Y:S01]  /*0400*/  R2UR UR31, R2 ;  /* 0x00000000021f72ca */ /* 0x000fe200000e0000 */
[----:B------:R-:W-:-:S12]  /*0410*/  IMAD.MOV.U32 R2, RZ, RZ, RZ ;  /* 0x000000ffff027224 */ /* 0x000fd800078e00ff */
[----:B------:R-:W-:Y:S01]  /*0420*/  ULOP3.LUT UR31, UR31, 0xfffffffe, URZ, 0xc0, !UPT ;  /* 0xfffffffe1f1f7892 */ /* 0x000fe2000f8ec0ff */
[----:B-1----:R-:W-:-:S03]  /*0430*/  IMAD R5, R0, R3, RZ ;  /* 0x0000000300057224 */ /* 0x002fc600078e02ff */
[----:B------:R-:W-:Y:S01]  /*0440*/  UIMAD UR6, UR31, UR33, URZ ;  /* 0x000000211f0672a4 */ /* 0x000fe2000f8e02ff */
[----:B------:R-:W-:-:S05]  /*0450*/  IMAD.HI.U32 R5, R3, R5, R2 ;  /* 0x0000000503057227 */ /* 0x000fca00078e0002 */
[----:B------:R-:W-:Y:S02]  /*0460*/  IMAD.U32 R171, RZ, RZ, UR6 ;  /* 0x00000006ffab7e24 */ /* 0x000fe4000f8e00ff */
[----:B------:R-:W-:-:S05]  /*0470*/  IMAD.HI.U32 R212, R5, UR6, RZ ;  /* 0x0000000605d47c27 */ /* 0x000fca000f8e00ff */
[----:B------:R-:W-:-:S05]  /*0480*/  IADD3 R0, PT, PT, -R212, RZ, RZ ;  /* 0x000000ffd4007210 */ /* 0x000fca0007ffe1ff */
[----:B------:R-:W-:-:S05]  /*0490*/  IMAD R0, R0, UR47, R171 ;  /* 0x0000002f00007c24 */ /* 0x000fca000f8e02ab */
[----:B------:R-:W-:-:S13]  /*04a0*/  ISETP.GE.U32.AND P0, PT, R0, UR47, PT ;  /* 0x0000002f00007c0c */ /* 0x000fda000bf06070 */
[----:B------:R-:W-:Y:S01]  /*04b0*/  @P0 VIADD R0, R0, -UR47 ;  /* 0x8000002f00000c36 */ /* 0x000fe20008000000 */
[----:B------:R-:W-:-:S04]  /*04c0*/  @P0 IADD3 R212, PT, PT, R212, 0x1, RZ ;  /* 0x00000001d4d40810 */ /* 0x000fc80007ffe0ff */
[----:B------:R-:W-:-:S13]  /*04d0*/  ISETP.GE.U32.AND P1, PT, R0, UR47, PT ;  /* 0x0000002f00007c0c */ /* 0x000fda000bf26070 */
[----:B------:R-:W-:Y:S01]  /*04e0*/  @P1 VIADD R212, R212, 0x1 ;  /* 0x00000001d4d41836 */ /* 0x000fe20000000000 */
[----:B------:R-:W-:-:S04]  /*04f0*/  @!P2 LOP3.LUT R212, RZ, UR47, RZ, 0x33, !PT ;  /* 0x0000002fffd4ac12 */ /* 0x000fc8000f8e33ff */
[C---:B------:R-:W-:Y:S01]  /*0500*/  ISETP.GE.AND P0, PT, R212.reuse, UR46, PT ;  /* 0x0000002ed4007c0c */ /* 0x040fe2000bf06270 */
[----:B------:R-:W-:Y:S01]  /*0510*/  IMAD R0, R212, UR47, RZ ;  /* 0x0000002fd4007c24 */ /* 0x000fe2000f8e02ff */
[----:B------:R-:W-:-:S04]  /*0520*/  MOV R213, R212 ;  /* 0x000000d400d57202 */ /* 0x000fc80000000f00 */
[----:B------:R-:W-:-:S07]  /*0530*/  IADD3 R4, PT, PT, -R0, UR6, RZ ;  /* 0x0000000600047c10 */ /* 0x000fce000fffe1ff */
[----:B------:R-:W-:Y:S05]  /*0540*/  @!P0 BRA `(.L_x_0) ;  /* 0x0000000000a48947 */ /* 0x000fea0003800000 */
[----:B------:R-:W-:Y:S01]  /*0550*/  IABS R6, UR46 ;  /* 0x0000002e00067c13 */ /* 0x000fe20008000000 */
[----:B------:R-:W1:Y:S01]  /*0560*/  LDC.64 R220, c[0x0][0x3b0] ;  /* 0x0000ec00ffdc7b82 */ /* 0x000e620000000a00 */
[----:B------:R-:W-:Y:S02]  /*0570*/  MOV R8, RZ ;  /* 0x000000ff00087202 */ /* 0x000fe40000000f00 */
[----:B------:R-:W2:Y:S01]  /*0580*/  I2F.RP R7, R6 ;  /* 0x0000000600077306 */ /* 0x000ea20000209400 */
[----:B------:R-:W-:Y:S02]  /*0590*/  IABS R3, R213 ;  /* 0x000000d500037213 */ /* 0x000fe40000000000 */
[----:B------:R-:W-:-:S05]  /*05a0*/  IABS R2, UR46 ;  /* 0x0000002e00027c13 */ /* 0x000fca0008000000 */
[----:B------:R-:W-:Y:S01]  /*05b0*/  IMAD.MOV R2, RZ, RZ, -R2 ;  /* 0x000000ffff027224 */ /* 0x000fe200078e0a02 */
[----:B--2---:R-:W2:Y:S02]  /*05c0*/  MUFU.RCP R9, R7 ;  /* 0x0000000700097308 */ /* 0x004ea40000001000 */
[----:B--2---:R-:W-:-:S06]  /*05d0*/  VIADD R9, R9, 0xffffffe ;  /* 0x0ffffffe09097836 */ /* 0x004fcc0000000000 */
[----:B------:R-:W2:Y:S02]  /*05e0*/  F2I.FTZ.U32.TRUNC.NTZ R9, R9 ;  /* 0x0000000900097305 */ /* 0x000ea4000021f000 */
[----:B--2---:R-:W-:-:S04]  /*05f0*/  IMAD.MOV R5, RZ, RZ, -R9 ;  /* 0x000000ffff057224 */ /* 0x004fc800078e0a09 */
[----:B------:R-:W-:-:S04]  /*0600*/  IMAD R5, R5, R6, RZ ;  /* 0x0000000605057224 */ /* 0x000fc800078e02ff */
[----:B------:R-:W-:-:S06]  /*0610*/  IMAD.HI.U32 R8, R9, R5, R8 ;  /* 0x0000000509087227 */ /* 0x000fcc00078e0008 */
[----:B------:R-:W-:-:S04]  /*0620*/  IMAD.HI.U32 R212, R8, R3, RZ ;  /* 0x0000000308d47227 */ /* 0x000fc800078e00ff */
[----:B------:R-:W-:Y:S01]  /*0630*/  IMAD R3, R212, R2, R3 ;  /* 0x00000002d4037224 */ /* 0x000fe200078e0203 */
[----:B------:R-:W-:-:S04]  /*0640*/  LOP3.LUT R2, R213, UR46, RZ, 0x3c, !PT ;  /* 0x0000002ed5027c12 */ /* 0x000fc8000f8e3cff */
[----:B------:R-:W-:Y:S02]  /*0650*/  ISETP.GT.U32.AND P0, PT, R6, R3, PT ;  /* 0x000000030600720c */ /* 0x000fe40003f04070 */
[----:B------:R-:W-:-:S11]  /*0660*/  ISETP.GE.AND P1, PT, R2, RZ, PT ;  /* 0x000000ff0200720c */ /* 0x000fd60003f26270 */
[-C--:B------:R-:W-:Y:S01]  /*0670*/  @!P0 IADD3 R3, PT, PT, R3, -R6.reuse, RZ ;  /* 0x8000000603038210 */ /* 0x080fe20007ffe0ff */
[----:B------:R-:W-:Y:S01]  /*0680*/  @!P0 VIADD R212, R212, 0x1 ;  /* 0x00000001d4d48836 */ /* 0x000fe20000000000 */
[----:B------:R-:W-:Y:S02]  /*0690*/  ISETP.NE.AND P0, PT, RZ, UR46, PT ;  /* 0x0000002eff007c0c */ /* 0x000fe4000bf05270 */
[----:B------:R-:W-:Y:S02]  /*06a0*/  ISETP.GE.U32.AND P2, PT, R3, R6, PT ;  /* 0x000000060300720c */ /* 0x000fe40003f46070 */
[----:B------:R-:W2:Y:S08]  /*06b0*/  LDC.64 R6, c[0x0][0x390] ;  /* 0x0000e400ff067b82 */ /* 0x000eb00000000a00 */
[----:B------:R-:W3:Y:S03]  /*06c0*/  LDC.64 R2, c[0x0][0x380] ;  /* 0x0000e000ff027b82 */ /* 0x000ee60000000a00 */
[----:B------:R-:W-:-:S05]  /*06d0*/  @P2 IADD3 R212, PT, PT, R212, 0x1, RZ ;  /* 0x00000001d4d42810 */ /* 0x000fca0007ffe0ff */
[----:B------:R-:W-:Y:S01]  /*06e0*/  @!P1 IMAD.MOV R212, RZ, RZ, -R212 ;  /* 0x000000ffffd49224 */ /* 0x000fe200078e0ad4 */
[----:B------:R-:W-:-:S04]  /*06f0*/  @!P0 LOP3.LUT R212, RZ, UR46, RZ, 0x33, !PT ;  /* 0x0000002effd48c12 */ /* 0x000fc8000f8e33ff */
[C---:B------:R-:W-:Y:S01]  /*0700*/  SHF.L.U32 R228, R212.reuse, 0x6, RZ ;  /* 0x00000006d4e47819 */ /* 0x040fe200000006ff */
[----:B------:R-:W-:-:S04]  /*0710*/  IMAD R212, R212, UR46, RZ ;  /* 0x0000002ed4d47c24 */ /* 0x000fc8000f8e02ff */
[C---:B------:R-:W-:Y:S02]  /*0720*/  IMAD R222, R228.reuse, UR5, RZ ;  /* 0x00000005e4de7c24 */ /* 0x040fe4000f8e02ff */
[----:B------:R-:W-:Y:S02]  /*0730*/  IMAD R228, R228, UR25, RZ ;  /* 0x00000019e4e47c24 */ /* 0x000fe4000f8e02ff */
[----:B-1----:R-:W-:Y:S01]  /*0740*/  IMAD.WIDE R220, R212, 0x4, R220 ;  /* 0x00000004d4dc7825 */ /* 0x002fe200078e02dc */
[----:B------:R-:W-:Y:S02]  /*0750*/  SHF.R.S32.HI R222, RZ, 0x3, R222 ;  /* 0x00000003ffde7819 */ /* 0x000fe400000114de */
[----:B------:R-:W-:Y:S01]  /*0760*/  SHF.R.S32.HI R228, RZ, 0x3, R228 ;  /* 0x00000003ffe47819 */ /* 0x000fe200000114e4 */
[----:B------:R-:W-:Y:S01]  /*0770*/  IMAD.IADD R212, R213, 0x1, -R212 ;  /* 0x00000001d5d47824 */ /* 0x000fe200078e0ad4 */
[----:B------:R-:W-:Y:S01]  /*0780*/  MOV R224, R220 ;  /* 0x000000dc00e07202 */ /* 0x000fe20000000f00 */
[----:B--2---:R-:W-:-:S04]  /*0790*/  IMAD.WIDE R222, R222, 0x10, R6 ;  /* 0x00000010dede7825 */ /* 0x004fc800078e0206 */
[----:B---3--:R-:W-:Y:S01]  /*07a0*/  IMAD.WIDE R228, R228, 0x10, R2 ;  /* 0x00000010e4e47825 */ /* 0x008fe200078e0202 */
[----:B------:R-:W-:Y:S02]  /*07b0*/  MOV R226, R222 ;  /* 0x000000de00e27202 */ /* 0x000fe40000000f00 */
[----:B------:R-:W-:Y:S01]  /*07c0*/  MOV R227, R223 ;  /* 0x000000df00e37202 */ /* 0x000fe20000000f00 */
[----:B------:R-:W-:-:S07]  /*07d0*/  IMAD.MOV.U32 R225, RZ, RZ, R221 ;  /* 0x000000ffffe17224 */ /* 0x000fce00078e00dd */
.L_x_0:
[----:B------:R-:W-:Y:S01]  /*07e0*/  ISETP.GE.AND P0, PT, R213, UR45, PT ;  /* 0x0000002dd5007c0c */ /* 0x000fe2000bf06270 */
[----:B------:R-:W-:Y:S01]  /*07f0*/  UISETP.LT.AND UP0, UPT, UR4, 0x40, UPT ;  /* 0x000000400400788c */ /* 0x000fe2000bf01270 */
[----:B------:R-:W-:Y:S01]  /*0800*/  VIADD R171, R171, UR31 ;  /* 0x0000001fabab7c36 */ /* 0x000fe20008000000 */
[----:B------:R-:W-:Y:S01]  /*0810*/  MOV R211, RZ ;  /* 0x000000ff00d37202 */ /* 0x000fe20000000f00 */
[----:B------:R-:W-:Y:S01]  /*0820*/  IMAD.MOV.U32 R234, RZ, RZ, RZ ;  /* 0x000000ffffea7224 */ /* 0x000fe200078e00ff */
[----:B------:R-:W-:-:S08]  /*0830*/  USEL UR32, UR4, 0x40, UP0 ;  /* 0x0000004004207887 */ /* 0x000fd00008000000 */
[----:B------:R-:W-:Y:S01]  /*0840*/  VOTEU.ANY UP1, P0 ;  /* 0x0000000000ff7886 */ /* 0x000fe20000020100 */
[----:B------:R-:W-:-:S09]  /*0850*/  UISETP.LT.OR UP1, UPT, UR31, 0x1, UP1 ;  /* 0x000000011f00788c */ /* 0x000fd20008f21670 */
[----:B------:R-:W-:Y:S05]  /*0860*/  BRA.U UP1, `(.L_x_1) ;  /* 0x00000005016c7547 */ /* 0x000fea000b800000 */
[----:B------:R-:W-:Y:S01]  /*0870*/  IABS R6, UR31 ;  /* 0x0000001f00067c13 */ /* 0x000fe20008000000 */
[----:B------:R-:W-:Y:S01]  /*0880*/  UIADD3 UR4, UPT, UPT, UR31, -0x1, URZ ;  /* 0xffffffff1f047890 */ /* 0x000fe2000fffe0ff */
[----:B------:R-:W-:Y:S01]  /*0890*/  IABS R5, UR31 ;  /* 0x0000001f00057c13 */ /* 0x000fe20008000000 */
[----:B------:R-:W-:Y:S01]  /*08a0*/  IMAD.MOV.U32 R210, RZ, RZ, RZ ;  /* 0x000000ffffd27224 */ /* 0x000fe200078e00ff */
[----:B------:R-:W1:Y:S01]  /*08b0*/  I2F.RP R9, R6 ;  /* 0x0000000600097306 */ /* 0x000e620000209400 */
[----:B------:R-:W-:Y:S02]  /*08c0*/  ISETP.NE.AND P4, PT, RZ, UR31, PT ;  /* 0x0000001fff007c0c */ /* 0x000fe4000bf85270 */
[----:B------:R-:W-:Y:S01]  /*08d0*/  VIADD R7, R0, UR4 ;  /* 0x0000000400077c36 */ /* 0x000fe20008000000 */
[----:B------:R-:W-:Y:S02]  /*08e0*/  IADD3 R5, PT, PT, RZ, -R5, RZ ;  /* 0x80000005ff057210 */ /* 0x000fe40007ffe0ff */
[----:B------:R-:W-:-:S02]  /*08f0*/  MOV R211, 0x1 ;  /* 0x0000000100d37802 */ /* 0x000fc40000000f00 */
[----:B------:R-:W-:Y:S02]  /*0900*/  IABS R2, R7 ;  /* 0x0000000700027213 */ /* 0x000fe40000000000 */
[----:B------:R-:W-:-:S04]  /*0910*/  LOP3.LUT R7, R7, UR31, RZ, 0x3c, !PT ;  /* 0x0000001f07077c12 */ /* 0x000fc8000f8e3cff */
[----:B------:R-:W-:Y:S01]  /*0920*/  ISETP.GE.AND P1, PT, R7, RZ, PT ;  /* 0x000000ff0700720c */ /* 0x000fe20003f26270 */
[----:B-1----:R-:W1:Y:S01]  /*0930*/  MUFU.RCP R10, R9 ;  /* 0x00000009000a7308 */ /* 0x002e620000001000 */
[----:B------:R-:W-:Y:S01]  /*0940*/  LOP3.LUT R7, RZ, UR31, RZ, 0x33, !PT ;  /* 0x0000001fff077c12 */ /* 0x000fe2000f8e33ff */
[----:B-1----:R-:W-:-:S06]  /*0950*/  VIADD R10, R10, 0xffffffe ;  /* 0x0ffffffe0a0a7836 */ /* 0x002fcc0000000000 */
[----:B------:R-:W1:Y:S02]  /*0960*/  F2I.FTZ.U32.TRUNC.NTZ R11, R10 ;  /* 0x0000000a000b7305 */ /* 0x000e64000021f000 */
[----:B-1----:R-:W-:Y:S02]  /*0970*/  IMAD.MOV R3, RZ, RZ, -R11 ;  /* 0x000000ffff037224 */ /* 0x002fe400078e0a0b */
[----:B------:R-:W-:Y:S02]  /*0980*/  IMAD.MOV.U32 R10, RZ, RZ, RZ ;  /* 0x000000ffff0a7224 */ /* 0x000fe400078e00ff */
[----:B------:R-:W-:-:S04]  /*0990*/  IMAD R8, R3, R6, RZ ;  /* 0x0000000603087224 */ /* 0x000fc800078e02ff */
[----:B------:R-:W-:Y:S01]  /*09a0*/  IMAD.HI.U32 R8, R11, R8, R10 ;  /* 0x000000080b087227 */ /* 0x000fe200078e000a */
[----:B------:R-:W-:-:S05]  /*09b0*/  IADD3 R10, PT, PT, R0, UR47, RZ ;  /* 0x0000002f000a7c10 */ /* 0x000fca000fffe0ff */
[----:B------:R-:W-:-:S04]  /*09c0*/  IMAD.HI.U32 R3, R8, R2, RZ ;  /* 0x0000000208037227 */ /* 0x000fc800078e00ff */
[----:B------:R-:W-:-:S05]  /*09d0*/  IMAD R9, R3, R5, R2 ;  /* 0x0000000503097224 */ /* 0x000fca00078e0202 */
[----:B------:R-:W-:-:S13]  /*09e0*/  ISETP.GT.U32.AND P0, PT, R6, R9, PT ;  /* 0x000000090600720c */ /* 0x000fda0003f04070 */
[----:B------:R-:W-:Y:S01]  /*09f0*/  @!P0 IMAD.IADD R9, R9, 0x1, -R6 ;  /* 0x0000000109098824 */ /* 0x000fe200078e0a06 */
[----:B------:R-:W-:-:S04]  /*0a00*/  @!P0 IADD3 R3, PT, PT, R3, 0x1, RZ ;  /* 0x0000000103038810 */ /* 0x000fc80007ffe0ff */
[----:B------:R-:W-:-:S13]  /*0a10*/  ISETP.GE.U32.AND P2, PT, R9, R6, PT ;  /* 0x000000060900720c */ /* 0x000fda0003f46070 */
[----:B------:R-:W-:-:S04]  /*0a20*/  @P2 VIADD R3, R3, 0x1 ;  /* 0x0000000103032836 */ /* 0x000fc80000000000 */
[----:B------:R-:W-:-:S05]  /*0a30*/  @!P1 IMAD.MOV R3, RZ, RZ, -R3 ;  /* 0x000000ffff039224 */ /* 0x000fca00078e0a03 */
[----:B------:R-:W-:-:S05]  /*0a40*/  SEL R2, R7, R3, !P4 ;  /* 0x0000000307027207 */ /* 0x000fca0006000000 */
[----:B------:R-:W-:-:S05]  /*0a50*/  IMAD R3, R2, UR31, RZ ;  /* 0x0000001f02037c24 */ /* 0x000fca000f8e02ff */
[----:B------:R-:W-:-:S13]  /*0a60*/  ISETP.GT.AND P0, PT, R3, R10, PT ;  /* 0x0000000a0300720c */ /* 0x000fda0003f04270 */
[----:B------:R-:W-:Y:S05]  /*0a70*/  @P0 BRA `(.L_x_2) ;  /* 0x0000000000a00947 */ /* 0x000fea0003800000 */
[----:B------:R-:W-:Y:S01]  /*0a80*/  IMAD.IADD R3, R3, 0x1, -R0 ;  /* 0x0000000103037824 */ /* 0x000fe200078e0a00 */
[----:B------:R-:W-:Y:S01]  /*0a90*/  IADD3 R2, PT, PT, -R2, UR33, RZ ;  /* 0x0000002102027c10 */ /* 0x000fe2000fffe1ff */
[----:B------:R-:W-:-:S03]  /*0aa0*/  IMAD.U32 R0, RZ, RZ, UR4 ;  /* 0x00000004ff007e24 */ /* 0x000fc6000f8e00ff */
[C---:B------:R-:W-:Y:S02]  /*0ab0*/  ISETP.GT.AND P3, PT, R3.reuse, RZ, PT ;  /* 0x000000ff0300720c */ /* 0x040fe40003f64270 */
[----:B------:R-:W-:Y:S02]  /*0ac0*/  IADD3 R0, PT, PT, -R3, UR47, R0 ;  /* 0x0000002f03007c10 */ /* 0x000fe4000fffe100 */
[----:B------:R-:W-:Y:S02]  /*0ad0*/  SEL R211, RZ, 0x1, !P3 ;  /* 0x00000001ffd37807 */ /* 0x000fe40005800000 */
[----:B------:R-:W-:Y:S02]  /*0ae0*/  IABS R9, R0 ;  /* 0x0000000000097213 */ /* 0x000fe40000000000 */
[----:B------:R-:W-:-:S03]  /*0af0*/  LOP3.LUT R0, R0, UR31, RZ, 0x3c, !PT ;  /* 0x0000001f00007c12 */ /* 0x000fc6000f8e3cff */
[----:B------:R-:W-:Y:S01]  /*0b00*/  IMAD.HI.U32 R10, R8, R9, RZ ;  /* 0x00000009080a7227 */ /* 0x000fe200078e00ff */
[----:B------:R-:W-:-:S03]  /*0b10*/  ISETP.GE.AND P2, PT, R0, RZ, PT ;  /* 0x000000ff0000720c */ /* 0x000fc60003f46270 */
[----:B------:R-:W-:Y:S02]  /*0b20*/  IMAD R9, R10, R5, R9 ;  /* 0x000000050a097224 */ /* 0x000fe400078e0209 */
[----:B------:R-:W-:-:S03]  /*0b30*/  IMAD R0, R2, UR31, RZ ;  /* 0x0000001f02007c24 */ /* 0x000fc6000f8e02ff */
[----:B------:R-:W-:-:S13]  /*0b40*/  ISETP.GT.U32.AND P0, PT, R6, R9, PT ;  /* 0x000000090600720c */ /* 0x000fda0003f04070 */
[----:B------:R-:W-:Y:S02]  /*0b50*/  @!P0 IMAD.IADD R9, R9, 0x1, -R6 ;  /* 0x0000000109098824 */ /* 0x000fe400078e0a06 */
[----:B------:R-:W-:Y:S01]  /*0b60*/  @!P0 VIADD R10, R10, 0x1 ;  /* 0x000000010a0a8836 */ /* 0x000fe20000000000 */
[----:B------:R-:W-:Y:S02]  /*0b70*/  LOP3.LUT P0, RZ, R3, R0, RZ, 0xfc, !PT ;  /* 0x0000000003ff7212 */ /* 0x000fe4000780fcff */
[----:B------:R-:W-:Y:S02]  /*0b80*/  ISETP.GE.U32.AND P1, PT, R9, R6, PT ;  /* 0x000000060900720c */ /* 0x000fe40003f26070 */
[----:B------:R-:W-:-:S11]  /*0b90*/  ISETP.GT.AND P0, PT, R0, -0x1, P0 ;  /* 0xffffffff0000780c */ /* 0x000fd60000704270 */
[----:B------:R-:W-:-:S04]  /*0ba0*/  @P1 VIADD R10, R10, 0x1 ;  /* 0x000000010a0a1836 */ /* 0x000fc80000000000 */
[----:B------:R-:W-:-:S05]  /*0bb0*/  @!P2 IMAD.MOV R10, RZ, RZ, -R10 ;  /* 0x000000ffff0aa224 */ /* 0x000fca00078e0a0a */
[----:B------:R-:W-:-:S05]  /*0bc0*/  SEL R10, R7, R10, !P4 ;  /* 0x0000000a070a7207 */ /* 0x000fca0006000000 */
[----:B------:R-:W-:-:S04]  /*0bd0*/  IMAD.IADD R211, R10, 0x1, R211 ;  /* 0x000000010ad37824 */ /* 0x000fc800078e02d3 */
[----:B------:R-:W-:Y:S01]  /*0be0*/  @!P0 VIADD R210, R211, 0xffffffff ;  /* 0xffffffffd3d28836 */ /* 0x000fe20000000000 */
[----:B------:R-:W-:Y:S06]  /*0bf0*/  @!P0 BRA `(.L_x_2) ;  /* 0x0000000000408947 */ /* 0x000fec0003800000 */
[----:B------:R-:W-:Y:S01]  /*0c00*/  IABS R2, R0 ;  /* 0x0000000000027213 */ /* 0x000fe20000000000 */
[----:B------:R-:W-:Y:S01]  /*0c10*/  VIADD R210, R211, 0xffffffff ;  /* 0xffffffffd3d27836 */ /* 0x000fe20000000000 */
[----:B------:R-:W-:Y:S01]  /*0c20*/  LOP3.LUT R0, R0, UR31, RZ, 0x3c, !PT ;  /* 0x0000001f00007c12 */ /* 0x000fe2000f8e3cff */
[----:B------:R-:W-:Y:S02]  /*0c30*/  @!P3 IMAD.MOV R210, RZ, RZ, R211 ;  /* 0x000000ffffd2b224 */ /* 0x000fe400078e02d3 */
[----:B------:R-:W-:Y:S01]  /*0c40*/  IMAD.HI.U32 R8, R8, R2, RZ ;  /* 0x0000000208087227 */ /* 0x000fe200078e00ff */
[----:B------:R-:W-:-:S03]  /*0c50*/  ISETP.GE.AND P1, PT, R0, RZ, PT ;  /* 0x000000ff0000720c */ /* 0x000fc60003f26270 */
[----:B------:R-:W-:-:S05]  /*0c60*/  IMAD R5, R8, R5, R2 ;  /* 0x0000000508057224 */ /* 0x000fca00078e0202 */
[----:B------:R-:W-:-:S13]  /*0c70*/  ISETP.GT.U32.AND P0, PT, R6, R5, PT ;  /* 0x000000050600720c */ /* 0x000fda0003f04070 */
[----:B------:R-:W-:Y:S02]  /*0c80*/  @!P0 IMAD.IADD R5, R5, 0x1, -R6 ;  /* 0x0000000105058824 */ /* 0x000fe400078e0a06 */
[----:B------:R-:W-:-:S03]  /*0c90*/  @!P0 VIADD R8, R8, 0x1 ;  /* 0x0000000108088836 */ /* 0x000fc60000000000 */
[----:B------:R-:W-:-:S13]  /*0ca0*/  ISETP.GE.U32.AND P2, PT, R5, R6, PT ;  /* 0x000000060500720c */ /* 0x000fda0003f46070 */
[----:B------:R-:W-:-:S05]  /*0cb0*/  @P2 VIADD R8, R8, 0x1 ;  /* 0x0000000108082836 */ /* 0x000fca0000000000 */
[----:B------:R-:W-:-:S04]  /*0cc0*/  @!P1 IADD3 R8, PT, PT, -R8, RZ, RZ ;  /* 0x000000ff08089210 */ /* 0x000fc80007ffe1ff */
[----:B------:R-:W-:-:S04]  /*0cd0*/  SEL R3, R7, R8, !P4 ;  /* 0x0000000807037207 */ /* 0x000fc80006000000 */
[----:B------:R-:W-:-:S04]  /*0ce0*/  LOP3.LUT R3, RZ, R3, RZ, 0x33, !PT ;  /* 0x00000003ff037212 */ /* 0x000fc800078e33ff */
[----:B------:R-:W-:-:S07]  /*0cf0*/  IADD3 R210, PT, PT, R3, R210, RZ ;  /* 0x000000d203d27210 */ /* 0x000fce0007ffe0ff */
.L_x_2:
[----:B------:R-:W-:Y:S01]  /*0d00*/  ISETP.NE.AND P0, PT, R212, UR46, PT ;  /* 0x0000002ed4007c0c */ /* 0x000fe2000bf05270 */
[C---:B------:R-:W-:Y:S01]  /*0d10*/  VIADD R0, R4.reuse, UR31 ;  /* 0x0000001f04007c36 */ /* 0x040fe20008000000 */
[----:B------:R-:W-:-:S04]  /*0d20*/  IADD3 R234, PT, PT, -R4, UR47, RZ ;  /* 0x0000002f04ea7c10 */ /* 0x000fc8000fffe1ff */
[----:B------:R-:W-:-:S04]  /*0d30*/  ISETP.GT.AND P1, PT, R0, UR47, PT ;  /* 0x0000002f00007c0c */ /* 0x000fc8000bf24270 */
[----:B------:R-:W-:-:S03]  /*0d40*/  SEL R234, R234, UR31, P1 ;  /* 0x0000001feaea7c07 */ /* 0x000fc60008800000 */
[----:B------:R-:W-:Y:S06]  /*0d50*/  @P0 BRA `(.L_x_1) ;  /* 0x0000000000300947 */ /* 0x000fec0003800000 */
[----:B------:R-:W-:Y:S01]  /*0d60*/  USHF.L.U32 UR6, UR25, 0x3, URZ ;  /* 0x0000000319067899 */ /* 0x000fe200080006ff */
[----:B------:R-:W-:Y:S01]  /*0d70*/  MOV R5, UR46 ;  /* 0x0000002e00057c02 */ /* 0x000fe20008000f00 */
[----:B------:R-:W-:Y:S01]  /*0d80*/  USHF.L.U32 UR4, UR5, 0x3, URZ ;  /* 0x0000000305047899 */ /* 0x000fe200080006ff */
[----:B------:R-:W-:Y:S02]  /*0d90*/  MOV R3, UR46 ;  /* 0x0000002e00037c02 */ /* 0x000fe40008000f00 */
[----:B------:R-:W-:Y:S01]  /*0da0*/  MOV R212, RZ ;  /* 0x000000ff00d47202 */ /* 0x000fe20000000f00 */
[----:B------:R-:W-:Y:S01]  /*0db0*/  IMAD.WIDE R220, R5, 0x4, R220 ;  /* 0x0000000405dc7825 */ /* 0x000fe200078e02dc */
[----:B------:R-:W-:Y:S02]  /*0dc0*/  MOV R9, UR6 ;  /* 0x0000000600097c02 */ /* 0x000fe40008000f00 */
[----:B------:R-:W-:Y:S01]  /*0dd0*/  MOV R7, UR4 ;  /* 0x0000000400077c02 */ /* 0x000fe20008000f00 */
[----:B------:R-:W-:-:S04]  /*0de0*/  IMAD.WIDE R224, R3, 0x4, R224 ;  /* 0x0000000403e07825 */ /* 0x000fc800078e02e0 */
[----:B------:R-:W-:-:S04]  /*0df0*/  IMAD.WIDE R228, R9, 0x10, R228 ;  /* 0x0000001009e47825 */ /* 0x000fc800078e02e4 */
[----:B------:R-:W-:-:S04]  /*0e00*/  IMAD.WIDE R222, R7, 0x10, R222 ;  /* 0x0000001007de7825 */ /* 0x000fc800078e02de */
[----:B------:R-:W-:-:S07]  /*0e10*/  IMAD.WIDE R226, R7, 0x10, R226 ;  /* 0x0000001007e27825 */ /* 0x000fce00078e02e2 */
.L_x_1:
[----:B------:R-:W1:Y:S01]  /*0e20*/  S2R R192, SR_TID.X ;  /* 0x0000000000c07919 */ /* 0x000e620000002100 */
[----:B------:R-:W-:Y:S01]  /*0e30*/  ULEA.HI UR7, UR5, UR5, URZ, 0x1 ;  /* 0x0000000505077291 */ /* 0x000fe2000f8f08ff */
[----:B------:R-:W2:Y:S01]  /*0e40*/  LDC.64 R8, c[0x0][0x388] ;  /* 0x0000e200ff087b82 */ /* 0x000ea20000000a00 */
[----:B------:R-:W-:Y:S01]  /*0e50*/  ULEA.HI UR44, UR44, UR25, URZ, 0x3 ;  /* 0x000000192c2c7291 */ /* 0x000fe2000f8f18ff */
[----:B------:R-:W-:Y:S01]  /*0e60*/  ISETP.GE.AND P0, PT, R234, 0x1, PT ;  /* 0x00000001ea00780c */ /* 0x000fe20003f06270 */
[----:B------:R-:W-:Y:S01]  /*0e70*/  USHF.R.S32.HI UR43, URZ, 0x1, UR7 ;  /* 0x00000001ff2b7899 */ /* 0x000fe20008011407 */
[----:B------:R-:W-:Y:S01]  /*0e80*/  LEA.HI R205, R4, R4, RZ, 0x1 ;  /* 0x0000000404cd7211 */ /* 0x000fe200078f08ff */
[----:B------:R-:W-:Y:S02]  /*0e90*/  USHF.R.S32.HI UR44, URZ, 0x3, UR44 ;  /* 0x00000003ff2c7899 */ /* 0x000fe4000801142c */
[----:B------:R-:W-:Y:S01]  /*0ea0*/  USHF.L.U32 UR42, UR43, 0x2, URZ ;  /* 0x000000022b2a7899 */ /* 0x000fe200080006ff */
[----:B------:R-:W3:Y:S01]  /*0eb0*/  S2UR UR4, SR_CgaCtaId ;  /* 0x00000000000479c3 */ /* 0x000ee20000008800 */
[----:B------:R-:W-:Y:S01]  /*0ec0*/  ULEA.HI UR41, UR41, UR5, URZ, 0x3 ;  /* 0x0000000529297291 */ /* 0x000fe2000f8f18ff */
[----:B------:R-:W-:Y:S01]  /*0ed0*/  SHF.R.S32.HI R205, RZ, 0x1, R205 ;  /* 0x00000001ffcd7819 */ /* 0x000fe200000114cd */
[----:B------:R-:W-:-:S02]  /*0ee0*/  ULOP3.LUT UR7, UR7, 0xfffffffe, URZ, 0xc0, !UPT ;  /* 0xfffffffe07077892 */ /* 0x000fc4000f8ec0ff */
[----:B------:R-:W-:Y:S01]  /*0ef0*/  USHF.R.S32.HI UR41, URZ, 0x3, UR41 ;  /* 0x00000003ff297899 */ /* 0x000fe20008011429 */
[----:B------:R-:W-:Y:S01]  /*0f00*/  UMOV UR8, 0x400 ;  /* 0x0000040000087882 */ /* 0x000fe20000000000 */
[----:B------:R-:W-:Y:S02]  /*0f10*/  USHF.L.U32 UR6, UR32, 0x3, URZ ;  /* 0x0000000320067899 */ /* 0x000fe400080006ff */
[----:B------:R-:W-:Y:S01]  /*0f20*/  IMAD.U32 R217, RZ, RZ, UR7 ;  /* 0x00000007ffd97e24 */ /* 0x000fe2000f8e00ff */
[----:B------:R-:W4:Y:S01]  /*0f30*/  LDCU.64 UR68, c[0x0][0x358] ;  /* 0x00006b00ff4477ac */ /* 0x000f220008000a00 */
[--C-:B-1----:R-:W-:Y:S01]  /*0f40*/  SHF.R.U32.HI R0, RZ, 0x7, R192.reuse ;  /* 0x00000007ff007819 */ /* 0x102fe200000116c0 */
[C---:B------:R-:W-:Y:S01]  /*0f50*/  VIADD R2, R192.reuse, 0x100 ;  /* 0x00000100c0027836 */ /* 0x040fe20000000000 */
[C---:B------:R-:W-:Y:S01]  /*0f60*/  LOP3.LUT R5, R192.reuse, 0x7f, RZ, 0xc0, !PT ;  /* 0x0000007fc0057812 */ /* 0x040fe200078ec0ff */
[----:B------:R-:W-:Y:S01]  /*0f70*/  IMAD.SHL.U32 R197, R192, 0x8, RZ ;  /* 0x00000008c0c57824 */ /* 0x000fe200078e00ff */
[----:B---3--:R-:W-:Y:S01]  /*0f80*/  ULEA UR4, UR4, UR8, 0x18 ;  /* 0x0000000804047291 */ /* 0x008fe2000f8ec0ff */
[--C-:B------:R-:W-:Y:S01]  /*0f90*/  SHF.R.U32.HI R195, RZ, 0x2, R192.reuse ;  /* 0x00000002ffc37819 */ /* 0x100fe200000116c0 */
[----:B------:R-:W-:Y:S01]  /*0fa0*/  IMAD R205, R205, UR41, R192 ;  /* 0x00000029cdcd7c24 */ /* 0x000fe2000f8e02c0 */
[----:B------:R-:W-:Y:S01]  /*0fb0*/  LOP3.LUT R207, R2, 0x7f8, RZ, 0xc0, !PT ;  /* 0x000007f802cf7812 */ /* 0x000fe200078ec0ff */
[----:B------:R-:W-:Y:S01]  /*0fc0*/  IMAD R5, R0, UR43, R5 ;  /* 0x0000002b00057c24 */ /* 0x000fe2000f8e0205 */
[----:B------:R-:W-:Y:S01]  /*0fd0*/  SHF.R.U32.HI R6, RZ, 0x3, R2 ;  /* 0x00000003ff067819 */ /* 0x000fe20000011602 */
[----:B------:R-:W-:Y:S01]  /*0fe0*/  IMAD R205, R212, 0x20, R205 ;  /* 0x00000020d4cd7824 */ /* 0x000fe200078e02cd */
[--C-:B------:R-:W-:Y:S01]  /*0ff0*/  LOP3.LUT R207, R207, 0x7, R192.reuse, 0xf8, !PT ;  /* 0x00000007cfcf7812 */ /* 0x100fe200078ef8c0 */
[----:B------:R-:W-:Y:S01]  /*1000*/  IMAD R5, R4, UR42, R5 ;  /* 0x0000002a04057c24 */ /* 0x000fe2000f8e0205 */
[----:B------:R-:W-:-:S02]  /*1010*/  SHF.R.U32.HI R0, RZ, 0x4, R192 ;  /* 0x00000004ff007819 */ /* 0x000fc400000116c0 */
[----:B------:R-:W-:Y:S01]  /*1020*/  LOP3.LUT R3, R197, 0x78, RZ, 0xc0, !PT ;  /* 0x00000078c5037812 */ /* 0x000fe200078ec0ff */
[----:B------:R-:W-:Y:S01]  /*1030*/  IMAD R218, R212, 0x80, R5 ;  /* 0x00000080d4da7824 */ /* 0x000fe200078e0205 */
[----:B------:R-:W-:Y:S02]  /*1040*/  LOP3.LUT R207, R207, R6, RZ, 0x3c, !PT ;  /* 0x00000006cfcf7212 */ /* 0x000fe400078e3cff */
[----:B------:R-:W-:Y:S01]  /*1050*/  SHF.R.U32.HI R5, RZ, 0x3, R192 ;  /* 0x00000003ff057819 */ /* 0x000fe200000116c0 */
[----:B--2---:R-:W-:Y:S01]  /*1060*/  IMAD.WIDE R218, R218, 0x10, R8 ;  /* 0x00000010dada7825 */ /* 0x004fe200078e0208 */
[C---:B------:R-:W-:Y:S02]  /*1070*/  LOP3.LUT R6, R192.reuse, 0x7, RZ, 0xc0, !PT ;  /* 0x00000007c0067812 */ /* 0x040fe400078ec0ff */
[----:B------:R-:W-:Y:S02]  /*1080*/  LOP3.LUT R0, R3, 0x1, R0, 0xf8, !PT ;  /* 0x0000000103007812 */ /* 0x000fe400078ef800 */
[----:B------:R-:W-:Y:S01]  /*1090*/  SHF.R.U32.HI R3, RZ, 0x6, R192 ;  /* 0x00000006ff037819 */ /* 0x000fe200000116c0 */
[----:B------:R-:W-:Y:S01]  /*10a0*/  IMAD R209, R5, UR44, R6 ;  /* 0x0000002c05d17c24 */ /* 0x000fe2000f8e0206 */
[----:B------:R-:W-:Y:S01]  /*10b0*/  USHF.L.U32 UR44, UR44, 0x5, URZ ;  /* 0x000000052c2c7899 */ /* 0x000fe200080006ff */
[----:B------:R-:W-:Y:S01]  /*10c0*/  LOP3.LUT R208, R192, R5, RZ, 0x3c, !PT ;  /* 0x00000005c0d07212 */ /* 0x000fe200078e3cff */
[----:B------:R-:W-:Y:S01]  /*10d0*/  IMAD.WIDE R216, R217, 0x10, R218 ;  /* 0x00000010d9d87825 */ /* 0x000fe200078e02da */
[----:B------:R-:W-:-:S02]  /*10e0*/  LOP3.LUT R3, R3, 0xe, RZ, 0xc0, !PT ;  /* 0x0000000e03037812 */ /* 0x000fc400078ec0ff */
[----:B------:R-:W-:Y:S01]  /*10f0*/  SHF.R.U32.HI R7, RZ, 0x5, R192 ;  /* 0x00000005ff077819 */ /* 0x000fe200000116c0 */
[----:B------:R-:W-:Y:S01]  /*1100*/  IMAD R193, R4, 0x8, R209 ;  /* 0x0000000804c17824 */ /* 0x000fe200078e02d1 */
[----:B------:R-:W-:Y:S01]  /*1110*/  LOP3.LUT R195, R195, 0x7, RZ, 0xc0, !PT ;  /* 0x00000007c3c37812 */ /* 0x000fe200078ec0ff */
[----:B------:R-:W-:Y:S01]  /*1120*/  IMAD.IADD R0, R3, 0x1, R0 ;  /* 0x0000000103007824 */ /* 0x000fe200078e0200 */
[----:B------:R-:W-:Y:S01]  /*1130*/  LEA R206, R192, UR4, 0x4 ;  /* 0x00000004c0ce7c11 */ /* 0x000fe2000f8e20ff */
[C---:B------:R-:W-:Y:S01]  /*1140*/  VIADD R3, R193.reuse, UR44 ;  /* 0x0000002cc1037c36 */ /* 0x040fe20008000000 */
[----:B------:R-:W-:Y:S01]  /*1150*/  LEA R208, R208, UR4, 0x4 ;  /* 0x00000004d0d07c11 */ /* 0x000fe2000f8e20ff */
[----:B------:R-:W-:Y:S01]  /*1160*/  IMAD.WIDE R10, R193, 0x10, R228 ;  /* 0x00000010c10a7825 */ /* 0x000fe200078e02e4 */
[----:B------:R-:W-:-:S03]  /*1170*/  LEA R207, R207, UR4, 0x4 ;  /* 0x00000004cfcf7c11 */ /* 0x000fc6000f8e20ff */
[----:B------:R-:W-:Y:S01]  /*1180*/  IMAD.WIDE R12, R3, 0x10, R228 ;  /* 0x00000010030c7825 */ /* 0x000fe200078e02e4 */
[----:B----4-:R-:W-:Y:S06]  /*1190*/  @!P0 BRA `(.L_x_3) ;  /* 0x0000000000908947 */ /* 0x010fec0003800000 */
[----:B------:R-:W-:Y:S01]  /*11a0*/  ISETP.GE.AND P0, PT, R192, UR6, PT ;  /* 0x00000006c0007c0c */ /* 0x000fe2000bf06270 */
[----:B------:R-:W-:Y:S01]  /*11b0*/  UMOV UR7, 0xf0 ;  /* 0x000000f000077882 */ /* 0x000fe20000000000 */
[----:B------:R-:W-:Y:S01]  /*11c0*/  ISETP.GE.AND P1, PT, R2, UR6, PT ;  /* 0x0000000602007c0c */ /* 0x000fe2000bf26270 */
[----:B------:R-:W-:Y:S01]  /*11d0*/  USHF.R.U32 UR8, UR7, 0x4, URZ ;  /* 0x0000000407087899 */ /* 0x000fe200080016ff */
[----:B------:R-:W-:-:S03]  /*11e0*/  UMOV UR9, 0x120 ;  /* 0x0000012000097882 */ /* 0x000fc60000000000 */
[----:B------:R-:W-:-:S04]  /*11f0*/  ULOP3.LUT UR9, UR9, 0xf, UR8, 0xf8, !UPT ;  /* 0x0000000f09097892 */ /* 0x000fc8000f8ef808 */
[----:B------:R-:W-:Y:S01]  /*1200*/  USHF.L.U32 UR9, UR9, 0x14, URZ ;  /* 0x0000001409097899 */ /* 0x000fe200080006ff */
[----:B------:R-:W-:Y:S01]  /*1210*/  UMOV UR8, URZ ;  /* 0x000000ff00087c82 */ /* 0x000fe20008000000 */
[----:B------:R-:W-:Y:S01]  /*1220*/  MOV R3, UR42 ;  /* 0x0000002a00037c02 */ /* 0x000fe20008000f00 */
[----:B------:R-:W-:Y:S01]  /*1230*/  IMAD.U32 R9, RZ, RZ, UR42 ;  /* 0x0000002aff097e24 */ /* 0x000fe2000f8e00ff */
[----:B------:R-:W-:Y:S01]  /*1240*/  BSSY.RECONVERGENT B0, `(.L_x_4) ;  /* 0x0000018000007945 */ /* 0x000fe20003800200 */
[----:B------:R-:W-:Y:S01]  /*1250*/  @!PT LDS RZ, [RZ] ;  /* 0x00000000fffff984 */ /* 0x000fe20000000800 */
[----:B------:R-:W-:Y:S01]  /*1260*/  @!PT LDS RZ, [RZ] ;  /* 0x00000000fffff984 */ /* 0x000fe20000000800 */
[----:B------:R-:W-:Y:S01]  /*1270*/  @!PT LDS RZ, [RZ] ;  /* 0x00000000fffff984 */ /* 0x000fe20000000800 */
[----:B------:R-:W-:Y:S01]  /*1280*/  @!P0 LDGSTS.E.BYPASS.LTC128B.128 [R208], desc[UR68][R10.64] ;  /* 0x000000000ad08fae */ /* 0x000fe2000b981a44 */
[----:B------:R-:W-:-:S03]  /*1290*/  ISETP.GT.U32.AND P0, PT, R192, 0x1f, PT ;  /* 0x0000001fc000780c */ /* 0x000fc60003f04070 */
[----:B------:R-:W-:Y:S04]  /*12a0*/  @!P1 LDGSTS.E.BYPASS.LTC128B.128 [R207], desc[UR68][R12.64] ;  /* 0x000000000ccf9fae */ /* 0x000fe8000b981a44 */
[----:B------:R1:W-:Y:S04]  /*12b0*/  LDGSTS.E.BYPASS.LTC128B.128 [R206+0x8000], desc[UR8][R218.64] ;  /* 0x08000000dace7fae */ /* 0x0003e8000b981a08 */
[----:B------:R2:W-:Y:S01]  /*12c0*/  LDGSTS.E.BYPASS.LTC128B.128 [R206+0x9000], desc[UR8][R216.64] ;  /* 0x09000000d8ce7fae */ /* 0x0005e2000b981a08 */
[----:B-1----:R-:W-:-:S04]  /*12d0*/  IMAD.WIDE R218, R9, 0x10, R218 ;  /* 0x0000001009da7825 */ /* 0x002fc800078e02da */
[----:B--2---:R-:W-:Y:S01]  /*12e0*/  IMAD.WIDE R216, R3, 0x10, R216 ;  /* 0x0000001003d87825 */ /* 0x004fe200078e02d8 */
[----:B------:R-:W-:Y:S06]  /*12f0*/  @P0 BRA `(.L_x_5) ;  /* 0x0000000000300947 */ /* 0x000fec0003800000 */
[----:B------:R-:W1:Y:S01]  /*1300*/  LDC.64 R8, c[0x0][0x398] ;  /* 0x0000e600ff087b82 */ /* 0x000e620000000a00 */
[----:B------:R-:W-:Y:S02]  /*1310*/  UMOV UR7, 0xf0 ;  /* 0x000000f000077882 */ /* 0x000fe40000000000 */
[----:B------:R-:W-:Y:S01]  /*1320*/  USHF.R.U32 UR8, UR7, 0x4, URZ ;  /* 0x0000000407087899 */ /* 0x000fe200080016ff */
[----:B------:R-:W-:-:S03]  /*1330*/  UMOV UR9, 0x120 ;  /* 0x0000012000097882 */ /* 0x000fc60000000000 */
[----:B------:R-:W-:-:S04]  /*1340*/  ULOP3.LUT UR9, UR9, 0xf, UR8, 0xf8, !UPT ;  /* 0x0000000f09097892 */ /* 0x000fc8000f8ef808 */
[----:B------:R-:W-:Y:S01]  /*1350*/  USHF.L.U32 UR9, UR9, 0x14, URZ ;  /* 0x0000001409097899 */ /* 0x000fe200080006ff */
[----:B------:R-:W-:Y:S01]  /*1360*/  UMOV UR8, URZ ;  /* 0x000000ff00087c82 */ /* 0x000fe20008000000 */
[----:B-1----:R-:W-:-:S07]  /*1370*/  IMAD.WIDE R8, R205, 0x10, R8 ;  /* 0x00000010cd087825 */ /* 0x002fce00078e0208 */
[----:B------:R-:W-:Y:S01]  /*1380*/  @!PT LDS RZ, [RZ] ;  /* 0x00000000fffff984 */ /* 0x000fe20000000800 */
[----:B------:R-:W-:Y:S01]  /*1390*/  @!PT LDS RZ, [RZ] ;  /* 0x00000000fffff984 */ /* 0x000fe20000000800 */
[----:B------:R-:W-:Y:S01]  /*13a0*/  @!PT LDS RZ, [RZ] ;  /* 0x00000000fffff984 */ /* 0x000fe20000000800 */
[----:B------:R1:W-:Y:S03]  /*13b0*/  LDGSTS.E.BYPASS.LTC128B.128 [R206+0x10000], desc[UR8][R8.64] ;  /* 0x1000000008ce7fae */ /* 0x0003e6000b981a08 */
.L_x_5:
[----:B------:R-:W-:Y:S05]  /*13c0*/  BSYNC.RECONVERGENT B0 ;  /* 0x0000000000007941 */ /* 0x000fea0003800200 */
.L_x_4:
[----:B------:R-:W-:Y:S02]  /*13d0*/  IADD3 R205, PT, PT, R205, UR41, RZ ;  /* 0x00000029cdcd7c10 */ /* 0x000fe4000fffe0ff */
.L_x_3:
[----:B------:R-:W-:Y:S01]  /*13e0*/  ISETP.GE.AND P0, PT, R234, 0x2, PT ;  /* 0x00000002ea00780c */ /* 0x000fe20003f06270 */
[----:B------:R-:W0:-:S12]  /*13f0*/  LDGDEPBAR ;  /* 0x00000000000079af */ /* 0x000e180000000000 */
[----:B------:R-:W-:Y:S05]  /*1400*/  @!P0 BRA `(.L_x_6) ;  /* 0x00000000004c8947 */ /* 0x000fea0003800000 */
        /* <DEDUP_REMOVED lines=8> */
[----:B-1----:R-:W-:Y:S02]  /*1490*/  MOV R9, UR42 ;  /* 0x0000002a00097c02 */ /* 0x002fe40008000f00 */
[----:B------:R-:W-:Y:S01]  /*14a0*/  MOV R3, UR42 ;  /* 0x0000002a00037c02 */ /* 0x000fe20008000f00 */
[----:B------:R-:W-:Y:S01]  /*14b0*/  @!PT LDS RZ, [RZ] ;  /* 0x00000000fffff984 */ /* 0x000fe20000000800 */
[----:B------:R-:W-:Y:S01]  /*14c0*/  @!PT LDS RZ, [RZ] ;  /* 0x00000000fffff984 */ /* 0x000fe20000000800 */
[----:B------:R-:W-:Y:S01]  /*14d0*/  @!PT LDS RZ, [RZ] ;  /* 0x00000000fffff984 */ /* 0x000fe20000000800 */
[----:B------:R-:W-:Y:S04]  /*14e0*/  @!P0 LDGSTS.E.BYPASS.LTC128B.128 [R208+0x2000], desc[UR68][R10.64+0x80] ;  /* 0x020000800ad08fae */ /* 0x000fe8000b981a44 */
[----:B------:R-:W-:Y:S04]  /*14f0*/  @!P1 LDGSTS.E.BYPASS.LTC128B.128 [R207+0x2000], desc[UR68][R12.64+0x80] ;  /* 0x020000800ccf9fae */ /* 0x000fe8000b981a44 */
[----:B------:R1:W-:Y:S04]  /*1500*/  LDGSTS.E.BYPASS.LTC128B.128 [R206+0xa000], desc[UR8][R218.64] ;  /* 0x0a000000dace7fae */ /* 0x0003e8000b981a08 */
[----:B------:R2:W-:Y:S01]  /*1510*/  LDGSTS.E.BYPASS.LTC128B.128 [R206+0xb000], desc[UR8][R216.64] ;  /* 0x0b000000d8ce7fae */ /* 0x0005e2000b981a08 */
[----:B-1----:R-:W-:-:S04]  /*1520*/  IMAD.WIDE R218, R9, 0x10, R218 ;  /* 0x0000001009da7825 */ /* 0x002fc800078e02da */
[----:B--2---:R-:W-:-:S07]  /*1530*/  IMAD.WIDE R216, R3, 0x10, R216 ;  /* 0x0000001003d87825 */ /* 0x004fce00078e02d8 */
.L_x_6:
        /* <DEDUP_REMOVED lines=11> */
[----:B------:R-:W-:Y:S01]  /*15f0*/  BSSY.RECONVERGENT B0, `(.L_x_8) ;  /* 0x0000016000007945 */ /* 0x000fe20003800200 */
[----:B------:R-:W-:Y:S01]  /*1600*/  @!PT LDS RZ, [RZ] ;  /* 0x00000000fffff984 */ /* 0x000fe20000000800 */
[----:B------:R-:W-:Y:S01]  /*1610*/  @!PT LDS RZ, [RZ] ;  /* 0x00000000fffff984 */ /* 0x000fe20000000800 */
[----:B------:R-:W-:Y:S01]  /*1620*/  @!PT LDS RZ, [RZ] ;  /* 0x00000000fffff984 */ /* 0x000fe20000000800 */
[----:B------:R2:W-:Y:S01]  /*1630*/  @!P0 LDGSTS.E.BYPASS.LTC128B.128 [R208+0x4000], desc[UR68][R10.64+0x100] ;  /* 0x040001000ad08fae */ /* 0x0005e2000b981a44 */
[----:B------:R-:W-:-:S03]  /*1640*/  ISETP.GT.U32.AND P0, PT, R192, 0x1f, PT ;  /* 0x0000001fc000780c */ /* 0x000fc60003f04070 */
[----:B------:R2:W-:Y:S04]  /*1650*/  @!P1 LDGSTS.E.BYPASS.LTC128B.128 [R207+0x4000], desc[UR68][R12.64+0x100] ;  /* 0x040001000ccf9fae */ /* 0x0005e8000b981a44 */
[----:B------:R2:W-:Y:S04]  /*1660*/  LDGSTS.E.BYPASS.LTC128B.128 [R206+0xc000], desc[UR8][R218.64] ;  /* 0x0c000000dace7fae */ /* 0x0005e8000b981a08 */
[----:B------:R2:W-:Y:S02]  /*1670*/  LDGSTS.E.BYPASS.LTC128B.128 [R206+0xd000], desc[UR8][R216.64] ;  /* 0x0d000000d8ce7fae */ /* 0x0005e4000b981a08 */
[----:B------:R-:W-:Y:S05]  /*1680*/  @P0 BRA `(.L_x_9) ;  /* 0x0000000000300947 */ /* 0x000fea0003800000 */
[----:B-1----:R-:W1:Y:S01]  /*1690*/  LDC.64 R8, c[0x0][0x398] ;  /* 0x0000e600ff087b82 */ /* 0x002e620000000a00 */
        /* <DEDUP_REMOVED lines=11> */
.L_x_9:
[----:B------:R-:W-:Y:S05]  /*1750*/  BSYNC.RECONVERGENT B0 ;  /* 0x0000000000007941 */ /* 0x000fea0003800200 */
.L_x_8:
[----:B-1-3--:R-:W-:Y:S02]  /*1760*/  MOV R9, UR42 ;  /* 0x0000002a00097c02 */ /* 0x00afe40008000f00 */
[----:B------:R-:W-:Y:S02]  /*1770*/  MOV R3, UR42 ;  /* 0x0000002a00037c02 */ /* 0x000fe40008000f00 */
[----:B------:R-:W-:Y:S01]  /*1780*/  IADD3 R205, PT, PT, R205, UR41, RZ ;  /* 0x00000029cdcd7c10 */ /* 0x000fe2000fffe0ff */
[----:B--2---:R-:W-:-:S04]  /*1790*/  IMAD.WIDE R216, R9, 0x10, R216 ;  /* 0x0000001009d87825 */ /* 0x004fc800078e02d8 */
[----:B------:R-:W-:-:S07]  /*17a0*/  IMAD.WIDE R218, R3, 0x10, R218 ;  /* 0x0000001003da7825 */ /* 0x000fce00078e02da */
.L_x_7:
[----:B------:R-:W0:Y:S01]  /*17b0*/  LDGDEPBAR ;  /* 0x00000000000079af */ /* 0x000e220000000000 */
[C---:B-1----:R-:W-:Y:S01]  /*17c0*/  VIADD R8, R0.reuse, 0x80 ;  /* 0x0000008000087836 */ /* 0x042fe20000000000 */
[C---:B------:R-:W-:Y:S01]  /*17d0*/  LOP3.LUT R13, R0.reuse, 0xf8, RZ, 0xc0, !PT ;  /* 0x000000f8000d7812 */ /* 0x040fe200078ec0ff */
[C---:B------:R-:W-:Y:S01]  /*17e0*/  VIADD R6, R0.reuse, 0x100 ;  /* 0x0000010000067836 */ /* 0x040fe20000000000 */
[----:B------:R-:W-:Y:S01]  /*17f0*/  SHF.R.U32.HI R10, RZ, 0x3, R0 ;  /* 0x00000003ff0a7819 */ /* 0x000fe20000011600 */
[----:B------:R-:W-:Y:S01]  /*1800*/  VIADD R3, R0, 0x180 ;  /* 0x0000018000037836 */ /* 0x000fe20000000000 */
[----:B------:R-:W-:Y:S01]  /*1810*/  LOP3.LUT R11, R8, 0x1f8, RZ, 0xc0, !PT ;  /* 0x000001f8080b7812 */ /* 0x000fe200078ec0ff */
[----:B------:R-:W-:Y:S01]  /*1820*/  IMAD.SHL.U32 R204, R7, 0x80, RZ ;  /* 0x0000008007cc7824 */ /* 0x000fe200078e00ff */
[----:B------:R-:W-:Y:S02]  /*1830*/  LOP3.LUT R9, R6, 0x1f8, RZ, 0xc0, !PT ;  /* 0x000001f806097812 */ /* 0x000fe400078ec0ff */
[----:B------:R-:W-:-:S02]  /*1840*/  LOP3.LUT R15, R3, 0x3f8, RZ, 0xc0, !PT ;  /* 0x000003f8030f7812 */ /* 0x000fc400078ec0ff */
[----:B------:R-:W-:Y:S02]  /*1850*/  LOP3.LUT R13, R13, 0x7, R0, 0xf8, !PT ;  /* 0x000000070d0d7812 */ /* 0x000fe400078ef800 */
[----:B------:R-:W-:Y:S02]  /*1860*/  SHF.R.U32.HI R8, RZ, 0x3, R8 ;  /* 0x00000003ff087819 */ /* 0x000fe40000011608 */
[----:B------:R-:W-:Y:S02]  /*1870*/  SHF.R.U32.HI R6, RZ, 0x3, R6 ;  /* 0x00000003ff067819 */ /* 0x000fe40000011606 */
[----:B------:R-:W-:Y:S02]  /*1880*/  SHF.R.U32.HI R3, RZ, 0x3, R3 ;  /* 0x00000003ff037819 */ /* 0x000fe40000011603 */
[--C-:B------:R-:W-:Y:S02]  /*1890*/  LOP3.LUT R11, R11, 0x7, R0.reuse, 0xf8, !PT ;  /* 0x000000070b0b7812 */ /* 0x100fe400078ef800 */
[----:B------:R-:W-:Y:S01]  /*18a0*/  LOP3.LUT R9, R9, 0x7, R0, 0xf8, !PT ;  /* 0x0000000709097812 */ /* 0x000fe200078ef800 */
[----:B------:R-:W-:-:S04]  /*18b0*/  DEPBAR.LE SB0, 0x2 ;  /* 0x000080800000791a */ /* 0x000fc80000000000 */
[----:B------:R-:W-:Y:S01]  /*18c0*/  LOP3.LUT R4, R15, 0x7, R0, 0xf8, !PT ;  /* 0x000000070f047812 */ /* 0x000fe200078ef800 */
[----:B------:R-:W-:Y:S01]  /*18d0*/  BAR.SYNC.DEFER_BLOCKING 0x0 ;  /* 0x0000000000007b1d */ /* 0x000fe20000010000 */
[----:B------:R-:W-:Y:S02]  /*18e0*/  ISETP.NE.AND P0, PT, R234, RZ, PT ;  /* 0x000000ffea00720c */ /* 0x000fe40003f05270 */
[----:B------:R-:W-:Y:S02]  /*18f0*/  LOP3.LUT R10, R13, R10, RZ, 0x3c, !PT ;  /* 0x0000000a0d0a7212 */ /* 0x000fe400078e3cff */
[----:B------:R-:W-:Y:S02]  /*1900*/  LOP3.LUT R8, R11, R8, RZ, 0x3c, !PT ;  /* 0x000000080b087212 */ /* 0x000fe400078e3cff */
[----:B------:R-:W-:Y:S02]  /*1910*/  LOP3.LUT R6, R9, R6, RZ, 0x3c, !PT ;  /* 0x0000000609067212 */ /* 0x000fe400078e3cff */
[----:B------:R-:W-:-:S02]  /*1920*/  LOP3.LUT R3, R4, R3, RZ, 0x3c, !PT ;  /* 0x0000000304037212 */ /* 0x000fc400078e3cff */
[----:B------:R-:W-:Y:S02]  /*1930*/  LEA R203, R10, UR4, 0x4 ;  /* 0x000000040acb7c11 */ /* 0x000fe4000f8e20ff */
[----:B------:R-:W-:Y:S02]  /*1940*/  LEA R202, R8, UR4, 0x4 ;  /* 0x0000000408ca7c11 */ /* 0x000fe4000f8e20ff */
[----:B------:R-:W-:Y:S02]  /*1950*/  LEA R201, R6, UR4, 0x4 ;  /* 0x0000000406c97c11 */ /* 0x000fe4000f8e20ff */
[----:B------:R-:W-:Y:S02]  /*1960*/  LEA R200, R3, UR4, 0x4 ;  /* 0x0000000403c87c11 */ /* 0x000fe4000f8e20ff */
[----:B------:R-:W-:Y:S01]  /*1970*/  LOP3.LUT R204, R204, 0x180, RZ, 0xc0, !PT ;  /* 0x00000180cccc7812 */ /* 0x000fe200078ec0ff */
[----:B------:R1:W2:Y:S04]  /*1980*/  LDSM.16.M88.4 R132, [R203] ;  /* 0x00000000cb84783b */ /* 0x0002a80000000200 */
[----:B------:R-:W-:Y:S01]  /*1990*/  IMAD R204, R195, 0x10, R204 ;  /* 0x00000010c3cc7824 */ /* 0x000fe200078e02cc */
[----:B------:R1:W3:Y:S04]  /*19a0*/  LDSM.16.M88.4 R140, [R202] ;  /* 0x00000000ca8c783b */ /* 0x0002e80000000200 */
[----:B------:R1:W4:Y:S04]  /*19b0*/  LDSM.16.M88.4 R144, [R201] ;  /* 0x00000000c990783b */ /* 0x0003280000000200 */
[----:B------:R1:W1:Y:S01]  /*19c0*/  LDSM.16.M88.4 R148, [R200] ;  /* 0x00000000c894783b */ /* 0x0002620000000200 */
[----:B------:R-:W-:Y:S05]  /*19d0*/  @!P0 EXIT ;  /* 0x000000000000894d */ /* 0x000fea0003800000 */
[----:B------:R1:W1:Y:S01]  /*19e0*/  LDS.128 R172, [R204+UR4+0x10000] ;  /* 0x01000004ccac7984 */ /* 0x0002620008000c00 */
[----:B------:R-:W-:Y:S01]  /*19f0*/  ISETP.GE.AND P0, PT, R2, UR6, PT ;  /* 0x0000000602007c0c */ /* 0x000fe2000bf06270 */
[----:B------:R-:W5:Y:S01]  /*1a00*/  S2UR UR21, SR_CgaCtaId ;  /* 0x00000000001579c3 */ /* 0x000f620000008800 */
[----:B------:R-:W-:Y:S01]  /*1a10*/  ISETP.GE.AND P6, PT, R192, UR6, PT ;  /* 0x00000006c0007c0c */ /* 0x000fe2000bfc6270 */
[----:B------:R1:W1:Y:S01]  /*1a20*/  LDS.128 R176, [R206+0x8000] ;  /* 0x00800000ceb07984 */ /* 0x0002620000000c00 */
[----:B------:R-:W-:Y:S01]  /*1a30*/  VIADD R3, R0, 0x84 ;  /* 0x0000008400037836 */ /* 0x000fe20000000000 */
[----:B------:R-:W-:Y:S01]  /*1a40*/  LOP3.LUT R198, R192, 0x1f, RZ, 0xc0, !PT ;  /* 0x0000001fc0c67812 */ /* 0x000fe200078ec0ff */
[C---:B------:R-:W-:Y:S01]  /*1a50*/  VIADD R6, R0.reuse, 0x4 ;  /* 0x0000000400067836 */ /* 0x040fe20000000000 */
[----:B------:R-:W-:Y:S01]  /*1a60*/  LOP3.LUT R5, R5, 0xc, RZ, 0xc0, !PT ;  /* 0x0000000c05057812 */ /* 0x000fe200078ec0ff */
[C---:B------:R-:W-:Y:S01]  /*1a70*/  VIADD R2, R0.reuse, 0x104 ;  /* 0x0000010400027836 */ /* 0x040fe20000000000 */
[----:B------:R-:W2:Y:S01]  /*1a80*/  S2UR UR18, SR_CgaCtaId ;  /* 0x00000000001279c3 */ /* 0x000ea20000008800 */
[----:B------:R-:W-:Y:S01]  /*1a90*/  VIADD R0, R0, 0x184 ;  /* 0x0000018400007836 */ /* 0x000fe20000000000 */
[----:B------:R-:W-:Y:S01]  /*1aa0*/  LOP3.LUT R13, R3, 0x1f8, RZ, 0xc0, !PT ;  /* 0x000001f8030d7812 */ /* 0x000fe200078ec0ff */
[----:B------:R-:W-:Y:S01]  /*1ab0*/  IMAD R198, R7, 0x21, R198 ;  /* 0x0000002107c67824 */ /* 0x000fe200078e02c6 */
[----:B------:R-:W-:Y:S01]  /*1ac0*/  LOP3.LUT R9, R2, 0x3f8, RZ, 0xc0, !PT ;  /* 0x000003f802097812 */ /* 0x000fe200078ec0ff */
[----:B------:R-:W-:Y:S01]  /*1ad0*/  UMOV UR27, 0xf0 ;  /* 0x000000f0001b7882 */ /* 0x000fe20000000000 */
[----:B------:R-:W-:Y:S01]  /*1ae0*/  LOP3.LUT R7, R0, 0x3f8, RZ, 0xc0, !PT ;  /* 0x000003f800077812 */ /* 0x000fe200078ec0ff */
[----:B------:R-:W-:Y:S01]  /*1af0*/  VIADD R193, R193, 0x18 ;  /* 0x00000018c1c17836 */ /* 0x000fe20000000000 */
[----:B------:R-:W3:Y:S01]  /*1b00*/  S2UR UR15, SR_CgaCtaId ;  /* 0x00000000000f79c3 */ /* 0x000ee20000008800 */
[----:B------:R-:W-:-:S02]  /*1b10*/  SHF.R.U32.HI R3, RZ, 0x3, R3 ;  /* 0x00000003ff037819 */ /* 0x000fc40000011603 */
[----:B------:R-:W-:Y:S02]  /*1b20*/  CS2R R130, SRZ ;  /* 0x0000000000827805 */ /* 0x000fe4000001ff00 */
[----:B------:R-:W-:Y:S02]  /*1b30*/  LOP3.LUT R4, R13, 0x7, R6, 0xf8, !PT ;  /* 0x000000070d047812 */ /* 0x000fe400078ef806 */
[----:B------:R-:W-:Y:S02]  /*1b40*/  CS2R R128, SRZ ;  /* 0x0000000000807805 */ /* 0x000fe4000001ff00 */
[----:B------:R-:W-:Y:S02]  /*1b50*/  LOP3.LUT R194, R192, 0x3e3, RZ, 0xc0, !PT ;  /* 0x000003e3c0c27812 */ /* 0x000fe400078ec0ff */
[----:B------:R-:W-:Y:S02]  /*1b60*/  CS2R R126, SRZ ;  /* 0x00000000007e7805 */ /* 0x000fe4000001ff00 */
[----:B------:R-:W-:Y:S01]  /*1b70*/  SHF.R.U32.HI R2, RZ, 0x3, R2 ;  /* 0x00000003ff027819 */ /* 0x000fe20000011602 */
[----:B------:R-:W4:Y:S01]  /*1b80*/  S2UR UR12, SR_CgaCtaId ;  /* 0x00000000000c79c3 */ /* 0x000f220000008800 */
[----:B------:R-:W-:Y:S01]  /*1b90*/  SHF.R.U32.HI R11, RZ, 0x3, R6 ;  /* 0x00000003ff0b7819 */ /* 0x000fe20000011606 */
[----:B------:R-:W-:Y:S01]  /*1ba0*/  IMAD R194, R195, 0x84, R194 ;  /* 0x00000084c3c27824 */ /* 0x000fe200078e02c2 */
[----:B------:R-:W-:-:S02]  /*1bb0*/  LOP3.LUT R9, R9, 0x7, R6, 0xf8, !PT ;  /* 0x0000000709097812 */ /* 0x000fc400078ef806 */
[----:B------:R-:W-:Y:S02]  /*1bc0*/  CS2R R124, SRZ ;  /* 0x00000000007c7805 */ /* 0x000fe4000001ff00 */
[----:B------:R-:W-:Y:S02]  /*1bd0*/  LOP3.LUT R7, R7, 0x7, R6, 0xf8, !PT ;  /* 0x0000000707077812 */ /* 0x000fe400078ef806 */
[----:B------:R-:W-:Y:S02]  /*1be0*/  CS2R R98, SRZ ;  /* 0x0000000000627805 */ /* 0x000fe4000001ff00 */
[----:B------:R-:W-:Y:S01]  /*1bf0*/  SHF.R.U32.HI R0, RZ, 0x3, R0 ;  /* 0x00000003ff007819 */ /* 0x000fe20000011600 */
[----:B------:R-:W1:Y:S01]  /*1c00*/  S2UR UR9, SR_CgaCtaId ;  /* 0x00000000000979c3 */ /* 0x000e620000008800 */
[----:B------:R-:W-:Y:S02]  /*1c10*/  LOP3.LUT R197, R197, 0x1c00, RZ, 0xc0, !PT ;  /* 0x00001c00c5c57812 */ /* 0x000fe400078ec0ff */
[----:B------:R-:W-:-:S02]  /*1c20*/  CS2R R96, SRZ ;  /* 0x0000000000607805 */ /* 0x000fc4000001ff00 */
[----:B------:R-:W-:Y:S02]  /*1c30*/  LOP3.LUT R3, R4, R3, RZ, 0x3c, !PT ;  /* 0x0000000304037212 */ /* 0x000fe400078e3cff */
[----:B------:R-:W-:Y:S02]  /*1c40*/  CS2R R94, SRZ ;  /* 0x00000000005e7805 */ /* 0x000fe4000001ff00 */
[----:B------:R-:W-:Y:S02]  /*1c50*/  LOP3.LUT R4, R5, 0x3, R192, 0xf8, !PT ;  /* 0x0000000305047812 */ /* 0x000fe400078ef8c0 */
[----:B------:R-:W-:Y:S02]  /*1c60*/  CS2R R92, SRZ ;  /* 0x00000000005c7805 */ /* 0x000fe4000001ff00 */
[----:B------:R-:W-:Y:S01]  /*1c70*/  LOP3.LUT R136, R6, R11, RZ, 0x3c, !PT ;  /* 0x0000000b06887212 */ /* 0x000fe200078e3cff */
[----:B------:R-:W1:Y:S01]  /*1c80*/  S2UR UR6, SR_CgaCtaId ;  /* 0x00000000000679c3 */ /* 0x000e620000008800 */
[----:B------:R-:W-:Y:S01]  /*1c90*/  LOP3.LUT R2, R9, R2, RZ, 0x3c, !PT ;  /* 0x0000000209027212 */ /* 0x000fe200078e3cff */
[----:B------:R-:W-:Y:S01]  /*1ca0*/  IMAD R199, R195, UR41, R4 ;  /* 0x00000029c3c77c24 */ /* 0x000fe2000f8e0204 */
[----:B------:R-:W-:-:S02]  /*1cb0*/  LOP3.LUT R0, R7, R0, RZ, 0x3c, !PT ;  /* 0x0000000007007212 */ /* 0x000fc400078e3cff */
[----:B------:R-:W-:Y:S02]  /*1cc0*/  CS2R R66, SRZ ;  /* 0x0000000000427805 */ /* 0x000fe4000001ff00 */
[----:B------:R-:W-:Y:S02]  /*1cd0*/  LOP3.LUT R137, R192, 0x380, RZ, 0xc0, !PT ;  /* 0x00000380c0897812 */ /* 0x000fe400078ec0ff */
[----:B------:R-:W-:Y:S02]  /*1ce0*/  CS2R R64, SRZ ;  /* 0x0000000000407805 */ /* 0x000fe4000001ff00 */
[----:B------:R-:W-:Y:S02]  /*1cf0*/  LOP3.LUT R197, R197, 0x7f, R192, 0xf8, !PT ;  /* 0x0000007fc5c57812 */ /* 0x000fe400078ef8c0 */
[----:B------:R-:W-:Y:S02]  /*1d00*/  CS2R R62, SRZ ;  /* 0x00000000003e7805 */ /* 0x000fe4000001ff00 */
[----:B------:R-:W-:-:S02]  /*1d10*/  LOP3.LUT R196, R195, 0x30, RZ, 0xfc, !PT ;  /* 0x00000030c3c47812 */ /* 0x000fc400078efcff */
[----:B------:R-:W-:Y:S02]  /*1d20*/  CS2R R60, SRZ ;  /* 0x00000000003c7805 */ /* 0x000fe4000001ff00 */
[----:B------:R-:W-:Y:S02]  /*1d30*/  P2R R214, PR, RZ, 0x1 ;  /* 0x00000001ffd67803 */ /* 0x000fe40000000000 */
[----:B------:R-:W-:Y:S02]  /*1d40*/  CS2R R34, SRZ ;  /* 0x0000000000227805 */ /* 0x000fe4000001ff00 */
[----:B------:R-:W-:Y:S02]  /*1d50*/  LOP3.LUT R195, R195, 0x38, RZ, 0xfc, !PT ;  /* 0x00000038c3c37812 */ /* 0x000fe400078efcff */
[----:B------:R-:W-:Y:S02]  /*1d60*/  CS2R R32, SRZ ;  /* 0x0000000000207805 */ /* 0x000fe4000001ff00 */
[----:B------:R-:W-:-:S02]  /*1d70*/  CS2R R30, SRZ ;  /* 0x00000000001e7805 */ /* 0x000fc4000001ff00 */
[----:B------:R-:W-:Y:S02]  /*1d80*/  CS2R R28, SRZ ;  /* 0x00000000001c7805 */ /* 0x000fe4000001ff00 */
[----:B------:R-:W-:Y:S02]  /*1d90*/  CS2R R122, SRZ ;  /* 0x00000000007a7805 */ /* 0x000fe4000001ff00 */
[----:B------:R-:W-:Y:S02]  /*1da0*/  CS2R R120, SRZ ;  /* 0x0000000000787805 */ /* 0x000fe4000001ff00 */
[----:B------:R-:W-:Y:S02]  /*1db0*/  CS2R R118, SRZ ;  /* 0x0000000000767805 */ /* 0x000fe4000001ff00 */
        /* <DEDUP_REMOVED lines=45> */
[----:B------:R-:W-:Y:S01]  /*2090*/  LEA R197, R197, UR4, 0x4 ;  /* 0x00000004c5c57c11 */ /* 0x000fe2000f8e20ff */
[----:B------:R-:W-:Y:S01]  /*20a0*/  UMOV UR22, 0x400 ;  /* 0x0000040000167882 */ /* 0x000fe20000000000 */
        /* <DEDUP_REMOVED lines=10> */
[----:B------:R-:W-:Y:S01]  /*2150*/  ISETP.NE.AND P4, PT, R137, 0x80, PT ;  /* 0x000000808900780c */ /* 0x000fe20003f85270 */
[----:B------:R-:W-:-:S02]  /*2160*/  USHF.L.U32 UR24, UR5, 0x3, URZ ;  /* 0x0000000305187899 */ /* 0x000fc400080006ff */
[----:B------:R-:W-:Y:S01]  /*2170*/  USHF.R.U32 UR66, UR27, 0x4, URZ ;  /* 0x000000041b427899 */ /* 0x000fe200080016ff */
[----:B------:R-:W-:-:S03]  /*2180*/  UMOV UR67, 0x120 ;  /* 0x0000012000437882 */ /* 0x000fc60000000000 */
[----:B------:R-:W-:-:S04]  /*2190*/  ULOP3.LUT UR67, UR67, 0xf, UR66, 0xf8, !UPT ;  /* 0x0000000f43437892 */ /* 0x000fc8000f8ef842 */
[----:B------:R-:W-:Y:S01]  /*21a0*/  USHF.L.U32 UR67, UR67, 0x14, URZ ;  /* 0x0000001443437899 */ /* 0x000fe200080006ff */
[----:B------:R-:W-:Y:S01]  /*21b0*/  UMOV UR66, URZ ;  /* 0x000000ff00427c82 */ /* 0x000fe20008000000 */
        /* <DEDUP_REMOVED lines=50> */
[----:B------:R-:W-:Y:S02]  /*24e0*/  USHF.L.U32 UR40, UR41, 0x3, URZ ;  /* 0x0000000329287899 */ /* 0x000fe400080006ff */
[----:B------:R-:W-:Y:S02]  /*24f0*/  UIMAD UR39, UR41, UR32, URZ ;  /* 0x00000020292772a4 */ /* 0x000fe4000f8e02ff */
[----:B------:R-:W-:Y:S02]  /*2500*/  UIADD3 UR26, UPT, UPT, UR31, -0x1, URZ ;  /* 0xffffffff1f1a7890 */ /* 0x000fe4000fffe0ff */
[----:B------:R-:W-:Y:S02]  /*2510*/  USHF.L.U32 UR25, UR25, 0x3, URZ ;  /* 0x0000000319197899 */ /* 0x000fe400080006ff */
[----:B------:R-:W-:-:S02]  /*2520*/  USHF.L.U32 UR23, UR41, 0x4, URZ ;  /* 0x0000000429177899 */ /* 0x000fc400080006ff */
[----:B------:R-:W-:Y:S02]  /*2530*/  UIMAD UR38, UR41, 0x18, URZ ;  /* 0x00000018292678a4 */ /* 0x000fe4000f8e02ff */
[----:B------:R-:W-:Y:S02]  /*2540*/  UIMAD UR37, UR41, 0x28, URZ ;  /* 0x00000028292578a4 */ /* 0x000fe4000f8e02ff */
[----:B------:R-:W-:Y:S02]  /*2550*/  UIMAD UR36, UR41, 0x30, URZ ;  /* 0x00000030292478a4 */ /* 0x000fe4000f8e02ff */
[----:B------:R-:W-:Y:S01]  /*2560*/  UIMAD UR35, UR41, 0x38, URZ ;  /* 0x00000038292378a4 */ /* 0x000fe2000f8e02ff */
[----:B------:R-:W-:Y:S01]  /*2570*/  UMOV UR30, URZ ;  /* 0x000000ff001e7c82 */ /* 0x000fe20008000000 */
[----:B------:R-:W-:Y:S01]  /*2580*/  UMOV UR29, URZ ;  /* 0x000000ff001d7c82 */ /* 0x000fe20008000000 */
[----:B-----5:R-:W-:Y:S02]  /*2590*/  ULEA UR20, UR21, UR22, 0x18 ;  /* 0x0000001615147291 */ /* 0x020fe4000f8ec0ff */
[----:B--2---:R-:W-:-:S02]  /*25a0*/  ULEA UR17, UR18, UR19, 0x18 ;  /* 0x0000001312117291 */ /* 0x004fc4000f8ec0ff */
[----:B---3--:R-:W-:Y:S02]  /*25b0*/  ULEA UR14, UR15, UR16, 0x18 ;  /* 0x000000100f0e7291 */ /* 0x008fe4000f8ec0ff */
[----:B----4-:R-:W-:Y:S02]  /*25c0*/  ULEA UR11, UR12, UR13, 0x18 ;  /* 0x0000000d0c0b7291 */ /* 0x010fe4000f8ec0ff */
[----:B-1----:R-:W-:Y:S02]  /*25d0*/  ULEA UR8, UR9, UR10, 0x18 ;  /* 0x0000000a09087291 */ /* 0x002fe4000f8ec0ff */
[----:B------:R-:W-:Y:S01]  /*25e0*/  ULEA UR5, UR6, UR7, 0x18 ;  /* 0x0000000706057291 */ /* 0x000fe2000f8ec0ff */
[----:B------:R-:W-:Y:S01]  /*25f0*/  UMOV UR28, URZ ;  /* 0x000000ff001c7c82 */ /* 0x000fe20008000000 */
[----:B------:R-:W-:-:S10]  /*2600*/  UMOV UR27, URZ ;  /* 0x000000ff001b7c82 */ /* 0x000fd40008000000 */
.L_x_61:
[----:B-12---:R1:W2:Y:S01]  /*2610*/  LDS.128 R180, [R204+UR4+0x10000] ;  /* 0x01000004ccb47984 */ /* 0x0062a20008000c00 */
[----:B------:R-:W-:Y:S05]  /*2620*/  WARPSYNC.ALL ;  /* 0x0000000000007948 */ /* 0x000fea0003800000 */
[----:B------:R1:W2:Y:S01]  /*2630*/  LDS.128 R188, [R206+0x9000] ;  /* 0x00900000cebc7984 */ /* 0x0002a20000000c00 */
[----:B------:R-:W-:Y:S01]  /*2640*/  ISETP.GE.AND P2, PT, R234, 0x4, PT ;  /* 0x00000004ea00780c */ /* 0x000fe20003f46270 */
[C---:B------:R-:W-:Y:S01]  /*2650*/  VIADD R3, R193.reuse, UR44 ;  /* 0x0000002cc1037c36 */ /* 0x040fe20008000000 */
[-C--:B------:R-:W-:Y:S01]  /*2660*/  LEA R232, P1, R193, R228.reuse, 0x4 ;  /* 0x000000e4c1e87211 */ /* 0x080fe200078220ff */
[----:B------:R1:W2:Y:S01]  /*2670*/  LDSM.16.M88.4 R152, [R170] ;  /* 0x00000000aa98783b */ /* 0x0002a20000000200 */
[----:B------:R-:W-:Y:S01]  /*2680*/  BSSY.RECONVERGENT B0, `(.L_x_10) ;  /* 0x0000019000007945 */ /* 0x000fe20003800200 */
[----:B------:R-:W-:Y:S01]  /*2690*/  ISETP.NE.AND P3, PT, R214, RZ, PT ;  /* 0x000000ffd600720c */ /* 0x000fe20003f65270 */
[----:B------:R-:W-:Y:S01]  /*26a0*/  IMAD.MOV.U32 R215, RZ, RZ, R234 ;  /* 0x000000ffffd77224 */ /* 0x000fe200078e00ea */
[----:B------:R1:W2:Y:S01]  /*26b0*/  LDSM.16.M88.4 R156, [R169] ;  /* 0x00000000a99c783b */ /* 0x0002a20000000200 */
[----:B------:R-:W-:Y:S02]  /*26c0*/  LEA R138, P0, R3, R228, 0x4 ;  /* 0x000000e4038a7211 */ /* 0x000fe400078020ff */
[-C--:B------:R-:W-:Y:S01]  /*26d0*/  LEA.HI.X.SX32 R233, R193, R229.reuse, 0x4, P1 ;  /* 0x000000e5c1e97211 */ /* 0x080fe200008f26ff */
[----:B------:R1:W2:Y:S01]  /*26e0*/  LDSM.16.M88.4 R160, [R168] ;  /* 0x00000000a8a0783b */ /* 0x0002a20000000200 */
[----:B------:R-:W-:Y:S03]  /*26f0*/  LEA.HI.X.SX32 R139, R3, R229, 0x4, P0 ;  /* 0x000000e5038b7211 */ /* 0x000fe600000f26ff */
[----:B------:R1:W2:Y:S01]  /*2700*/  LDSM.16.M88.4 R164, [R0] ;  /* 0x0000000000a4783b */ /* 0x0002a20000000200 */
[----:B---34-:R-:W-:Y:S05]  /*2710*/  @!P2 BRA `(.L_x_11) ;  /* 0x00000000003ca947 */ /* 0x018fea0003800000 */
[----:B------:R-:W-:Y:S01]  /*2720*/  @!PT LDS RZ, [RZ] ;  /* 0x00000000fffff984 */ /* 0x000fe20000000800 */
[----:B------:R-:W-:Y:S01]  /*2730*/  @!PT LDS RZ, [RZ] ;  /* 0x00000000fffff984 */ /* 0x000fe20000000800 */
[----:B------:R-:W-:Y:S01]  /*2740*/  @!PT LDS RZ, [RZ] ;  /* 0x00000000fffff984 */ /* 0x000fe20000000800 */
[----:B------:R-:W-:Y:S01]  /*2750*/  @!P6 LDGSTS.E.BYPASS.LTC128B.128 [R208+0x6000], desc[UR68][R232.64] ;  /* 0x06000000e8d0efae */ /* 0x000fe2000b981a44 */
[----:B------:R-:W-:Y:S02]  /*2760*/  IMAD.U32 R187, RZ, RZ, UR42 ;  /* 0x0000002affbb7e24 */ /* 0x000fe4000f8e00ff */
[----:B------:R-:W-:Y:S01]  /*2770*/  IMAD.U32 R137, RZ, RZ, UR42 ;  /* 0x0000002aff897e24 */ /* 0x000fe2000f8e00ff */
[----:B------:R-:W-:Y:S01]  /*2780*/  @!P3 LDGSTS.E.BYPASS.LTC128B.128 [R207+0x6000], desc[UR68][R138.64] ;  /* 0x060000008acfbfae */ /* 0x000fe2000b981a44 */
[----:B------:R-:W-:Y:S02]  /*2790*/  IMAD.U32 R185, RZ, RZ, UR42 ;  /* 0x0000002affb97e24 */ /* 0x000fe4000f8e00ff */
[----:B------:R-:W-:Y:S01]  /*27a0*/  IMAD.U32 R3, RZ, RZ, UR42 ;  /* 0x0000002aff037e24 */ /* 0x000fe2000f8e00ff */
[----:B------:R3:W-:Y:S04]  /*27b0*/  LDGSTS.E.BYPASS.LTC128B.128 [R206+0xe000], desc[UR66][R218.64] ;  /* 0x0e000000dace7fae */ /* 0x0007e8000b981a42 */
[----:B------:R4:W-:Y:S01]  /*27c0*/  LDGSTS.E.BYPASS.LTC128B.128 [R206+0xf000], desc[UR66][R216.64] ;  /* 0x0f000000d8ce7fae */ /* 0x0009e2000b981a42 */
[----:B---3--:R-:W-:Y:S02]  /*27d0*/  LEA R218, P1, R187, R218, 0x4 ;  /* 0x000000dabbda7211 */ /* 0x008fe400078220ff */
[----:B----4-:R-:W-:Y:S02]  /*27e0*/  LEA R216, P0, R137, R216, 0x4 ;  /* 0x000000d889d87211 */ /* 0x010fe400078020ff */
[----:B------:R-:W-:Y:S02]  /*27f0*/  LEA.HI.X.SX32 R219, R185, R219, 0x4, P1 ;  /* 0x000000dbb9db7211 */ /* 0x000fe400008f26ff */
[----:B------:R-:W-:Y:S09]  /*2800*/  LEA.HI.X.SX32 R217, R3, R217, 0x4, P0 ;  /* 0x000000d903d97211 */ /* 0x000ff200000f26ff */
.L_x_11:
[----:B------:R-:W-:Y:S05]  /*2810*/  BSYNC.RECONVERGENT B0 ;  /* 0x0000000000007941 */ /* 0x000fea0003800200 */
.L_x_10:
[----:B------:R-:W-:Y:S01]  /*2820*/  MOV R231, 0x64006400 ;  /* 0x6400640000e77802 */ /* 0x000fe20000000f00 */
[----:B------:R-:W0:Y:S01]  /*2830*/  LDGDEPBAR ;  /* 0x00000000000079af */ /* 0x000e220000000000 */
[----:B------:R-:W-:Y:S02]  /*2840*/  MOV R230, 0x2c00 ;  /* 0x00002c0000e67802 */ /* 0x000fe40000000f00 */
[----:B------:R-:W-:Y:S02]  /*2850*/  SHF.R.S32.HI R186, RZ, 0x8, R176 ;  /* 0x00000008ffba7819 */ /* 0x000fe400000114b0 */
[C-C-:B------:R-:W-:Y:S02]  /*2860*/  LOP3.LUT R235, R176.reuse, 0xf000f0, R231.reuse, 0xea, !PT ;  /* 0x00f000f0b0eb7812 */ /* 0x140fe400078eeae7 */
[--C-:B------:R-:W-:Y:S02]  /*2870*/  LOP3.LUT R185, R176, 0xf000f, R231.reuse, 0xea, !PT ;  /* 0x000f000fb0b97812 */ /* 0x100fe400078eeae7 */
[C-C-:B------:R-:W-:Y:S02]  /*2880*/  LOP3.LUT R187, R186.reuse, 0xf000f0, R231.reuse, 0xea, !PT ;  /* 0x00f000f0babb7812 */ /* 0x140fe400078eeae7 */
[--C-:B------:R-:W-:Y:S01]  /*2890*/  LOP3.LUT R184, R186, 0xf000f, R231.reuse, 0xea, !PT ;  /* 0x000f000fbab87812 */ /* 0x100fe200078eeae7 */
[----:B------:R-:W-:Y:S01]  /*28a0*/  HFMA2 R186, R235, R230.H0_H0, -72, -72 ;  /* 0xd480d480ebba7431 */ /* 0x000fe200000400e6 */
[----:B--2---:R-:W-:Y:S01]  /*28b0*/  LOP3.LUT R235, R189, 0xf000f0, R231, 0xea, !PT ;  /* 0x00f000f0bdeb7812 */ /* 0x004fe200078eeae7 */
[----:B------:R-:W-:Y:S01]  /*28c0*/  HADD2 R185, R185, -1032, -1032 ;  /* 0xe408e408b9b97430 */ /* 0x000fe20000000000 */
[----:B------:R-:W-:Y:S01]  /*28d0*/  SHF.R.S32.HI R236, RZ, 0x8, R189 ;  /* 0x00000008ffec7819 */ /* 0x000fe200000114bd */
[-C--:B------:R-:W-:Y:S01]  /*28e0*/  HMUL2 R3, R186, R172.reuse.H0_H0 ;  /* 0x200000acba037232 */ /* 0x080fe20000000000 */
[--C-:B------:R-:W-:Y:S01]  /*28f0*/  LOP3.LUT R237, R190, 0xf000f0, R231.reuse, 0xea, !PT ;  /* 0x00f000f0beed7812 */ /* 0x100fe200078eeae7 */
[----:B------:R-:W-:Y:S01]  /*2900*/  HMUL2 R2, R185, R172.H0_H0 ;  /* 0x200000acb9027232 */ /* 0x000fe20000000000 */
[----:B------:R-:W-:Y:S01]  /*2910*/  LOP3.LUT R185, R177, 0xf000f0, R231, 0xea, !PT ;  /* 0x00f000f0b1b97812 */ /* 0x000fe200078eeae7 */
[----:B------:R-:W-:Y:S01]  /*2920*/  HFMA2 R176, R187, R230.H0_H0, -72, -72 ;  /* 0xd480d480bbb07431 */ /* 0x000fe200000400e6 */
[----:B------:R-:W-:Y:S01]  /*2930*/  ISETP.NE.AND P0, PT, R234, 0x1, PT ;  /* 0x00000001ea00780c */ /* 0x000fe20003f05270 */
[----:B------:R-:W-:Y:S01]  /*2940*/  HADD2 R184, R184, -1032, -1032 ;  /* 0xe408e408b8b87430 */ /* 0x000fe20000000000 */
[----:B------:R-:W-:Y:S01]  /*2950*/  MOV R234, RZ ;  /* 0x000000ff00ea7202 */ /* 0x000fe20000000f00 */
[----:B------:R-:W-:-:S04]  /*2960*/  DEPBAR.LE SB0, 0x2 ;  /* 0x000080800000791a */ /* 0x000fc80000000000 */
[C---:B------:R-:W-:Y:S01]  /*2970*/  HMMA.16816.F32 R4, R132.reuse, R2, R4 ;  /* 0x000000028404723c */ /* 0x040fe20000001804 */
[----:B------:R-:W-:Y:S04]  /*2980*/  BAR.SYNC.DEFER_BLOCKING 0x0 ;  /* 0x0000000000007b1d */ /* 0x000fe80000010000 */
[-C--:B------:R-:W-:Y:S01]  /*2990*/  HMUL2 R136, R184, R172.reuse.H1_H1 ;  /* 0x300000acb8887232 */ /* 0x080fe20000000000 */
[----:B------:R-:W-:Y:S01]  /*29a0*/  SHF.R.S32.HI R184, RZ, 0x8, R177 ;  /* 0x00000008ffb87819 */ /* 0x000fe200000114b1 */
[----:B------:R-:W-:Y:S01]  /*29b0*/  HMUL2 R137, R176, R172.H1_H1 ;  /* 0x300000acb0897232 */ /* 0x000fe20000000000 */
[--C-:B------:R-:W-:Y:S01]  /*29c0*/  LOP3.LUT R172, R177, 0xf000f, R231.reuse, 0xea, !PT ;  /* 0x000f000fb1ac7812 */ /* 0x100fe200078eeae7 */
[-C--:B------:R-:W-:Y:S01]  /*29d0*/  HFMA2 R176, R185, R230.reuse.H0_H0, -72, -72 ;  /* 0xd480d480b9b07431 */ /* 0x080fe200000400e6 */
[C-C-:B------:R-:W-:Y:S02]  /*29e0*/  LOP3.LUT R185, R184.reuse, 0xf000f, R231.reuse, 0xea, !PT ;  /* 0x000f000fb8b97812 */ /* 0x140fe400078eeae7 */
[--C-:B------:R-:W-:Y:S01]  /*29f0*/  LOP3.LUT R177, R184, 0xf000f0, R231.reuse, 0xea, !PT ;  /* 0x00f000f0b8b17812 */ /* 0x100fe200078eeae7 */
[----:B------:R-:W-:Y:S01]  /*2a00*/  HADD2 R172, R172, -1032, -1032 ;  /* 0xe408e408acac7430 */ /* 0x000fe20000000000 */
[----:B------:R-:W-:Y:S08]  /*2a10*/  HMMA.16816.F32 R8, R132, R136, R8 ;  /* 0x000000888408723c */ /* 0x000ff00000001808 */
[C---:B------:R-:W-:Y:S08]  /*2a20*/  HMMA.16816.F32 R12, R140.reuse, R2, R12 ;  /* 0x000000028c0c723c */ /* 0x040ff0000000180c */
[----:B------:R-:W-:Y:S08]  /*2a30*/  HMMA.16816.F32 R16, R140, R136, R16 ;  /* 0x000000888c10723c */ /* 0x000ff00000001810 */
[C---:B------:R-:W-:Y:S08]  /*2a40*/  HMMA.16816.F32 R20, R144.reuse, R2, R20 ;  /* 0x000000029014723c */ /* 0x040ff00000001814 */
[----:B------:R-:W-:Y:S08]  /*2a50*/  HMMA.16816.F32 R24, R144, R136, R24 ;  /* 0x000000889018723c */ /* 0x000ff00000001818 */
[C---:B------:R-:W-:Y:S05]  /*2a60*/  HMMA.16816.F32 R28, R148.reuse, R2, R28 ;  /* 0x00000002941c723c */ /* 0x040fea000000181c */
[-C--:B------:R-:W-:Y:S02]  /*2a70*/  HMUL2 R3, R176, R173.reuse.H0_H0 ;  /* 0x200000adb0037232 */ /* 0x080fe40000000000 */
[-C--:B------:R-:W-:Y:S01]  /*2a80*/  HMUL2 R2, R172, R173.reuse.H0_H0 ;  /* 0x200000adac027232 */ /* 0x080fe20000000000 */
[----:B------:R-:W-:Y:S03]  /*2a90*/  HMMA.16816.F32 R32, R148, R136, R32 ;  /* 0x000000889420723c */ /* 0x000fe60000001820 */
[----:B------:R-:W-:Y:S02]  /*2aa0*/  HADD2 R176, R185, -1032, -1032 ;  /* 0xe408e408b9b07430 */ /* 0x000fe40000000000 */
[-C--:B------:R-:W-:Y:S01]  /*2ab0*/  HFMA2 R172, R177, R230.reuse.H0_H0, -72, -72 ;  /* 0xd480d480b1ac7431 */ /* 0x080fe200000400e6 */
[C-C-:B------:R-:W-:Y:S01]  /*2ac0*/  LOP3.LUT R177, R178.reuse, 0xf000f0, R231.reuse, 0xea, !PT ;  /* 0x00f000f0b2b17812 */ /* 0x140fe200078eeae7 */
[-C--:B------:R-:W-:Y:S01]  /*2ad0*/  HMUL2 R136, R176, R173.reuse.H1_H1 ;  /* 0x300000adb0887232 */ /* 0x080fe20000000000 */
[C---:B------:R-:W-:Y:S05]  /*2ae0*/  HMMA.16816.F32 R36, R132.reuse, R2, R36 ;  /* 0x000000028424723c */ /* 0x040fea0000001824 */
[----:B------:R-:W-:Y:S01]  /*2af0*/  HMUL2 R137, R172, R173.H1_H1 ;  /* 0x300000adac897232 */ /* 0x000fe20000000000 */
[----:B------:R-:W-:Y:S01]  /*2b00*/  SHF.R.S32.HI R172, RZ, 0x8, R178 ;  /* 0x00000008ffac7819 */ /* 0x000fe200000114b2 */
[-C--:B------:R-:W-:Y:S01]  /*2b10*/  HFMA2 R177, R177, R230.reuse.H0_H0, -72, -72 ;  /* 0xd480d480b1b17431 */ /* 0x080fe200000400e6 */
[--C-:B------:R-:W-:Y:S02]  /*2b20*/  LOP3.LUT R176, R178, 0xf000f, R231.reuse, 0xea, !PT ;  /* 0x000f000fb2b07812 */ /* 0x100fe400078eeae7 */
[C-C-:B------:R-:W-:Y:S02]  /*2b30*/  LOP3.LUT R185, R172.reuse, 0xf000f0, R231.reuse, 0xea, !PT ;  /* 0x00f000f0acb97812 */ /* 0x140fe400078eeae7 */
[----:B------:R-:W-:Y:S03]  /*2b40*/  HMMA.16816.F32 R40, R132, R136, R40 ;  /* 0x000000888428723c */ /* 0x000fe60000001828 */
[--C-:B------:R-:W-:Y:S01]  /*2b50*/  LOP3.LUT R173, R172, 0xf000f, R231.reuse, 0xea, !PT ;  /* 0x000f000facad7812 */ /* 0x100fe200078eeae7 */
[----:B------:R-:W-:Y:S02]  /*2b60*/  HFMA2 R172, R185, R230.H0_H0, -72, -72 ;  /* 0xd480d480b9ac7431 */ /* 0x000fe400000400e6 */
[----:B------:R-:W-:Y:S02]  /*2b70*/  HADD2 R176, R176, -1032, -1032 ;  /* 0xe408e408b0b07430 */ /* 0x000fe40000000000 */
[C---:B------:R-:W-:Y:S05]  /*2b80*/  HMMA.16816.F32 R44, R140.reuse, R2, R44 ;  /* 0x000000028c2c723c */ /* 0x040fea000000182c */
[----:B------:R-:W-:Y:S03]  /*2b90*/  HADD2 R173, R173, -1032, -1032 ;  /* 0xe408e408adad7430 */ /* 0x000fe60000000000 */
[----:B------:R-:W-:Y:S08]  /*2ba0*/  HMMA.16816.F32 R48, R140, R136, R48 ;  /* 0x000000888c30723c */ /* 0x000ff00000001830 */
[C---:B------:R-:W-:Y:S08]  /*2bb0*/  HMMA.16816.F32 R52, R144.reuse, R2, R52 ;  /* 0x000000029034723c */ /* 0x040ff00000001834 */
[----:B------:R-:W-:Y:S08]  /*2bc0*/  HMMA.16816.F32 R56, R144, R136, R56 ;  /* 0x000000889038723c */ /* 0x000ff00000001838 */
[C---:B------:R-:W-:Y:S05]  /*2bd0*/  HMMA.16816.F32 R60, R148.reuse, R2, R60 ;  /* 0x00000002943c723c */ /* 0x040fea000000183c */
[-C--:B------:R-:W-:Y:S02]  /*2be0*/  HMUL2 R3, R177, R174.reuse.H0_H0 ;  /* 0x200000aeb1037232 */ /* 0x080fe40000000000 */
[-C--:B------:R-:W-:Y:S01]  /*2bf0*/  HMUL2 R2, R176, R174.reuse.H0_H0 ;  /* 0x200000aeb0027232 */ /* 0x080fe20000000000 */
[----:B------:R-:W-:Y:S03]  /*2c00*/  HMMA.16816.F32 R64, R148, R136, R64 ;  /* 0x000000889440723c */ /* 0x000fe60000001840 */
[-C--:B------:R-:W-:Y:S01]  /*2c10*/  HMUL2 R136, R173, R174.reuse.H1_H1 ;  /* 0x300000aead887232 */ /* 0x080fe20000000000 */
[C-C-:B------:R-:W-:Y:S01]  /*2c20*/  LOP3.LUT R173, R179.reuse, 0xf000f0, R231.reuse, 0xea, !PT ;  /* 0x00f000f0b3ad7812 */ /* 0x140fe200078eeae7 */
[----:B------:R-:W-:Y:S01]  /*2c30*/  HMUL2 R137, R172, R174.H1_H1 ;  /* 0x300000aeac897232 */ /* 0x000fe20000000000 */
[----:B------:R-:W-:Y:S02]  /*2c40*/  LOP3.LUT R172, R179, 0xf000f, R231, 0xea, !PT ;  /* 0x000f000fb3ac7812 */ /* 0x000fe400078eeae7 */
[C---:B------:R-:W-:Y:S05]  /*2c50*/  HMMA.16816.F32 R68, R132.reuse, R2, R68 ;  /* 0x000000028444723c */ /* 0x040fea0000001844 */
[----:B------:R-:W-:Y:S01]  /*2c60*/  SHF.R.S32.HI R174, RZ, 0x8, R179 ;  /* 0x00000008ffae7819 */ /* 0x000fe200000114b3 */
[-C--:B------:R-:W-:Y:S01]  /*2c70*/  HFMA2 R173, R173, R230.reuse.H0_H0, -72, -72 ;  /* 0xd480d480adad7431 */ /* 0x080fe200000400e6 */
[--C-:B------:R-:W-:Y:S01]  /*2c80*/  LOP3.LUT R179, R188, 0xf000f0, R231.reuse, 0xea, !PT ;  /* 0x00f000f0bcb37812 */ /* 0x100fe200078eeae7 */
[----:B------:R-:W-:Y:S03]  /*2c90*/  HMMA.16816.F32 R72, R132, R136, R72 ;  /* 0x000000888448723c */ /* 0x000fe60000001848 */
[C-C-:B------:R-:W-:Y:S01]  /*2ca0*/  LOP3.LUT R176, R174.reuse, 0xf000f, R231.reuse, 0xea, !PT ;  /* 0x000f000faeb07812 */ /* 0x140fe200078eeae7 */
[----:B------:R-:W-:Y:S01]  /*2cb0*/  HADD2 R172, R172, -1032, -1032 ;  /* 0xe408e408acac7430 */ /* 0x000fe20000000000 */
[--C-:B------:R-:W-:Y:S01]  /*2cc0*/  LOP3.LUT R177, R174, 0xf000f0, R231.reuse, 0xea, !PT ;  /* 0x00f000f0aeb17812 */ /* 0x100fe200078eeae7 */
[-C--:B------:R-:W-:Y:S02]  /*2cd0*/  HFMA2 R174, R179, R230.reuse.H0_H0, -72, -72 ;  /* 0xd480d480b3ae7431 */ /* 0x080fe400000400e6 */
[C---:B------:R-:W-:Y:S08]  /*2ce0*/  HMMA.16816.F32 R76, R140.reuse, R2, R76 ;  /* 0x000000028c4c723c */ /* 0x040ff0000000184c */
[----:B------:R-:W-:Y:S08]  /*2cf0*/  HMMA.16816.F32 R80, R140, R136, R80 ;  /* 0x000000888c50723c */ /* 0x000ff00000001850 */
[C---:B------:R-:W-:Y:S08]  /*2d00*/  HMMA.16816.F32 R84, R144.reuse, R2, R84 ;  /* 0x000000029054723c */ /* 0x040ff00000001854 */
[----:B------:R-:W-:Y:S08]  /*2d10*/  HMMA.16816.F32 R88, R144, R136, R88 ;  /* 0x000000889058723c */ /* 0x000ff00000001858 */
[C---:B------:R-:W-:Y:S05]  /*2d20*/  HMMA.16816.F32 R92, R148.reuse, R2, R92 ;  /* 0x00000002945c723c */ /* 0x040fea000000185c */
[-C--:B------:R-:W-:Y:S02]  /*2d30*/  HMUL2 R3, R173, R175.reuse.H0_H0 ;  /* 0x200000afad037232 */ /* 0x080fe40000000000 */
[----:B------:R-:W-:Y:S01]  /*2d40*/  HADD2 R173, R176, -1032, -1032 ;  /* 0xe408e408b0ad7430 */ /* 0x000fe20000000000 */
[----:B------:R-:W-:Y:S03]  /*2d50*/  HMMA.16816.F32 R96, R148, R136, R96 ;  /* 0x000000889460723c */ /* 0x000fe60000001860 */
[-C--:B------:R-:W-:Y:S02]  /*2d60*/  HMUL2 R2, R172, R175.reuse.H0_H0 ;  /* 0x200000afac027232 */ /* 0x080fe40000000000 */
[-C--:B------:R-:W-:Y:S02]  /*2d70*/  HFMA2 R172, R177, R230.reuse.H0_H0, -72, -72 ;  /* 0xd480d480b1ac7431 */ /* 0x080fe400000400e6 */
[-C--:B------:R-:W-:Y:S02]  /*2d80*/  HMUL2 R136, R173, R175.reuse.H1_H1 ;  /* 0x300000afad887232 */ /* 0x080fe40000000000 */
[----:B------:R-:W-:Y:S01]  /*2d90*/  HMUL2 R137, R172, R175.H1_H1 ;  /* 0x300000afac897232 */ /* 0x000fe20000000000 */
[C---:B------:R-:W-:Y:S05]  /*2da0*/  HMMA.16816.F32 R100, R132.reuse, R2, R100 ;  /* 0x000000028464723c */ /* 0x040fea0000001864 */
[----:B------:R-:W-:Y:S02]  /*2db0*/  SHF.R.S32.HI R172, RZ, 0x8, R188 ;  /* 0x00000008ffac7819 */ /* 0x000fe400000114bc */
[--C-:B------:R-:W-:Y:S01]  /*2dc0*/  LOP3.LUT R175, R188, 0xf000f, R231.reuse, 0xea, !PT ;  /* 0x000f000fbcaf7812 */ /* 0x100fe200078eeae7 */
[----:B------:R-:W-:Y:S03]  /*2dd0*/  HMMA.16816.F32 R104, R132, R136, R104 ;  /* 0x000000888468723c */ /* 0x000fe60000001868 */
[C-C-:B------:R-:W-:Y:S01]  /*2de0*/  LOP3.LUT R177, R172.reuse, 0xf000f0, R231.reuse, 0xea, !PT ;  /* 0x00f000f0acb17812 */ /* 0x140fe200078eeae7 */
[----:B------:R-:W-:Y:S01]  /*2df0*/  HADD2 R175, R175, -1032, -1032 ;  /* 0xe408e408afaf7430 */ /* 0x000fe20000000000 */
[--C-:B------:R-:W-:Y:S02]  /*2e00*/  LOP3.LUT R173, R172, 0xf000f, R231.reuse, 0xea, !PT ;  /* 0x000f000facad7812 */ /* 0x100fe400078eeae7 */
[--C-:B------:R-:W-:Y:S01]  /*2e10*/  LOP3.LUT R188, R189, 0xf000f, R231.reuse, 0xea, !PT ;  /* 0x000f000fbdbc7812 */ /* 0x100fe200078eeae7 */
[C---:B------:R-:W-:Y:S05]  /*2e20*/  HMMA.16816.F32 R108, R140.reuse, R2, R108 ;  /* 0x000000028c6c723c */ /* 0x040fea000000186c */
[----:B------:R-:W-:Y:S01]  /*2e30*/  HFMA2 R172, R177, R230.H0_H0, -72, -72 ;  /* 0xd480d480b1ac7431 */ /* 0x000fe200000400e6 */
[----:B------:R-:W-:Y:S01]  /*2e40*/  LOP3.LUT R189, R236, 0xf000f0, R231, 0xea, !PT ;  /* 0x00f000f0ecbd7812 */ /* 0x000fe200078eeae7 */
[----:B------:R-:W-:Y:S01]  /*2e50*/  HADD2 R173, R173, -1032, -1032 ;  /* 0xe408e408adad7430 */ /* 0x000fe20000000000 */
[----:B------:R-:W-:Y:S03]  /*2e60*/  HMMA.16816.F32 R112, R140, R136, R112 ;  /* 0x000000888c70723c */ /* 0x000fe60000001870 */
[----:B------:R-:W-:Y:S05]  /*2e70*/  HADD2 R188, R188, -1032, -1032 ;  /* 0xe408e408bcbc7430 */ /* 0x000fea0000000000 */
[C---:B------:R-:W-:Y:S08]  /*2e80*/  HMMA.16816.F32 R116, R144.reuse, R2, R116 ;  /* 0x000000029074723c */ /* 0x040ff00000001874 */
[----:B------:R-:W-:Y:S08]  /*2e90*/  HMMA.16816.F32 R120, R144, R136, R120 ;  /* 0x000000889078723c */ /* 0x000ff00000001878 */
[C---:B------:R-:W-:Y:S05]  /*2ea0*/  HMMA.16816.F32 R124, R148.reuse, R2, R124 ;  /* 0x00000002947c723c */ /* 0x040fea000000187c */
[-C--:B------:R-:W-:Y:S02]  /*2eb0*/  HMUL2 R2, R175, R180.reuse.H0_H0 ;  /* 0x200000b4af027232 */ /* 0x080fe40000000000 */
[-C--:B------:R-:W-:Y:S01]  /*2ec0*/  HMUL2 R3, R174, R180.reuse.H0_H0 ;  /* 0x200000b4ae037232 */ /* 0x080fe20000000000 */
[----:B------:R-:W-:Y:S03]  /*2ed0*/  HMMA.16816.F32 R128, R148, R136, R128 ;  /* 0x000000889480723c */ /* 0x000fe60000001880 */
[-C--:B------:R-:W-:Y:S02]  /*2ee0*/  HMUL2 R136, R173, R180.reuse.H1_H1 ;  /* 0x300000b4ad887232 */ /* 0x080fe40000000000 */
[----:B------:R-:W-:Y:S02]  /*2ef0*/  HMUL2 R137, R172, R180.H1_H1 ;  /* 0x300000b4ac897232 */ /* 0x000fe40000000000 */
[----:B------:R-:W-:-:S01]  /*2f00*/  HFMA2 R180, R235, R230.H0_H0, -72, -72 ;  /* 0xd480d480ebb47431 */ /* 0x000fc200000400e6 */
[C---:B------:R-:W-:Y:S05]  /*2f10*/  HMMA.16816.F32 R4, R152.reuse, R2, R4 ;  /* 0x000000029804723c */ /* 0x040fea0000001804 */
[--C-:B------:R-:W-:Y:S03]  /*2f20*/  LOP3.LUT R235, R236, 0xf000f, R231.reuse, 0xea, !PT ;  /* 0x000f000feceb7812 */ /* 0x100fe600078eeae7 */
        /* <DEDUP_REMOVED lines=11> */
[--C-:B------:R-:W-:Y:S01]  /*2fe0*/  LOP3.LUT R189, R190, 0xf000f, R231.reuse, 0xea, !PT ;  /* 0x000f000fbebd7812 */ /* 0x100fe200078eeae7 */
[-C--:B------:R-:W-:Y:S01]  /*2ff0*/  HMUL2 R136, R188, R181.reuse.H1_H1 ;  /* 0x300000b5bc887232 */ /* 0x080fe20000000000 */
[C---:B------:R-:W-:Y:S05]  /*3000*/  HMMA.16816.F32 R36, R152.reuse, R2, R36 ;  /* 0x000000029824723c */ /* 0x040fea0000001824 */
[----:B------:R-:W-:Y:S01]  /*3010*/  HMUL2 R137, R180, R181.H1_H1 ;  /* 0x300000b5b4897232 */ /* 0x000fe20000000000 */
[----:B------:R-:W-:Y:S01]  /*3020*/  SHF.R.S32.HI R180, RZ, 0x8, R190 ;  /* 0x00000008ffb47819 */ /* 0x000fe200000114be */
[----:B------:R-:W-:Y:S02]  /*3030*/  HADD2 R189, R189, -1032, -1032 ;  /* 0xe408e408bdbd7430 */ /* 0x000fe40000000000 */
[-C--:B------:R-:W-:Y:S01]  /*3040*/  HFMA2 R188, R237, R230.reuse.H0_H0, -72, -72 ;  /* 0xd480d480edbc7431 */ /* 0x080fe200000400e6 */
[C-C-:B------:R-:W-:Y:S02]  /*3050*/  LOP3.LUT R181, R180.reuse, 0xf000f, R231.reuse, 0xea, !PT ;  /* 0x000f000fb4b57812 */ /* 0x140fe400078eeae7 */
[----:B------:R-:W-:Y:S03]  /*3060*/  HMMA.16816.F32 R40, R152, R136, R40 ;  /* 0x000000889828723c */ /* 0x000fe60000001828 */
[--C-:B------:R-:W-:Y:S01]  /*3070*/  LOP3.LUT R235, R180, 0xf000f0, R231.reuse, 0xea, !PT ;  /* 0x00f000f0b4eb7812 */ /* 0x100fe200078eeae7 */
[----:B------:R-:W-:Y:S04]  /*3080*/  HADD2 R181, R181, -1032, -1032 ;  /* 0xe408e408b5b57430 */ /* 0x000fe80000000000 */
[C---:B------:R-:W-:Y:S05]  /*3090*/  HMMA.16816.F32 R44, R156.reuse, R2, R44 ;  /* 0x000000029c2c723c */ /* 0x040fea000000182c */
[----:B------:R-:W-:Y:S03]  /*30a0*/  HFMA2 R180, R235, R230.H0_H0, -72, -72 ;  /* 0xd480d480ebb47431 */ /* 0x000fe600000400e6 */
[----:B------:R-:W-:Y:S08]  /*30b0*/  HMMA.16816.F32 R48, R156, R136, R48 ;  /* 0x000000889c30723c */ /* 0x000ff00000001830 */
[C---:B------:R-:W-:Y:S08]  /*30c0*/  HMMA.16816.F32 R52, R160.reuse, R2, R52 ;  /* 0x00000002a034723c */ /* 0x040ff00000001834 */
[----:B------:R-:W-:Y:S08]  /*30d0*/  HMMA.16816.F32 R56, R160, R136, R56 ;  /* 0x00000088a038723c */ /* 0x000ff00000001838 */
[C---:B------:R-:W-:Y:S05]  /*30e0*/  HMMA.16816.F32 R60, R164.reuse, R2, R60 ;  /* 0x00000002a43c723c */ /* 0x040fea000000183c */
[-C--:B------:R-:W-:Y:S01]  /*30f0*/  HMUL2 R2, R189, R182.reuse.H0_H0 ;  /* 0x200000b6bd027232 */ /* 0x080fe20000000000 */
[C-C-:B------:R-:W-:Y:S01]  /*3100*/  LOP3.LUT R189, R191.reuse, 0xf000f0, R231.reuse, 0xea, !PT ;  /* 0x00f000f0bfbd7812 */ /* 0x140fe200078eeae7 */
[-C--:B------:R-:W-:Y:S01]  /*3110*/  HMUL2 R3, R188, R182.reuse.H0_H0 ;  /* 0x200000b6bc037232 */ /* 0x080fe20000000000 */
[----:B------:R-:W-:Y:S03]  /*3120*/  HMMA.16816.F32 R64, R164, R136, R64 ;  /* 0x00000088a440723c */ /* 0x000fe60000001840 */
[-C--:B------:R-:W-:Y:S01]  /*3130*/  HMUL2 R136, R181, R182.reuse.H1_H1 ;  /* 0x300000b6b5887232 */ /* 0x080fe20000000000 */
[----:B------:R-:W-:Y:S01]  /*3140*/  LOP3.LUT R181, R191, 0xf000f, R231, 0xea, !PT ;  /* 0x000f000fbfb57812 */ /* 0x000fe200078eeae7 */
[----:B------:R-:W-:Y:S01]  /*3150*/  HMUL2 R137, R180, R182.H1_H1 ;  /* 0x300000b6b4897232 */ /* 0x000fe20000000000 */
[----:B------:R-:W-:Y:S01]  /*3160*/  SHF.R.S32.HI R182, RZ, 0x8, R191 ;  /* 0x00000008ffb67819 */ /* 0x000fe200000114bf */
[-C--:B------:R-:W-:Y:S01]  /*3170*/  HFMA2 R180, R189, R230.reuse.H0_H0, -72, -72 ;  /* 0xd480d480bdb47431 */ /* 0x080fe200000400e6 */
[C---:B------:R-:W-:Y:S05]  /*3180*/  HMMA.16816.F32 R68, R152.reuse, R2, R68 ;  /* 0x000000029844723c */ /* 0x040fea0000001844 */
[----:B------:R-:W-:Y:S01]  /*3190*/  HADD2 R181, R181, -1032, -1032 ;  /* 0xe408e408b5b57430 */ /* 0x000fe20000000000 */
[C-C-:B------:R-:W-:Y:S02]  /*31a0*/  LOP3.LUT R188, R182.reuse, 0xf000f, R231.reuse, 0xea, !PT ;  /* 0x000f000fb6bc7812 */ /* 0x140fe400078eeae7 */
[----:B------:R-:W-:Y:S01]  /*31b0*/  HMMA.16816.F32 R72, R152, R136, R72 ;  /* 0x000000889848723c */ /* 0x000fe20000001848 */
[----:B-1----:R-:W1:Y:S02]  /*31c0*/  LDS.128 R184, [R204+UR4+0x10000] ;  /* 0x01000004ccb87984 */ /* 0x002e640008000c00 */
[----:B------:R-:W-:Y:S05]  /*31d0*/  LOP3.LUT R189, R182, 0xf000f0, R231, 0xea, !PT ;  /* 0x00f000f0b6bd7812 */ /* 0x000fea00078eeae7 */
[C---:B------:R-:W-:Y:S01]  /*31e0*/  HMMA.16816.F32 R76, R156.reuse, R2, R76 ;  /* 0x000000029c4c723c */ /* 0x040fe2000000184c */
[----:B------:R2:W3:Y:S07]  /*31f0*/  LDSM.16.M88.4 R132, [R203+0x2000] ;  /* 0x00200000cb84783b */ /* 0x0004ee0000000200 */
[----:B------:R-:W-:Y:S01]  /*3200*/  HMMA.16816.F32 R80, R156, R136, R80 ;  /* 0x000000889c50723c */ /* 0x000fe20000001850 */
[----:B------:R2:W3:Y:S07]  /*3210*/  LDSM.16.M88.4 R140, [R202+0x2000] ;  /* 0x00200000ca8c783b */ /* 0x0004ee0000000200 */
[C---:B------:R-:W-:Y:S01]  /*3220*/  HMMA.16816.F32 R84, R160.reuse, R2, R84 ;  /* 0x00000002a054723c */ /* 0x040fe20000001854 */
[----:B------:R2:W3:Y:S07]  /*3230*/  LDSM.16.M88.4 R144, [R201+0x2000] ;  /* 0x00200000c990783b */ /* 0x0004ee0000000200 */
[----:B------:R-:W-:Y:S01]  /*3240*/  HMMA.16816.F32 R88, R160, R136, R88 ;  /* 0x00000088a058723c */ /* 0x000fe20000001858 */
[----:B------:R2:W3:Y:S07]  /*3250*/  LDSM.16.M88.4 R148, [R200+0x2000] ;  /* 0x00200000c894783b */ /* 0x0004ee0000000200 */
[C---:B------:R-:W-:Y:S01]  /*3260*/  HMMA.16816.F32 R92, R164.reuse, R2, R92 ;  /* 0x00000002a45c723c */ /* 0x040fe2000000185c */
[----:B------:R2:W3:Y:S04]  /*3270*/  LDS.128 R176, [R206+0xa000] ;  /* 0x00a00000ceb07984 */ /* 0x0004e80000000c00 */
[-C--:B------:R-:W-:Y:S01]  /*3280*/  HMUL2 R2, R181, R183.reuse.H0_H0 ;  /* 0x200000b7b5027232 */ /* 0x080fe20000000000 */
[----:B-1----:R-:W-:Y:S01]  /*3290*/  MOV R172, R184 ;  /* 0x000000b800ac7202 */ /* 0x002fe20000000f00 */
[-C--:B------:R-:W-:Y:S01]  /*32a0*/  HMUL2 R3, R180, R183.reuse.H0_H0 ;  /* 0x200000b7b4037232 */ /* 0x080fe20000000000 */
[----:B------:R-:W-:Y:S03]  /*32b0*/  HMMA.16816.F32 R96, R164, R136, R96 ;  /* 0x00000088a460723c */ /* 0x000fe60000001860 */
[----:B------:R-:W-:Y:S01]  /*32c0*/  HADD2 R181, R188, -1032, -1032 ;  /* 0xe408e408bcb57430 */ /* 0x000fe20000000000 */
[----:B------:R-:W-:Y:S01]  /*32d0*/  MOV R173, R185 ;  /* 0x000000b900ad7202 */ /* 0x000fe20000000f00 */
[----:B------:R-:W-:Y:S01]  /*32e0*/  HFMA2 R180, R189, R230.H0_H0, -72, -72 ;  /* 0xd480d480bdb47431 */ /* 0x000fe200000400e6 */
[----:B------:R-:W-:Y:S01]  /*32f0*/  MOV R174, R186 ;  /* 0x000000ba00ae7202 */ /* 0x000fe20000000f00 */
[-C--:B------:R-:W-:Y:S01]  /*3300*/  HMUL2 R136, R181, R183.reuse.H1_H1 ;  /* 0x300000b7b5887232 */ /* 0x080fe20000000000 */
[C---:B------:R-:W-:Y:S05]  /*3310*/  HMMA.16816.F32 R100, R152.reuse, R2, R100 ;  /* 0x000000029864723c */ /* 0x040fea0000001864 */
[----:B------:R-:W-:Y:S01]  /*3320*/  HMUL2 R137, R180, R183.H1_H1 ;  /* 0x300000b7b4897232 */ /* 0x000fe20000000000 */
[----:B------:R-:W-:Y:S06]  /*3330*/  MOV R175, R187 ;  /* 0x000000bb00af7202 */ /* 0x000fec0000000f00 */
[----:B------:R-:W-:Y:S08]  /*3340*/  HMMA.16816.F32 R104, R152, R136, R104 ;  /* 0x000000889868723c */ /* 0x000ff00000001868 */
[C---:B------:R-:W-:Y:S08]  /*3350*/  HMMA.16816.F32 R108, R156.reuse, R2, R108 ;  /* 0x000000029c6c723c */ /* 0x040ff0000000186c */
[----:B------:R-:W-:Y:S08]  /*3360*/  HMMA.16816.F32 R112, R156, R136, R112 ;  /* 0x000000889c70723c */ /* 0x000ff00000001870 */
[C---:B------:R-:W-:Y:S08]  /*3370*/  HMMA.16816.F32 R116, R160.reuse, R2, R116 ;  /* 0x00000002a074723c */ /* 0x040ff00000001874 */
[----:B------:R-:W-:Y:S08]  /*3380*/  HMMA.16816.F32 R120, R160, R136, R120 ;  /* 0x00000088a078723c */ /* 0x000ff00000001878 */
[C---:B------:R-:W-:Y:S08]  /*3390*/  HMMA.16816.F32 R124, R164.reuse, R2, R124 ;  /* 0x00000002a47c723c */ /* 0x040ff0000000187c */
[----:B------:R-:W-:Y:S01]  /*33a0*/  HMMA.16816.F32 R128, R164, R136, R128 ;  /* 0x00000088a480723c */ /* 0x000fe20000001880 */
[----:B------:R-:W-:Y:S08]  /*33b0*/  @!UPT UIADD3 URZ, UPT, UPT, URZ, URZ, URZ ;  /* 0x000000fffffff290 */ /* 0x000ff0000fffe0ff */
[----:B------:R-:W-:Y:S11]  /*33c0*/  @!P0 BRA `(.L_x_12) ;  /* 0x00000028000c8947 */ /* 0x000ff60003800000 */
[----:B------:R1:W4:Y:S01]  /*33d0*/  LDS.128 R188, [R206+0xb000] ;  /* 0x00b00000cebc7984 */ /* 0x0003220000000c00 */
[----:B------:R-:W-:Y:S05]  /*33e0*/  WARPSYNC.ALL ;  /* 0x0000000000007948 */ /* 0x000fea0003800000 */
[----:B------:R1:W4:Y:S01]  /*33f0*/  LDSM.16.M88.4 R152, [R170+0x2000] ;  /* 0x00200000aa98783b */ /* 0x0003220000000200 */
[----:B------:R-:W-:Y:S01]  /*3400*/  ISETP.GE.AND P0, PT, R215, 0x5, PT ;  /* 0x00000005d700780c */ /* 0x000fe20003f06270 */
[----:B------:R-:W-:Y:S02]  /*3410*/  BSSY.RECONVERGENT B1, `(.L_x_13) ;  /* 0x000001f000017945 */ /* 0x000fe40003800200 */
[----:B------:R1:W4:Y:S04]  /*3420*/  LDSM.16.M88.4 R156, [R169+0x2000] ;  /* 0x00200000a99c783b */ /* 0x0003280000000200 */
[----:B------:R1:W4:Y:S04]  /*3430*/  LDSM.16.M88.4 R160, [R168+0x2000] ;  /* 0x00200000a8a0783b */ /* 0x0003280000000200 */
[----:B------:R1:W4:Y:S02]  /*3440*/  LDSM.16.M88.4 R164, [R0+0x2000] ;  /* 0x0020000000a4783b */ /* 0x0003240000000200 */
[----:B------:R-:W-:Y:S05]  /*3450*/  @!P0 BRA `(.L_x_14) ;  /* 0x0000000000688947 */ /* 0x000fea0003800000 */
[----:B------:R-:W-:Y:S01]  /*3460*/  @!PT LDS RZ, [RZ] ;  /* 0x00000000fffff984 */ /* 0x000fe20000000800 */
[----:B------:R-:W-:Y:S01]  /*3470*/  @!PT LDS RZ, [RZ] ;  /* 0x00000000fffff984 */ /* 0x000fe20000000800 */
[----:B------:R-:W-:Y:S01]  /*3480*/  @!PT LDS RZ, [RZ] ;  /* 0x00000000fffff984 */ /* 0x000fe20000000800 */
[----:B------:R1:W-:Y:S01]  /*3490*/  @!P6 LDGSTS.E.BYPASS.LTC128B.128 [R208], desc[UR68][R232.64+0x80] ;  /* 0x00000080e8d0efae */ /* 0x0003e2000b981a44 */
[----:B------:R-:W-:Y:S01]  /*34a0*/  ISETP.GT.U32.AND P0, PT, R192, 0x1f, PT ;  /* 0x0000001fc000780c */ /* 0x000fe20003f04070 */
[----:B------:R-:W-:Y:S02]  /*34b0*/  BSSY.RECONVERGENT B0, `(.L_x_15) ;  /* 0x000000c000007945 */ /* 0x000fe40003800200 */
[----:B------:R1:W-:Y:S04]  /*34c0*/  @!P3 LDGSTS.E.BYPASS.LTC128B.128 [R207], desc[UR68][R138.64+0x80] ;  /* 0x000000808acfbfae */ /* 0x0003e8000b981a44 */
[----:B------:R1:W-:Y:S04]  /*34d0*/  LDGSTS.E.BYPASS.LTC128B.128 [R206+0x8000], desc[UR64][R218.64] ;  /* 0x08000000dace7fae */ /* 0x0003e8000b981a40 */
[----:B------:R1:W-:Y:S02]  /*34e0*/  LDGSTS.E.BYPASS.LTC128B.128 [R206+0x9000], desc[UR64][R216.64] ;  /* 0x09000000d8ce7fae */ /* 0x0003e4000b981a40 */
[----:B------:R-:W-:Y:S05]  /*34f0*/  @P0 BRA `(.L_x_16) ;  /* 0x00000000001c0947 */ /* 0x000fea0003800000 */
[----:B------:R-:W5:Y:S02]  /*3500*/  LDC.64 R136, c[0x0][0x398] ;  /* 0x0000e600ff887b82 */ /* 0x000f640000000a00 */
[C---:B-----5:R-:W-:Y:S04]  /*3510*/  LEA R2, P0, R205.reuse, R136, 0x4 ;  /* 0x00000088cd027211 */ /* 0x060fe800078020ff */
[----:B------:R-:W-:Y:S05]  /*3520*/  LEA.HI.X.SX32 R3, R205, R137, 0x4, P0 ;  /* 0x00000089cd037211 */ /* 0x000fea00000f26ff */
[----:B------:R-:W-:Y:S01]  /*3530*/  @!PT LDS RZ, [RZ] ;  /* 0x00000000fffff984 */ /* 0x000fe20000000800 */
[----:B------:R-:W-:Y:S01]  /*3540*/  @!PT LDS RZ, [RZ] ;  /* 0x00000000fffff984 */ /* 0x000fe20000000800 */
[----:B------:R-:W-:Y:S01]  /*3550*/  @!PT LDS RZ, [RZ] ;  /* 0x00000000fffff984 */ /* 0x000fe20000000800 */
[----:B------:R1:W-:Y:S04]  /*3560*/  LDGSTS.E.BYPASS.LTC128B.128 [R206+0x10000], desc[UR62][R2.64] ;  /* 0x1000000002ce7fae */ /* 0x0003e8000b981a3e */
.L_x_16:
[----:B------:R-:W-:Y:S05]  /*3570*/  BSYNC.RECONVERGENT B0 ;  /* 0x0000000000007941 */ /* 0x000fea0003800200 */
.L_x_15:
[----:B------:R-:W-:Y:S02]  /*3580*/  IMAD.U32 R181, RZ, RZ, UR42 ;  /* 0x0000002affb57e24 */ /* 0x000fe4000f8e00ff */
[----:B-1----:R-:W-:Y:S02]  /*3590*/  IMAD.U32 R3, RZ, RZ, UR42 ;  /* 0x0000002aff037e24 */ /* 0x002fe4000f8e00ff */
[----:B------:R-:W-:Y:S01]  /*35a0*/  IMAD.U32 R137, RZ, RZ, UR42 ;  /* 0x0000002aff897e24 */ /* 0x000fe2000f8e00ff */
[----:B------:R-:W-:Y:S01]  /*35b0*/  LEA R216, P1, R181, R216, 0x4 ;  /* 0x000000d8b5d87211 */ /* 0x000fe200078220ff */
[----:B------:R-:W-:Y:S01]  /*35c0*/  VIADD R205, R205, UR41 ;  /* 0x00000029cdcd7c36 */ /* 0x000fe20008000000 */
[----:B------:R-:W-:Y:S02]  /*35d0*/  LEA R218, P0, R3, R218, 0x4 ;  /* 0x000000da03da7211 */ /* 0x000fe400078020ff */
[----:B------:R-:W-:Y:S02]  /*35e0*/  LEA.HI.X.SX32 R217, R137, R217, 0x4, P1 ;  /* 0x000000d989d97211 */ /* 0x000fe400008f26ff */
[----:B------:R-:W-:Y:S09]  /*35f0*/  LEA.HI.X.SX32 R219, R3, R219, 0x4, P0 ;  /* 0x000000db03db7211 */ /* 0x000ff200000f26ff */
.L_x_14:
[----:B------:R-:W-:Y:S05]  /*3600*/  BSYNC.RECONVERGENT B1 ;  /* 0x0000000000017941 */ /* 0x000fea0003800200 */
.L_x_13:
[C-C-:B---3--:R-:W-:Y:S01]  /*3610*/  LOP3.LUT R3, R176.reuse, 0xf000f0, R231.reuse, 0xea, !PT ;  /* 0x00f000f0b0037812 */ /* 0x148fe200078eeae7 */
[----:B------:R-:W0:Y:S01]  /*3620*/  LDGDEPBAR ;  /* 0x00000000000079af */ /* 0x000e220000000000 */
[--C-:B------:R-:W-:Y:S02]  /*3630*/  LOP3.LUT R2, R176, 0xf000f, R231.reuse, 0xea, !PT ;  /* 0x000f000fb0027812 */ /* 0x100fe400078eeae7 */
[----:B------:R-:W-:Y:S01]  /*3640*/  SHF.R.S32.HI R180, RZ, 0x8, R176 ;  /* 0x00000008ffb47819 */ /* 0x000fe200000114b0 */
[----:B------:R-:W-:Y:S01]  /*3650*/  HFMA2 R3, R3, R230.H0_H0, -72, -72 ;  /* 0xd480d48003037431 */ /* 0x000fe200000400e6 */
[----:B------:R-:W-:Y:S01]  /*3660*/  SHF.R.S32.HI R176, RZ, 0x8, R178 ;  /* 0x00000008ffb07819 */ /* 0x000fe200000114b2 */
[----:B------:R-:W-:Y:S01]  /*3670*/  HADD2 R2, R2, -1032, -1032 ;  /* 0xe408e40802027430 */ /* 0x000fe20000000000 */
[C-C-:B------:R-:W-:Y:S01]  /*3680*/  LOP3.LUT R136, R180.reuse, 0xf000f, R231.reuse, 0xea, !PT ;  /* 0x000f000fb4887812 */ /* 0x140fe200078eeae7 */
[-C--:B------:R-:W-:Y:S01]  /*3690*/  HMUL2 R3, R3, R172.reuse.H0_H0 ;  /* 0x200000ac03037232 */ /* 0x080fe20000000000 */
[----:B------:R-:W-:Y:S01]  /*36a0*/  LOP3.LUT R137, R180, 0xf000f0, R231, 0xea, !PT ;  /* 0x00f000f0b4897812 */ /* 0x000fe200078eeae7 */
[----:B------:R-:W-:Y:S01]  /*36b0*/  HMUL2 R2, R2, R172.H0_H0 ;  /* 0x200000ac02027232 */ /* 0x000fe20000000000 */
[----:B------:R-:W-:Y:S01]  /*36c0*/  ISETP.NE.AND P0, PT, R215, 0x2, PT ;  /* 0x00000002d700780c */ /* 0x000fe20003f05270 */
[----:B------:R-:W-:Y:S02]  /*36d0*/  HADD2 R136, R136, -1032, -1032 ;  /* 0xe408e40888887430 */ /* 0x000fe40000000000 */
[----:B------:R-:W-:Y:S02]  /*36e0*/  HFMA2 R137, R137, R230.H0_H0, -72, -72 ;  /* 0xd480d48089897431 */ /* 0x000fe400000400e6 */
[----:B------:R-:W-:-:S01]  /*36f0*/  HMUL2 R136, R136, R172.H1_H1 ;  /* 0x300000ac88887232 */ /* 0x000fc20000000000 */
[C---:B------:R-:W-:Y:S05]  /*3700*/  HMMA.16816.F32 R4, R132.reuse, R2, R4 ;  /* 0x000000028404723c */ /* 0x040fea0000001804 */
[----:B------:R-:W-:Y:S01]  /*3710*/  HMUL2 R137, R137, R172.H1_H1 ;  /* 0x300000ac89897232 */ /* 0x000fe20000000000 */
[----:B------:R-:W-:Y:S02]  /*3720*/  SHF.R.S32.HI R172, RZ, 0x8, R177 ;  /* 0x00000008ffac7819 */ /* 0x000fe400000114b1 */
[----:B------:R-:W-:Y:S04]  /*3730*/  DEPBAR.LE SB0, 0x2 ;  /* 0x000080800000791a */ /* 0x000fe80000000000 */
[----:B------:R-:W-:Y:S01]  /*3740*/  HMMA.16816.F32 R8, R132, R136, R8 ;  /* 0x000000888408723c */ /* 0x000fe20000001808 */
[----:B------:R-:W-:Y:S07]  /*3750*/  BAR.SYNC.DEFER_BLOCKING 0x0 ;  /* 0x0000000000007b1d */ /* 0x000fee0000010000 */
[C---:B------:R-:W-:Y:S08]  /*3760*/  HMMA.16816.F32 R12, R140.reuse, R2, R12 ;  /* 0x000000028c0c723c */ /* 0x040ff0000000180c */
[----:B------:R-:W-:Y:S08]  /*3770*/  HMMA.16816.F32 R16, R140, R136, R16 ;  /* 0x000000888c10723c */ /* 0x000ff00000001810 */
[C---:B------:R-:W-:Y:S08]  /*3780*/  HMMA.16816.F32 R20, R144.reuse, R2, R20 ;  /* 0x000000029014723c */ /* 0x040ff00000001814 */
[----:B------:R-:W-:Y:S08]  /*3790*/  HMMA.16816.F32 R24, R144, R136, R24 ;  /* 0x000000889018723c */ /* 0x000ff00000001818 */
[C---:B------:R-:W-:Y:S05]  /*37a0*/  HMMA.16816.F32 R28, R148.reuse, R2, R28 ;  /* 0x00000002941c723c */ /* 0x040fea000000181c */
[C-C-:B------:R-:W-:Y:S02]  /*37b0*/  LOP3.LUT R3, R177.reuse, 0xf000f0, R231.reuse, 0xea, !PT ;  /* 0x00f000f0b1037812 */ /* 0x140fe400078eeae7 */
[--C-:B------:R-:W-:Y:S01]  /*37c0*/  LOP3.LUT R2, R177, 0xf000f, R231.reuse, 0xea, !PT ;  /* 0x000f000fb1027812 */ /* 0x100fe200078eeae7 */
[----:B------:R-:W-:Y:S03]  /*37d0*/  HMMA.16816.F32 R32, R148, R136, R32 ;  /* 0x000000889420723c */ /* 0x000fe60000001820 */
[-C--:B------:R-:W-:Y:S01]  /*37e0*/  HFMA2 R3, R3, R230.reuse.H0_H0, -72, -72 ;  /* 0xd480d48003037431 */ /* 0x080fe200000400e6 */
[C-C-:B------:R-:W-:Y:S01]  /*37f0*/  LOP3.LUT R136, R172.reuse, 0xf000f, R231.reuse, 0xea, !PT ;  /* 0x000f000fac887812 */ /* 0x140fe200078eeae7 */
[----:B------:R-:W-:Y:S01]  /*3800*/  HADD2 R2, R2, -1032, -1032 ;  /* 0xe408e40802027430 */ /* 0x000fe20000000000 */
[--C-:B------:R-:W-:Y:S01]  /*3810*/  LOP3.LUT R137, R172, 0xf000f0, R231.reuse, 0xea, !PT ;  /* 0x00f000f0ac897812 */ /* 0x100fe200078eeae7 */
[-C--:B------:R-:W-:Y:S01]  /*3820*/  HMUL2 R3, R3, R173.reuse.H0_H0 ;  /* 0x200000ad03037232 */ /* 0x080fe20000000000 */
[C-C-:B------:R-:W-:Y:S01]  /*3830*/  LOP3.LUT R172, R176.reuse, 0xf000f, R231.reuse, 0xea, !PT ;  /* 0x000f000fb0ac7812 */ /* 0x140fe200078eeae7 */
[-C--:B------:R-:W-:Y:S02]  /*3840*/  HMUL2 R2, R2, R173.reuse.H0_H0 ;  /* 0x200000ad02027232 */ /* 0x080fe40000000000 */
[----:B------:R-:W-:Y:S02]  /*3850*/  HADD2 R136, R136, -1032, -1032 ;  /* 0xe408e40888887430 */ /* 0x000fe40000000000 */
[-C--:B------:R-:W-:Y:S02]  /*3860*/  HFMA2 R137, R137, R230.reuse.H0_H0, -72, -72 ;  /* 0xd480d48089897431 */ /* 0x080fe400000400e6 */
[-C--:B------:R-:W-:Y:S01]  /*3870*/  HMUL2 R136, R136, R173.reuse.H1_H1 ;  /* 0x300000ad88887232 */ /* 0x080fe20000000000 */
[C---:B------:R-:W-:Y:S05]  /*3880*/  HMMA.16816.F32 R36, R132.reuse, R2, R36 ;  /* 0x000000028424723c */ /* 0x040fea0000001824 */
[----:B------:R-:W-:Y:S01]  /*3890*/  HMUL2 R137, R137, R173.H1_H1 ;  /* 0x300000ad89897232 */ /* 0x000fe20000000000 */
[--C-:B------:R-:W-:Y:S06]  /*38a0*/  LOP3.LUT R173, R176, 0xf000f0, R231.reuse, 0xea, !PT ;  /* 0x00f000f0b0ad7812 */ /* 0x100fec00078eeae7 */
[----:B------:R-:W-:Y:S08]  /*38b0*/  HMMA.16816.F32 R40, R132, R136, R40 ;  /* 0x000000888428723c */ /* 0x000ff00000001828 */
[C---:B------:R-:W-:Y:S08]  /*38c0*/  HMMA.16816.F32 R44, R140.reuse, R2, R44 ;  /* 0x000000028c2c723c */ /* 0x040ff0000000182c */
[----:B------:R-:W-:Y:S08]  /*38d0*/  HMMA.16816.F32 R48, R140, R136, R48 ;  /* 0x000000888c30723c */ /* 0x000ff00000001830 */
[C---:B------:R-:W-:Y:S08]  /*38e0*/  HMMA.16816.F32 R52, R144.reuse, R2, R52 ;  /* 0x000000029034723c */ /* 0x040ff00000001834 */
[----:B------:R-:W-:Y:S08]  /*38f0*/  HMMA.16816.F32 R56, R144, R136, R56 ;  /* 0x000000889038723c */ /* 0x000ff00000001838 */
[C---:B------:R-:W-:Y:S05]  /*3900*/  HMMA.16816.F32 R60, R148.reuse, R2, R60 ;  /* 0x00000002943c723c */ /* 0x040fea000000183c */
[C-C-:B------:R-:W-:Y:S02]  /*3910*/  LOP3.LUT R3, R178.reuse, 0xf000f0, R231.reuse, 0xea, !PT ;  /* 0x00f000f0b2037812 */ /* 0x140fe400078eeae7 */
[----:B------:R-:W-:Y:S01]  /*3920*/  LOP3.LUT R2, R178, 0xf000f, R231, 0xea, !PT ;  /* 0x000f000fb2027812 */ /* 0x000fe200078eeae7 */
[----:B------:R-:W-:Y:S03]  /*3930*/  HMMA.16816.F32 R64, R148, R136, R64 ;  /* 0x000000889440723c */ /* 0x000fe60000001840 */
[----:B------:R-:W-:Y:S02]  /*3940*/  HFMA2 R3, R3, R230.H0_H0, -72, -72 ;  /* 0xd480d48003037431 */ /* 0x000fe400000400e6 */
[----:B------:R-:W-:Y:S02]  /*3950*/  HADD2 R2, R2, -1032, -1032 ;  /* 0xe408e40802027430 */ /* 0x000fe40000000000 */
[-C--:B------:R-:W-:Y:S02]  /*3960*/  HMUL2 R3, R3, R174.reuse.H0_H0 ;  /* 0x200000ae03037232 */ /* 0x080fe40000000000 */
[----:B------:R-:W-:Y:S02]  /*3970*/  HMUL2 R2, R2, R174.H0_H0 ;  /* 0x200000ae02027232 */ /* 0x000fe40000000000 */
[----:B------:R-:W-:Y:S01]  /*3980*/  HADD2 R136, R172, -1032, -1032 ;  /* 0xe408e408ac887430 */ /* 0x000fe20000000000 */
[----:B------:R-:W-:Y:S01]  /*3990*/  SHF.R.S32.HI R172, RZ, 0x8, R179 ;  /* 0x00000008ffac7819 */ /* 0x000fe200000114b3 */
[----:B------:R-:W-:Y:S02]  /*39a0*/  HFMA2 R137, R173, R230.H0_H0, -72, -72 ;  /* 0xd480d480ad897431 */ /* 0x000fe400000400e6 */
[-C--:B------:R-:W-:Y:S01]  /*39b0*/  HMUL2 R136, R136, R174.reuse.H1_H1 ;  /* 0x300000ae88887232 */ /* 0x080fe20000000000 */
[C---:B------:R-:W-:Y:S05]  /*39c0*/  HMMA.16816.F32 R68, R132.reuse, R2, R68 ;  /* 0x000000028444723c */ /* 0x040fea0000001844 */
[----:B------:R-:W-:Y:S07]  /*39d0*/  HMUL2 R137, R137, R174.H1_H1 ;  /* 0x300000ae89897232 */ /* 0x000fee0000000000 */
[----:B------:R-:W-:Y:S08]  /*39e0*/  HMMA.16816.F32 R72, R132, R136, R72 ;  /* 0x000000888448723c */ /* 0x000ff00000001848 */
        /* <DEDUP_REMOVED lines=12> */
[-C--:B------:R-:W-:Y:S02]  /*3ab0*/  HMUL2 R3, R3, R175.reuse.H0_H0 ;  /* 0x200000af03037232 */ /* 0x080fe40000000000 */
[-C--:B------:R-:W-:Y:S02]  /*3ac0*/  HMUL2 R2, R2, R175.reuse.H0_H0 ;  /* 0x200000af02027232 */ /* 0x080fe40000000000 */
[----:B------:R-:W-:Y:S02]  /*3ad0*/  HADD2 R136, R136, -1032, -1032 ;  /* 0xe408e40888887430 */ /* 0x000fe40000000000 */
[-C--:B------:R-:W-:Y:S02]  /*3ae0*/  HFMA2 R137, R137, R230.reuse.H0_H0, -72, -72 ;  /* 0xd480d48089897431 */ /* 0x080fe400000400e6 */
[-C--:B------:R-:W-:Y:S01]  /*3af0*/  HMUL2 R136, R136, R175.reuse.H1_H1 ;  /* 0x300000af88887232 */ /* 0x080fe20000000000 */
[C---:B------:R-:W-:Y:S05]  /*3b00*/  HMMA.16816.F32 R100, R132.reuse, R2, R100 ;  /* 0x000000028464723c */ /* 0x040fea0000001864 */
[----:B------:R-:W-:Y:S07]  /*3b10*/  HMUL2 R137, R137, R175.H1_H1 ;  /* 0x300000af89897232 */ /* 0x000fee0000000000 */
[----:B------:R-:W-:Y:S03]  /*3b20*/  HMMA.16816.F32 R104, R132, R136, R104 ;  /* 0x000000888468723c */ /* 0x000fe60000001868 */
[----:B----4-:R-:W-:Y:S05]  /*3b30*/  SHF.R.S32.HI R132, RZ, 0x8, R188 ;  /* 0x00000008ff847819 */ /* 0x010fea00000114bc */
        /* <DEDUP_REMOVED lines=8> */
[----:B------:R-:W-:Y:S01]  /*3bc0*/  HADD2 R2, R2, -1032, -1032 ;  /* 0xe408e40802027430 */ /* 0x000fe20000000000 */
[C-C-:B------:R-:W-:Y:S01]  /*3bd0*/  LOP3.LUT R136, R132.reuse, 0xf000f, R231.reuse, 0xea, !PT ;  /* 0x000f000f84887812 */ /* 0x140fe200078eeae7 */
[----:B------:R-:W-:Y:S01]  /*3be0*/  HFMA2 R3, R3, R230.H0_H0, -72, -72 ;  /* 0xd480d48003037431 */ /* 0x000fe200000400e6 */
[----:B------:R-:W-:Y:S01]  /*3bf0*/  LOP3.LUT R137, R132, 0xf000f0, R231, 0xea, !PT ;  /* 0x00f000f084897812 */ /* 0x000fe200078eeae7 */
[-C--:B------:R-:W-:Y:S01]  /*3c00*/  HMUL2 R2, R2, R184.reuse.H0_H0 ;  /* 0x200000b802027232 */ /* 0x080fe20000000000 */
[----:B------:R-:W-:Y:S01]  /*3c10*/  SHF.R.S32.HI R188, RZ, 0x8, R190 ;  /* 0x00000008ffbc7819 */ /* 0x000fe200000114be */
[----:B------:R-:W-:Y:S02]  /*3c20*/  HMUL2 R3, R3, R184.H0_H0 ;  /* 0x200000b803037232 */ /* 0x000fe40000000000 */
[----:B------:R-:W-:Y:S02]  /*3c30*/  HADD2 R136, R136, -1032, -1032 ;  /* 0xe408e40888887430 */ /* 0x000fe40000000000 */
[----:B------:R-:W-:Y:S02]  /*3c40*/  HFMA2 R137, R137, R230.H0_H0, -72, -72 ;  /* 0xd480d48089897431 */ /* 0x000fe400000400e6 */
[----:B------:R-:W-:-:S01]  /*3c50*/  HMUL2 R136, R136, R184.H1_H1 ;  /* 0x300000b888887232 */ /* 0x000fc20000000000 */
[C---:B------:R-:W-:Y:S05]  /*3c60*/  HMMA.16816.F32 R4, R152.reuse, R2, R4 ;  /* 0x000000029804723c */ /* 0x040fea0000001804 */
[----:B------:R-:W-:Y:S01]  /*3c70*/  HMUL2 R137, R137, R184.H1_H1 ;  /* 0x300000b889897232 */ /* 0x000fe20000000000 */
[----:B------:R-:W-:Y:S06]  /*3c80*/  SHF.R.S32.HI R184, RZ, 0x8, R189 ;  /* 0x00000008ffb87819 */ /* 0x000fec00000114bd */
        /* <DEDUP_REMOVED lines=11> */
[-C--:B------:R-:W-:Y:S01]  /*3d40*/  HFMA2 R3, R3, R230.reuse.H0_H0, -72, -72 ;  /* 0xd480d48003037431 */ /* 0x080fe200000400e6 */
        /* <DEDUP_REMOVED lines=18> */
[----:B------:R-:W-:Y:S01]  /*3e70*/  HMMA.16816.F32 R64, R164, R136, R64 ;  /* 0x00000088a440723c */ /* 0x000fe20000001840 */
[----:B-1----:R-:W1:Y:S02]  /*3e80*/  LDS.128 R180, [R204+UR4+0x10400] ;  /* 0x01040004ccb47984 */ /* 0x002e640008000c00 */
[----:B------:R-:W-:Y:S02]  /*3e90*/  HADD2 R2, R2, -1032, -1032 ;  /* 0xe408e40802027430 */ /* 0x000fe40000000000 */
[----:B------:R-:W-:Y:S02]  /*3ea0*/  HFMA2 R3, R3, R230.H0_H0, -72, -72 ;  /* 0xd480d48003037431 */ /* 0x000fe400000400e6 */
[-C--:B------:R-:W-:Y:S02]  /*3eb0*/  HMUL2 R2, R2, R186.reuse.H0_H0 ;  /* 0x200000ba02027232 */ /* 0x080fe40000000000 */
[----:B------:R-:W-:Y:S01]  /*3ec0*/  HMUL2 R3, R3, R186.H0_H0 ;  /* 0x200000ba03037232 */ /* 0x000fe20000000000 */
[----:B------:R4:W3:Y:S01]  /*3ed0*/  LDSM.16.M88.4 R132, [R203+0x4000] ;  /* 0x00400000cb84783b */ /* 0x0008e20000000200 */
[----:B------:R-:W-:Y:S01]  /*3ee0*/  HADD2 R136, R184, -1032, -1032 ;  /* 0xe408e408b8887430 */ /* 0x000fe20000000000 */
[----:B------:R-:W-:Y:S01]  /*3ef0*/  SHF.R.S32.HI R184, RZ, 0x8, R191 ;  /* 0x00000008ffb87819 */ /* 0x000fe200000114bf */
[----:B------:R-:W-:Y:S02]  /*3f00*/  HFMA2 R137, R185, R230.H0_H0, -72, -72 ;  /* 0xd480d480b9897431 */ /* 0x000fe400000400e6 */
[-C--:B------:R-:W-:Y:S01]  /*3f10*/  HMUL2 R136, R136, R186.reuse.H1_H1 ;  /* 0x300000ba88887232 */ /* 0x080fe20000000000 */
[C---:B------:R-:W-:Y:S02]  /*3f20*/  HMMA.16816.F32 R68, R152.reuse, R2, R68 ;  /* 0x000000029844723c */ /* 0x040fe40000001844 */
[----:B------:R4:W3:Y:S03]  /*3f30*/  LDSM.16.M88.4 R140, [R202+0x4000] ;  /* 0x00400000ca8c783b */ /* 0x0008e60000000200 */
[----:B------:R-:W-:Y:S05]  /*3f40*/  HMUL2 R137, R137, R186.H1_H1 ;  /* 0x300000ba89897232 */ /* 0x000fea0000000000 */
[----:B------:R4:W3:Y:S02]  /*3f50*/  LDSM.16.M88.4 R144, [R201+0x4000] ;  /* 0x00400000c990783b */ /* 0x0008e40000000200 */
[----:B------:R-:W-:Y:S06]  /*3f60*/  HMMA.16816.F32 R72, R152, R136, R72 ;  /* 0x000000889848723c */ /* 0x000fec0000001848 */
[----:B------:R4:W3:Y:S02]  /*3f70*/  LDSM.16.M88.4 R148, [R200+0x4000] ;  /* 0x00400000c894783b */ /* 0x0008e40000000200 */
[C---:B------:R-:W-:Y:S05]  /*3f80*/  HMMA.16816.F32 R76, R156.reuse, R2, R76 ;  /* 0x000000029c4c723c */ /* 0x040fea000000184c */
[----:B-1----:R-:W-:Y:S01]  /*3f90*/  MOV R172, R180 ;  /* 0x000000b400ac7202 */ /* 0x002fe20000000f00 */
[----:B------:R4:W3:Y:S01]  /*3fa0*/  LDS.128 R176, [R206+0xc000] ;  /* 0x00c00000ceb07984 */ /* 0x0008e20000000c00 */
[----:B------:R-:W-:Y:S01]  /*3fb0*/  MOV R173, R181 ;  /* 0x000000b500ad7202 */ /* 0x000fe20000000f00 */
[----:B------:R-:W-:Y:S03]  /*3fc0*/  HMMA.16816.F32 R80, R156, R136, R80 ;  /* 0x000000889c50723c */ /* 0x000fe60000001850 */
[----:B------:R-:W-:Y:S02]  /*3fd0*/  MOV R174, R182 ;  /* 0x000000b600ae7202 */ /* 0x000fe40000000f00 */
[----:B------:R-:W-:Y:S03]  /*3fe0*/  MOV R175, R183 ;  /* 0x000000b700af7202 */ /* 0x000fe60000000f00 */
        /* <DEDUP_REMOVED lines=9> */
[----:B------:R-:W-:Y:S01]  /*4080*/  LOP3.LUT R137, R184, 0xf000f0, R231, 0xea, !PT ;  /* 0x00f000f0b8897812 */ /* 0x000fe200078eeae7 */
[-C--:B------:R-:W-:Y:S02]  /*4090*/  HMUL2 R2, R2, R187.reuse.H0_H0 ;  /* 0x200000bb02027232 */ /* 0x080fe40000000000 */
[-C--:B------:R-:W-:Y:S02]  /*40a0*/  HMUL2 R3, R3, R187.reuse.H0_H0 ;  /* 0x200000bb03037232 */ /* 0x080fe40000000000 */
[----:B------:R-:W-:Y:S02]  /*40b0*/  HADD2 R136, R136, -1032, -1032 ;  /* 0xe408e40888887430 */ /* 0x000fe40000000000 */
        /* <DEDUP_REMOVED lines=13> */
[----:B------:R1:W1:Y:S01]  /*4190*/  LDS.128 R188, [R206+0xd000] ;  /* 0x00d00000cebc7984 */ /* 0x0002620000000c00 */
[----:B------:R-:W-:Y:S05]  /*41a0*/  WARPSYNC.ALL ;  /* 0x0000000000007948 */ /* 0x000fea0003800000 */
[----:B------:R1:W1:Y:S01]  /*41b0*/  LDSM.16.M88.4 R152, [R170+0x4000] ;  /* 0x00400000aa98783b */ /* 0x0002620000000200 */
[----:B------:R-:W-:Y:S01]  /*41c0*/  ISETP.GE.AND P0, PT, R215, 0x6, PT ;  /* 0x00000006d700780c */ /* 0x000fe20003f06270 */
[----:B------:R-:W-:Y:S01]  /*41d0*/  BSSY.RECONVERGENT B0, `(.L_x_17) ;  /* 0x0000013000007945 */ /* 0x000fe20003800200 */
[----:B------:R-:W-:Y:S01]  /*41e0*/  ISETP.NE.AND P2, PT, R214, RZ, PT ;  /* 0x000000ffd600720c */ /* 0x000fe20003f45270 */
[----:B------:R1:W1:Y:S04]  /*41f0*/  LDSM.16.M88.4 R156, [R169+0x4000] ;  /* 0x00400000a99c783b */ /* 0x0002680000000200 */
[----:B------:R1:W1:Y:S04]  /*4200*/  LDSM.16.M88.4 R160, [R168+0x4000] ;  /* 0x00400000a8a0783b */ /* 0x0002680000000200 */
[----:B------:R1:W1:Y:S02]  /*4210*/  LDSM.16.M88.4 R164, [R0+0x4000] ;  /* 0x0040000000a4783b */ /* 0x0002640000000200 */
[----:B------:R-:W-:Y:S05]  /*4220*/  @!P0 BRA `(.L_x_18) ;  /* 0x0000000000348947 */ /* 0x000fea0003800000 */
[----:B------:R-:W-:Y:S01]  /*4230*/  @!PT LDS RZ, [RZ] ;  /* 0x00000000fffff984 */ /* 0x000fe20000000800 */
[----:B------:R-:W-:Y:S01]  /*4240*/  @!PT LDS RZ, [RZ] ;  /* 0x00000000fffff984 */ /* 0x000fe20000000800 */
[----:B------:R-:W-:Y:S01]  /*4250*/  @!PT LDS RZ, [RZ] ;  /* 0x00000000fffff984 */ /* 0x000fe20000000800 */
[----:B------:R-:W-:Y:S01]  /*4260*/  @!P6 LDGSTS.E.BYPASS.LTC128B.128 [R208+0x2000], desc[UR68][R232.64+0x100] ;  /* 0x02000100e8d0efae */ /* 0x000fe2000b981a44 */
[----:B------:R-:W-:Y:S02]  /*4270*/  IMAD.U32 R137, RZ, RZ, UR42 ;  /* 0x0000002aff897e24 */ /* 0x000fe4000f8e00ff */
[----:B------:R-:W-:Y:S01]  /*4280*/  IMAD.U32 R3, RZ, RZ, UR42 ;  /* 0x0000002aff037e24 */ /* 0x000fe2000f8e00ff */
[----:B------:R-:W-:Y:S04]  /*4290*/  @!P2 LDGSTS.E.BYPASS.LTC128B.128 [R207+0x2000], desc[UR68][R138.64+0x100] ;  /* 0x020001008acfafae */ /* 0x000fe8000b981a44 */
[----:B------:R5:W-:Y:S04]  /*42a0*/  LDGSTS.E.BYPASS.LTC128B.128 [R206+0xa000], desc[UR60][R218.64] ;  /* 0x0a000000dace7fae */ /* 0x000be8000b981a3c */
[----:B------:R2:W-:Y:S01]  /*42b0*/  LDGSTS.E.BYPASS.LTC128B.128 [R206+0xb000], desc[UR60][R216.64] ;  /* 0x0b000000d8ce7fae */ /* 0x0005e2000b981a3c */
[----:B-----5:R-:W-:Y:S02]  /*42c0*/  LEA R218, P1, R137, R218, 0x4 ;  /* 0x000000da89da7211 */ /* 0x020fe400078220ff */
[----:B--2---:R-:W-:Y:S02]  /*42d0*/  LEA R216, P0, R3, R216, 0x4 ;  /* 0x000000d803d87211 */ /* 0x004fe400078020ff */
[----:B------:R-:W-:Y:S02]  /*42e0*/  LEA.HI.X.SX32 R219, R137, R219, 0x4, P1 ;  /* 0x000000db89db7211 */ /* 0x000fe400008f26ff */
[----:B------:R-:W-:Y:S09]  /*42f0*/  LEA.HI.X.SX32 R217, R3, R217, 0x4, P0 ;  /* 0x000000d903d97211 */ /* 0x000ff200000f26ff */
.L_x_18:
[----:B------:R-:W-:Y:S05]  /*4300*/  BSYNC.RECONVERGENT B0 ;  /* 0x0000000000007941 */ /* 0x000fea0003800200 */
.L_x_17:
        /* <DEDUP_REMOVED lines=82> */
[----:B-1----:R-:W-:Y:S05]  /*4830*/  SHF.R.S32.HI R132, RZ, 0x8, R188 ;  /* 0x00000008ff847819 */ /* 0x002fea00000114bc */
        /* <DEDUP_REMOVED lines=52> */
[----:B--2---:R-:W2:Y:S02]  /*4b80*/  LDS.128 R184, [R204+UR4+0x10400] ;  /* 0x01040004ccb87984 */ /* 0x004ea40008000c00 */
        /* <DEDUP_REMOVED lines=16> */
[----:B--2---:R-:W-:Y:S01]  /*4c90*/  MOV R172, R184 ;  /* 0x000000b800ac7202 */ /* 0x004fe20000000f00 */
        /* <DEDUP_REMOVED lines=35> */
[----:B------:R-:W-:Y:S02]  /*4ed0*/  BSSY.RECONVERGENT B1, `(.L_x_19) ;  /* 0x000001f000017945 */ /* 0x000fe40003800200 */
[----:B------:R2:W1:Y:S04]  /*4ee0*/  LDSM.16.M88.4 R156, [R169+0x6000] ;  /* 0x00600000a99c783b */ /* 0x0004680000000200 */
[----:B------:R2:W1:Y:S04]  /*4ef0*/  LDSM.16.M88.4 R160, [R168+0x6000] ;  /* 0x00600000a8a0783b */ /* 0x0004680000000200 */
[----:B------:R2:W1:Y:S02]  /*4f00*/  LDSM.16.M88.4 R164, [R0+0x6000] ;  /* 0x0060000000a4783b */ /* 0x0004640000000200 */
[----:B------:R-:W-:Y:S05]  /*4f10*/  @!P0 BRA `(.L_x_20) ;  /* 0x0000000000688947 */ /* 0x000fea0003800000 */
[----:B------:R-:W-:Y:S01]  /*4f20*/  @!PT LDS RZ, [RZ] ;  /* 0x00000000fffff984 */ /* 0x000fe20000000800 */
[----:B------:R-:W-:Y:S01]  /*4f30*/  @!PT LDS RZ, [RZ] ;  /* 0x00000000fffff984 */ /* 0x000fe20000000800 */
[----:B------:R-:W-:Y:S01]  /*4f40*/  @!PT LDS RZ, [RZ] ;  /* 0x00000000fffff984 */ /* 0x000fe20000000800 */
[----:B------:R1:W-:Y:S01]  /*4f50*/  @!P6 LDGSTS.E.BYPASS.LTC128B.128 [R208+0x4000], desc[UR68][R232.64+0x180] ;  /* 0x04000180e8d0efae */ /* 0x0003e2000b981a44 */
[----:B------:R-:W-:Y:S01]  /*4f60*/  ISETP.GT.U32.AND P0, PT, R192, 0x1f, PT ;  /* 0x0000001fc000780c */ /* 0x000fe20003f04070 */
[----:B------:R-:W-:Y:S02]  /*4f70*/  BSSY.RECONVERGENT B0, `(.L_x_21) ;  /* 0x000000c000007945 */ /* 0x000fe40003800200 */
[----:B------:R1:W-:Y:S04]  /*4f80*/  @!P2 LDGSTS.E.BYPASS.LTC128B.128 [R207+0x4000], desc[UR68][R138.64+0x180] ;  /* 0x040001808acfafae */ /* 0x0003e8000b981a44 */
        /* <DEDUP_REMOVED lines=10> */
.L_x_22:
[----:B------:R-:W-:Y:S05]  /*5030*/  BSYNC.RECONVERGENT B0 ;  /* 0x0000000000007941 */ /* 0x000fea0003800200 */
.L_x_21:
[----:B-1----:R-:W-:Y:S02]  /*5040*/  IMAD.U32 R139, RZ, RZ, UR42 ;  /* 0x0000002aff8b7e24 */ /* 0x002fe4000f8e00ff */
[----:B------:R-:W-:Y:S02]  /*5050*/  IMAD.U32 R3, RZ, RZ, UR42 ;  /* 0x0000002aff037e24 */ /* 0x000fe4000f8e00ff */
[----:B------:R-:W-:Y:S01]  /*5060*/  IMAD.U32 R137, RZ, RZ, UR42 ;  /* 0x0000002aff897e24 */ /* 0x000fe2000f8e00ff */
[----:B------:R-:W-:Y:S01]  /*5070*/  LEA R216, P1, R139, R216, 0x4 ;  /* 0x000000d88bd87211 */ /* 0x000fe200078220ff */
[----:B------:R-:W-:Y:S01]  /*5080*/  VIADD R205, R205, UR41 ;  /* 0x00000029cdcd7c36 */ /* 0x000fe20008000000 */
[----:B------:R-:W-:Y:S02]  /*5090*/  LEA R218, P0, R3, R218, 0x4 ;  /* 0x000000da03da7211 */ /* 0x000fe400078020ff */
[----:B------:R-:W-:Y:S02]  /*50a0*/  LEA.HI.X.SX32 R217, R137, R217, 0x4, P1 ;  /* 0x000000d989d97211 */ /* 0x000fe400008f26ff */
[----:B------:R-:W-:Y:S09]  /*50b0*/  LEA.HI.X.SX32 R219, R3, R219, 0x4, P0 ;  /* 0x000000db03db7211 */ /* 0x000ff200000f26ff */
.L_x_20:
[----:B------:R-:W-:Y:S05]  /*50c0*/  BSYNC.RECONVERGENT B1 ;  /* 0x0000000000017941 */ /* 0x000fea0003800200 */
.L_x_19:
[C-C-:B---3--:R-:W-:Y:S01]  /*50d0*/  LOP3.LUT R3, R176.reuse, 0xf000f0, R231.reuse, 0xea, !PT ;  /* 0x00f000f0b0037812 */ /* 0x148fe200078eeae7 */
[----:B------:R-:W0:Y:S01]  /*50e0*/  LDGDEPBAR ;  /* 0x00000000000079af */ /* 0x000e220000000000 */
[--C-:B------:R-:W-:Y:S02]  /*50f0*/  LOP3.LUT R2, R176, 0xf000f, R231.reuse, 0xea, !PT ;  /* 0x000f000fb0027812 */ /* 0x100fe400078eeae7 */
[----:B------:R-:W-:Y:S01]  /*5100*/  SHF.R.S32.HI R138, RZ, 0x8, R176 ;  /* 0x00000008ff8a7819 */ /* 0x000fe200000114b0 */
[----:B------:R-:W-:Y:S01]  /*5110*/  HFMA2 R3, R3, R230.H0_H0, -72, -72 ;  /* 0xd480d48003037431 */ /* 0x000fe200000400e6 */
[----:B------:R-:W-:Y:S01]  /*5120*/  IADD3 R234, PT, PT, R215, -0x4, RZ ;  /* 0xfffffffcd7ea7810 */ /* 0x000fe20007ffe0ff */
[----:B------:R-:W-:Y:S01]  /*5130*/  HADD2 R2, R2, -1032, -1032 ;  /* 0xe408e40802027430 */ /* 0x000fe20000000000 */
[C-C-:B------:R-:W-:Y:S01]  /*5140*/  LOP3.LUT R136, R138.reuse, 0xf000f, R231.reuse, 0xea, !PT ;  /* 0x000f000f8a887812 */ /* 0x140fe200078eeae7 */
[-C--:B------:R-:W-:Y:S01]  /*5150*/  HMUL2 R3, R3, R172.reuse.H0_H0 ;  /* 0x200000ac03037232 */ /* 0x080fe20000000000 */
[----:B------:R-:W-:Y:S01]  /*5160*/  LOP3.LUT R137, R138, 0xf000f0, R231, 0xea, !PT ;  /* 0x00f000f08a897812 */ /* 0x000fe200078eeae7 */
[----:B------:R-:W-:Y:S01]  /*5170*/  HMUL2 R2, R2, R172.H0_H0 ;  /* 0x200000ac02027232 */ /* 0x000fe20000000000 */
[----:B------:R-:W-:Y:S01]  /*5180*/  SHF.R.S32.HI R138, RZ, 0x8, R177 ;  /* 0x00000008ff8a7819 */ /* 0x000fe200000114b1 */
        /* <DEDUP_REMOVED lines=8> */
[----:B------:R-:W-:Y:S04]  /*5210*/  BAR.SYNC.DEFER_BLOCKING 0x0 ;  /* 0x0000000000007b1d */ /* 0x000fe80000010000 */
[--C-:B------:R-:W-:Y:S03]  /*5220*/  LOP3.LUT R139, R172, 0xf000f0, R231.reuse, 0xea, !PT ;  /* 0x00f000f0ac8b7812 */ /* 0x100fe600078eeae7 */
        /* <DEDUP_REMOVED lines=13> */
[--C-:B------:R-:W-:Y:S01]  /*5300*/  LOP3.LUT R138, R172, 0xf000f, R231.reuse, 0xea, !PT ;  /* 0x000f000fac8a7812 */ /* 0x100fe200078eeae7 */
[-C--:B------:R-:W-:Y:S02]  /*5310*/  HMUL2 R2, R2, R173.reuse.H0_H0 ;  /* 0x200000ad02027232 */ /* 0x080fe40000000000 */
[----:B------:R-:W-:Y:S02]  /*5320*/  HADD2 R136, R136, -1032, -1032 ;  /* 0xe408e40888887430 */ /* 0x000fe40000000000 */
[-C--:B------:R-:W-:Y:S02]  /*5330*/  HFMA2 R137, R137, R230.reuse.H0_H0, -72, -72 ;  /* 0xd480d48089897431 */ /* 0x080fe400000400e6 */
        /* <DEDUP_REMOVED lines=43> */
[C-C-:B-1----:R-:W-:Y:S02]  /*55f0*/  LOP3.LUT R132, R180.reuse, 0xf000f, R231.reuse, 0xea, !PT ;  /* 0x000f000fb4847812 */ /* 0x142fe400078eeae7 */
[--C-:B------:R-:W-:Y:S02]  /*5600*/  LOP3.LUT R133, R180, 0xf000f0, R231.reuse, 0xea, !PT ;  /* 0x00f000f0b4857812 */ /* 0x100fe400078eeae7 */
[----:B------:R-:W-:Y:S01]  /*5610*/  SHF.R.S32.HI R134, RZ, 0x8, R180 ;  /* 0x00000008ff867819 */ /* 0x000fe200000114b4 */
[C---:B------:R-:W-:Y:S05]  /*5620*/  HMMA.16816.F32 R108, R140.reuse, R2, R108 ;  /* 0x000000028c6c723c */ /* 0x040fea000000186c */
[C-C-:B------:R-:W-:Y:S02]  /*5630*/  LOP3.LUT R138, R134.reuse, 0xf000f, R231.reuse, 0xea, !PT ;  /* 0x000f000f868a7812 */ /* 0x140fe400078eeae7 */
[----:B------:R-:W-:Y:S01]  /*5640*/  LOP3.LUT R139, R134, 0xf000f0, R231, 0xea, !PT ;  /* 0x00f000f0868b7812 */ /* 0x000fe200078eeae7 */
[----:B------:R-:W-:Y:S03]  /*5650*/  HMMA.16816.F32 R112, R140, R136, R112 ;  /* 0x000000888c70723c */ /* 0x000fe60000001870 */
[----:B------:R-:W-:Y:S01]  /*5660*/  HADD2 R138, R138, -1032, -1032 ;  /* 0xe408e4088a8a7430 */ /* 0x000fe20000000000 */
[----:B------:R-:W-:Y:S01]  /*5670*/  SHF.R.S32.HI R180, RZ, 0x8, R182 ;  /* 0x00000008ffb47819 */ /* 0x000fe200000114b6 */
[----:B------:R-:W-:Y:S02]  /*5680*/  HFMA2 R139, R139, R230.H0_H0, -72, -72 ;  /* 0xd480d4808b8b7431 */ /* 0x000fe400000400e6 */
[-C--:B------:R-:W-:Y:S01]  /*5690*/  HMUL2 R138, R138, R184.reuse.H1_H1 ;  /* 0x300000b88a8a7232 */ /* 0x080fe20000000000 */
[C---:B------:R-:W-:Y:S05]  /*56a0*/  HMMA.16816.F32 R116, R144.reuse, R2, R116 ;  /* 0x000000029074723c */ /* 0x040fea0000001874 */
[----:B------:R-:W-:Y:S03]  /*56b0*/  HMUL2 R139, R139, R184.H1_H1 ;  /* 0x300000b88b8b7232 */ /* 0x000fe60000000000 */
[----:B------:R-:W-:Y:S08]  /*56c0*/  HMMA.16816.F32 R120, R144, R136, R120 ;  /* 0x000000889078723c */ /* 0x000ff00000001878 */
[C---:B------:R-:W-:Y:S05]  /*56d0*/  HMMA.16816.F32 R124, R148.reuse, R2, R124 ;  /* 0x00000002947c723c */ /* 0x040fea000000187c */
[----:B------:R-:W-:Y:S02]  /*56e0*/  HADD2 R2, R132, -1032, -1032 ;  /* 0xe408e40884027430 */ /* 0x000fe40000000000 */
[----:B------:R-:W-:Y:S01]  /*56f0*/  HFMA2 R3, R133, R230.H0_H0, -72, -72 ;  /* 0xd480d48085037431 */ /* 0x000fe200000400e6 */
[----:B------:R-:W-:Y:S03]  /*5700*/  HMMA.16816.F32 R128, R148, R136, R128 ;  /* 0x000000889480723c */ /* 0x000fe60000001880 */
[-C--:B------:R-:W-:Y:S01]  /*5710*/  HMUL2 R2, R2, R184.reuse.H0_H0 ;  /* 0x200000b802027232 */ /* 0x080fe20000000000 */
[----:B------:R-:W-:Y:S01]  /*5720*/  SHF.R.S32.HI R136, RZ, 0x8, R181 ;  /* 0x00000008ff887819 */ /* 0x000fe200000114b5 */
[----:B------:R-:W-:Y:S03]  /*5730*/  HMUL2 R3, R3, R184.H0_H0 ;  /* 0x200000b803037232 */ /* 0x000fe60000000000 */
[----:B------:R-:W-:-:S04]  /*5740*/  LOP3.LUT R137, R136, 0xf000f0, R231, 0xea, !PT ;  /* 0x00f000f088897812 */ /* 0x000fc800078eeae7 */
[C---:B------:R-:W-:Y:S05]  /*5750*/  HMMA.16816.F32 R4, R152.reuse, R2, R4 ;  /* 0x000000029804723c */ /* 0x040fea0000001804 */
[-C--:B------:R-:W-:Y:S03]  /*5760*/  HFMA2 R137, R137, R230.reuse.H0_H0, -72, -72 ;  /* 0xd480d48089897431 */ /* 0x080fe600000400e6 */
[----:B------:R-:W-:Y:S03]  /*5770*/  HMMA.16816.F32 R8, R152, R138, R8 ;  /* 0x0000008a9808723c */ /* 0x000fe60000001808 */
[-C--:B------:R-:W-:Y:S05]  /*5780*/  HMUL2 R137, R137, R185.reuse.H1_H1 ;  /* 0x300000b989897232 */ /* 0x080fea0000000000 */
        /* <DEDUP_REMOVED lines=9> */
[--C-:B------:R-:W-:Y:S01]  /*5820*/  LOP3.LUT R138, R136, 0xf000f, R231.reuse, 0xea, !PT ;  /* 0x000f000f888a7812 */ /* 0x100fe200078eeae7 */
[-C--:B------:R-:W-:Y:S01]  /*5830*/  HFMA2 R3, R3, R230.reuse.H0_H0, -72, -72 ;  /* 0xd480d48003037431 */ /* 0x080fe200000400e6 */
[C-C-:B------:R-:W-:Y:S01]  /*5840*/  LOP3.LUT R139, R180.reuse, 0xf000f0, R231.reuse, 0xea, !PT ;  /* 0x00f000f0b48b7812 */ /* 0x140fe200078eeae7 */
[-C--:B------:R-:W-:Y:S02]  /*5850*/  HMUL2 R2, R2, R185.reuse.H0_H0 ;  /* 0x200000b902027232 */ /* 0x080fe40000000000 */
[-C--:B------:R-:W-:Y:S02]  /*5860*/  HMUL2 R3, R3, R185.reuse.H0_H0 ;  /* 0x200000b903037232 */ /* 0x080fe40000000000 */
[----:B------:R-:W-:Y:S01]  /*5870*/  HADD2 R136, R138, -1032, -1032 ;  /* 0xe408e4088a887430 */ /* 0x000fe20000000000 */
[----:B------:R-:W-:Y:S02]  /*5880*/  LOP3.LUT R138, R180, 0xf000f, R231, 0xea, !PT ;  /* 0x000f000fb48a7812 */ /* 0x000fe400078eeae7 */
[----:B------:R-:W-:Y:S01]  /*5890*/  SHF.R.S32.HI R180, RZ, 0x8, R183 ;  /* 0x00000008ffb47819 */ /* 0x000fe200000114b7 */
[----:B------:R-:W-:Y:S01]  /*58a0*/  HMUL2 R136, R136, R185.H1_H1 ;  /* 0x300000b988887232 */ /* 0x000fe20000000000 */
[C---:B------:R-:W-:Y:S08]  /*58b0*/  HMMA.16816.F32 R36, R152.reuse, R2, R36 ;  /* 0x000000029824723c */ /* 0x040ff00000001824 */
        /* <DEDUP_REMOVED lines=8> */
[----:B------:R-:W-:Y:S01]  /*5940*/  HMMA.16816.F32 R64, R164, R136, R64 ;  /* 0x00000088a440723c */ /* 0x000fe20000001840 */
[----:B------:R1:W3:Y:S02]  /*5950*/  LDS.128 R176, [R206+0x8000] ;  /* 0x00800000ceb07984 */ /* 0x0002e40000000c00 */
[----:B------:R-:W-:Y:S02]  /*5960*/  HADD2 R2, R2, -1032, -1032 ;  /* 0xe408e40802027430 */ /* 0x000fe40000000000 */
[----:B------:R-:W-:Y:S02]  /*5970*/  HFMA2 R3, R3, R230.H0_H0, -72, -72 ;  /* 0xd480d48003037431 */ /* 0x000fe400000400e6 */
[-C--:B------:R-:W-:Y:S02]  /*5980*/  HMUL2 R2, R2, R186.reuse.H0_H0 ;  /* 0x200000ba02027232 */ /* 0x080fe40000000000 */
[----:B------:R-:W-:Y:S01]  /*5990*/  HMUL2 R3, R3, R186.H0_H0 ;  /* 0x200000ba03037232 */ /* 0x000fe20000000000 */
[----:B------:R1:W3:Y:S01]  /*59a0*/  LDS.128 R172, [R204+UR4+0x10000] ;  /* 0x01000004ccac7984 */ /* 0x0002e20008000c00 */
[----:B------:R-:W-:Y:S01]  /*59b0*/  HADD2 R136, R138, -1032, -1032 ;  /* 0xe408e4088a887430 */ /* 0x000fe20000000000 */
[C-C-:B------:R-:W-:Y:S01]  /*59c0*/  LOP3.LUT R138, R183.reuse, 0xf000f, R231.reuse, 0xea, !PT ;  /* 0x000f000fb78a7812 */ /* 0x140fe200078eeae7 */
[----:B------:R-:W-:Y:S01]  /*59d0*/  HFMA2 R137, R139, R230.H0_H0, -72, -72 ;  /* 0xd480d4808b897431 */ /* 0x000fe200000400e6 */
[--C-:B------:R-:W-:Y:S01]  /*59e0*/  LOP3.LUT R139, R183, 0xf000f0, R231.reuse, 0xea, !PT ;  /* 0x00f000f0b78b7812 */ /* 0x100fe200078eeae7 */
[-C--:B------:R-:W-:Y:S01]  /*59f0*/  HMUL2 R136, R136, R186.reuse.H1_H1 ;  /* 0x300000ba88887232 */ /* 0x080fe20000000000 */
[C---:B------:R-:W-:Y:S02]  /*5a00*/  HMMA.16816.F32 R68, R152.reuse, R2, R68 ;  /* 0x000000029844723c */ /* 0x040fe40000001844 */
[----:B------:R1:W3:Y:S03]  /*5a10*/  LDSM.16.M88.4 R132, [R203] ;  /* 0x00000000cb84783b */ /* 0x0002e60000000200 */
[----:B------:R-:W-:Y:S05]  /*5a20*/  HMUL2 R137, R137, R186.H1_H1 ;  /* 0x300000ba89897232 */ /* 0x000fea0000000000 */
[----:B------:R1:W3:Y:S02]  /*5a30*/  LDSM.16.M88.4 R140, [R202] ;  /* 0x00000000ca8c783b */ /* 0x0002e40000000200 */
[----:B------:R-:W-:Y:S06]  /*5a40*/  HMMA.16816.F32 R72, R152, R136, R72 ;  /* 0x000000889848723c */ /* 0x000fec0000001848 */
[----:B------:R1:W3:Y:S02]  /*5a50*/  LDSM.16.M88.4 R144, [R201] ;  /* 0x00000000c990783b */ /* 0x0002e40000000200 */
[C---:B------:R-:W-:Y:S06]  /*5a60*/  HMMA.16816.F32 R76, R156.reuse, R2, R76 ;  /* 0x000000029c4c723c */ /* 0x040fec000000184c */
[----:B------:R1:W3:Y:S02]  /*5a70*/  LDSM.16.M88.4 R148, [R200] ;  /* 0x00000000c894783b */ /* 0x0002e40000000200 */
[----:B------:R-:W-:Y:S08]  /*5a80*/  HMMA.16816.F32 R80, R156, R136, R80 ;  /* 0x000000889c50723c */ /* 0x000ff00000001850 */
[C---:B------:R-:W-:Y:S08]  /*5a90*/  HMMA.16816.F32 R84, R160.reuse, R2, R84 ;  /* 0x00000002a054723c */ /* 0x040ff00000001854 */
[----:B------:R-:W-:Y:S08]  /*5aa0*/  HMMA.16816.F32 R88, R160, R136, R88 ;  /* 0x00000088a058723c */ /* 0x000ff00000001858 */
[C---:B------:R-:W-:Y:S05]  /*5ab0*/  HMMA.16816.F32 R92, R164.reuse, R2, R92 ;  /* 0x00000002a45c723c */ /* 0x040fea000000185c */
[----:B------:R-:W-:Y:S01]  /*5ac0*/  HADD2 R2, R138, -1032, -1032 ;  /* 0xe408e4088a027430 */ /* 0x000fe20000000000 */
[C-C-:B------:R-:W-:Y:S01]  /*5ad0*/  LOP3.LUT R138, R180.reuse, 0xf000f, R231.reuse, 0xea, !PT ;  /* 0x000f000fb48a7812 */ /* 0x140fe200078eeae7 */
[-C--:B------:R-:W-:Y:S01]  /*5ae0*/  HFMA2 R3, R139, R230.reuse.H0_H0, -72, -72 ;  /* 0xd480d4808b037431 */ /* 0x080fe200000400e6 */
[----:B------:R-:W-:Y:S03]  /*5af0*/  HMMA.16816.F32 R96, R164, R136, R96 ;  /* 0x00000088a460723c */ /* 0x000fe60000001860 */
        /* <DEDUP_REMOVED lines=14> */
[----:B------:R-:W-:Y:S11]  /*5be0*/  HMMA.16816.F32 R128, R164, R136, R128 ;  /* 0x00000088a480723c */ /* 0x000ff60000001880 */
[----:B------:R-:W-:Y:S09]  /*5bf0*/  @!UPT UIADD3 URZ, UPT, UPT, URZ, URZ, URZ ;  /* 0x000000fffffff290 */ /* 0x000ff2000fffe0ff */
.L_x_12:
[----:B------:R-:W-:Y:S01]  /*5c00*/  ISETP.NE.AND P0, PT, R234, RZ, PT ;  /* 0x000000ffea00720c */ /* 0x000fe20003f05270 */
[----:B------:R-:W-:Y:S01]  /*5c10*/  BSSY B4, `(.L_x_23) ;  /* 0x0000505000047945 */ /* 0x000fe20003800000 */
[----:B------:R-:W-:Y:S11]  /*5c20*/  IADD3 R193, PT, PT, R193, 0x20, RZ ;  /* 0x00000020c1c17810 */ /* 0x000ff60007ffe0ff */
[----:B------:R-:W-:Y:S05]  /*5c30*/  @P0 BRA `(.L_x_24) ;  /* 0x0000005000080947 */ /* 0x000fea0003800000 */
[----:B------:R-:W-:Y:S04]  /*5c40*/  DEPBAR.LE SB0, 0x0 ;  /* 0x000080000000791a */ /* 0x000fe80000000000 */
[----:B------:R-:W-:Y:S01]  /*5c50*/  @!P4 STS.128 [R197+-0x4000], R4 ;  /* 0xffc00004c500c388 */ /* 0x000fe20000000c00 */
[----:B------:R-:W-:Y:S01]  /*5c60*/  ISETP.GT.U32.AND P3, PT, R192, 0x7f, PT ;  /* 0x0000007fc000780c */ /* 0x000fe20003f64070 */
[----:B------:R-:W-:Y:S05]  /*5c70*/  WARPSYNC.ALL ;  /* 0x0000000000007948 */ /* 0x000fea0003800000 */
[----:B------:R-:W-:Y:S01]  /*5c80*/  @!P4 STS.128 [R197+-0x3800], R8 ;  /* 0xffc80008c500c388 */ /* 0x000fe20000000c00 */
[C---:B------:R-:W-:Y:S01]  /*5c90*/  ISETP.GE.AND P0, PT, R211.reuse, 0x2, PT ;  /* 0x00000002d300780c */ /* 0x040fe20003f06270 */
[----:B------:R-:W-:Y:S01]  /*5ca0*/  BSSY B3, `(.L_x_25) ;  /* 0x0000397000037945 */ /* 0x000fe20003800000 */
[----:B------:R-:W-:Y:S01]  /*5cb0*/  IADD3 R3, PT, PT, R211, -0x1, RZ ;  /* 0xffffffffd3037810 */ /* 0x000fe20007ffe0ff */
[----:B------:R-:W-:Y:S04]  /*5cc0*/  @!P4 STS.128 [R197+-0x3000], R36 ;  /* 0xffd00024c500c388 */ /* 0x000fe80000000c00 */
[----:B------:R-:W-:Y:S04]  /*5cd0*/  @!P4 STS.128 [R197+-0x2800], R40 ;  /* 0xffd80028c500c388 */ /* 0x000fe80000000c00 */
[----:B------:R-:W-:Y:S04]  /*5ce0*/  @!P4 STS.128 [R197+-0x2000], R68 ;  /* 0xffe00044c500c388 */ /* 0x000fe80000000c00 */
[----:B------:R-:W-:Y:S04]  /*5cf0*/  @!P4 STS.128 [R197+-0x1800], R72 ;  /* 0xffe80048c500c388 */ /* 0x000fe80000000c00 */
[----:B------:R-:W-:Y:S04]  /*5d00*/  @!P4 STS.128 [R197+-0x1000], R100 ;  /* 0xfff00064c500c388 */ /* 0x000fe80000000c00 */
[----:B------:R-:W-:Y:S01]  /*5d10*/  @!P4 STS.128 [R197+-0x800], R104 ;  /* 0xfff80068c500c388 */ /* 0x000fe20000000c00 */
[----:B------:R-:W-:Y:S06]  /*5d20*/  BAR.SYNC.DEFER_BLOCKING 0x0 ;  /* 0x0000000000007b1d */ /* 0x000fec0000010000 */
[----:B------:R-:W5:Y:S04]  /*5d30*/  @!P3 LDS.128 R160, [R197] ;  /* 0x00000000c5a0b984 */ /* 0x000f680000000c00 */
[----:B------:R-:W-:Y:S04]  /*5d40*/  @!P3 LDS.128 R236, [R197+0x800] ;  /* 0x00080000c5ecb984 */ /* 0x000fe80000000c00 */
[----:B------:R-:W-:Y:S04]  /*5d50*/  @!P3 LDS.128 R232, [R197+0x1000] ;  /* 0x00100000c5e8b984 */ /* 0x000fe80000000c00 */
[----:B------:R-:W-:Y:S04]  /*5d60*/  @!P3 LDS.128 R188, [R197+0x1800] ;  /* 0x00180000c5bcb984 */ /* 0x000fe80000000c00 */
[----:B------:R-:W1:Y:S04]  /*5d70*/  @!P3 LDS.128 R156, [R197+0x2000] ;  /* 0x00200000c59cb984 */ /* 0x000e680000000c00 */
[----:B------:R-:W2:Y:S04]  /*5d80*/  @!P3 LDS.128 R184, [R197+0x2800] ;  /* 0x00280000c5b8b984 */ /* 0x000ea80000000c00 */
[----:B------:R-:W3:Y:S04]  /*5d90*/  @!P3 LDS.128 R152, [R197+0x3000] ;  /* 0x00300000c598b984 */ /* 0x000ee80000000c00 */
[----:B------:R-:W4:Y:S01]  /*5da0*/  @!P3 LDS.128 R136, [R197+0x3800] ;  /* 0x00380000c588b984 */ /* 0x000f220000000c00 */
[----:B------:R-:W-:Y:S06]  /*5db0*/  BAR.SYNC.DEFER_BLOCKING 0x0 ;  /* 0x0000000000007b1d */ /* 0x000fec0000010000 */
[----:B------:R-:W-:Y:S04]  /*5dc0*/  @!P4 STS.128 [R197+-0x4000], R12 ;  /* 0xffc0000cc500c388 */ /* 0x000fe80000000c00 */
[----:B------:R-:W-:Y:S04]  /*5dd0*/  @!P4 STS.128 [R197+-0x3800], R16 ;  /* 0xffc80010c500c388 */ /* 0x000fe80000000c00 */
[----:B------:R-:W-:Y:S04]  /*5de0*/  @!P4 STS.128 [R197+-0x3000], R44 ;  /* 0xffd0002cc500c388 */ /* 0x000fe80000000c00 */
[----:B------:R-:W-:Y:S01]  /*5df0*/  @!P4 STS.128 [R197+-0x2800], R48 ;  /* 0xffd80030c500c388 */ /* 0x000fe20000000c00 */
[----:B-----5:R-:W-:Y:S01]  /*5e00*/  @!P3 FADD R4, R4, R160 ;  /* 0x000000a00404b221 */ /* 0x020fe20000000000 */
[----:B------:R-:W-:Y:S01]  /*5e10*/  @!P3 FADD R5, R5, R161 ;  /* 0x000000a10505b221 */ /* 0x000fe20000000000 */
[----:B------:R-:W-:Y:S01]  /*5e20*/  @!P3 FADD R6, R6, R162 ;  /* 0x000000a20606b221 */ /* 0x000fe20000000000 */
[----:B------:R-:W-:Y:S01]  /*5e30*/  @!P4 STS.128 [R197+-0x2000], R76 ;  /* 0xffe0004cc500c388 */ /* 0x000fe20000000c00 */
[----:B------:R-:W-:Y:S01]  /*5e40*/  @!P3 FADD R7, R7, R163 ;  /* 0x000000a30707b221 */ /* 0x000fe20000000000 */
[----:B-1----:R-:W-:Y:S01]  /*5e50*/  @!P3 FADD R68, R68, R156 ;  /* 0x0000009c4444b221 */ /* 0x002fe20000000000 */
[----:B------:R-:W-:Y:S01]  /*5e60*/  @!P3 FADD R69, R69, R157 ;  /* 0x0000009d4545b221 */ /* 0x000fe20000000000 */
[----:B------:R-:W-:Y:S01]  /*5e70*/  @!P4 STS.128 [R197+-0x1800], R80 ;  /* 0xffe80050c500c388 */ /* 0x000fe20000000c00 */
[----:B------:R-:W-:Y:S01]  /*5e80*/  @!P3 FADD R70, R70, R158 ;  /* 0x0000009e4646b221 */ /* 0x000fe20000000000 */
[----:B------:R-:W-:Y:S01]  /*5e90*/  @!P3 FADD R71, R71, R159 ;  /* 0x0000009f4747b221 */ /* 0x000fe20000000000 */
[----:B--2---:R-:W-:Y:S01]  /*5ea0*/  @!P3 FADD R72, R72, R184 ;  /* 0x000000b84848b221 */ /* 0x004fe20000000000 */
[----:B------:R-:W-:Y:S01]  /*5eb0*/  @!P4 STS.128 [R197+-0x1000], R108 ;  /* 0xfff0006cc500c388 */ /* 0x000fe20000000c00 */
[----:B------:R-:W-:Y:S01]  /*5ec0*/  @!P3 FADD R73, R73, R185 ;  /* 0x000000b94949b221 */ /* 0x000fe20000000000 */
[----:B------:R-:W-:Y:S01]  /*5ed0*/  @!P3 FADD R74, R74, R186 ;  /* 0x000000ba4a4ab221 */ /* 0x000fe20000000000 */
[----:B------:R-:W-:Y:S01]  /*5ee0*/  @!P3 FADD R75, R75, R187 ;  /* 0x000000bb4b4bb221 */ /* 0x000fe20000000000 */
[----:B------:R-:W-:Y:S01]  /*5ef0*/  @!P4 STS.128 [R197+-0x800], R112 ;  /* 0xfff80070c500c388 */ /* 0x000fe20000000c00 */
[----:B---3--:R-:W-:Y:S01]  /*5f00*/  @!P3 FADD R100, R100, R152 ;  /* 0x000000986464b221 */ /* 0x008fe20000000000 */
[----:B------:R-:W-:Y:S01]  /*5f10*/  @!P3 FADD R101, R101, R153 ;  /* 0x000000996565b221 */ /* 0x000fe20000000000 */
[----:B------:R-:W-:Y:S01]  /*5f20*/  @!P3 FADD R102, R102, R154 ;  /* 0x0000009a6666b221 */ /* 0x000fe20000000000 */
[----:B------:R-:W-:Y:S01]  /*5f30*/  BAR.SYNC.DEFER_BLOCKING 0x0 ;  /* 0x0000000000007b1d */ /* 0x000fe20000010000 */
[----:B------:R-:W-:Y:S01]  /*5f40*/  @!P3 FADD R103, R103, R155 ;  /* 0x0000009b6767b221 */ /* 0x000fe20000000000 */
[----:B----4-:R-:W-:Y:S01]  /*5f50*/  @!P3 FADD R104, R104, R136 ;  /* 0x000000886868b221 */ /* 0x010fe20000000000 */
[----:B------:R-:W-:Y:S01]  /*5f60*/  @!P3 FADD R105, R105, R137 ;  /* 0x000000896969b221 */ /* 0x000fe20000000000 */
        /* <DEDUP_REMOVED lines=14> */
[----:B------:R-:W1:Y:S04]  /*6050*/  @!P3 LDS.128 R180, [R197] ;  /* 0x00000000c5b4b984 */ /* 0x000e680000000c00 */
[----:B------:R-:W2:Y:S04]  /*6060*/  @!P3 LDS.128 R164, [R197+0x800] ;  /* 0x00080000c5a4b984 */ /* 0x000ea80000000c00 */
[----:B------:R-:W3:Y:S04]  /*6070*/  @!P3 LDS.128 R160, [R197+0x1000] ;  /* 0x00100000c5a0b984 */ /* 0x000ee80000000c00 */
[----:B------:R-:W4:Y:S04]  /*6080*/  @!P3 LDS.128 R156, [R197+0x1800] ;  /* 0x00180000c59cb984 */ /* 0x000f280000000c00 */
[----:B------:R-:W5:Y:S04]  /*6090*/  @!P3 LDS.128 R184, [R197+0x2000] ;  /* 0x00200000c5b8b984 */ /* 0x000f680000000c00 */
[----:B------:R-:W5:Y:S04]  /*60a0*/  @!P3 LDS.128 R152, [R197+0x2800] ;  /* 0x00280000c598b984 */ /* 0x000f680000000c00 */
[----:B------:R-:W5:Y:S01]  /*60b0*/  @!P3 LDS.128 R136, [R197+0x3000] ;  /* 0x00300000c588b984 */ /* 0x000f620000000c00 */
[----:B-1----:R-:W-:Y:S01]  /*60c0*/  @!P3 FADD R12, R12, R180 ;  /* 0x000000b40c0cb221 */ /* 0x002fe20000000000 */
[----:B------:R-:W-:Y:S01]  /*60d0*/  @!P3 FADD R13, R13, R181 ;  /* 0x000000b50d0db221 */ /* 0x000fe20000000000 */
[----:B------:R-:W-:Y:S01]  /*60e0*/  @!P3 FADD R14, R14, R182 ;  /* 0x000000b60e0eb221 */ /* 0x000fe20000000000 */
[----:B------:R-:W-:Y:S01]  /*60f0*/  @!P3 FADD R15, R15, R183 ;  /* 0x000000b70f0fb221 */ /* 0x000fe20000000000 */
[----:B--2---:R-:W-:Y:S01]  /*6100*/  @!P3 FADD R16, R16, R164 ;  /* 0x000000a41010b221 */ /* 0x004fe20000000000 */
[----:B------:R-:W1:Y:S01]  /*6110*/  @!P3 LDS.128 R180, [R197+0x3800] ;  /* 0x00380000c5b4b984 */ /* 0x000e620000000c00 */
[----:B------:R-:W-:Y:S01]  /*6120*/  @!P3 FADD R17, R17, R165 ;  /* 0x000000a51111b221 */ /* 0x000fe20000000000 */
[----:B------:R-:W-:Y:S01]  /*6130*/  @!P3 FADD R18, R18, R166 ;  /* 0x000000a61212b221 */ /* 0x000fe20000000000 */
[----:B------:R-:W-:Y:S01]  /*6140*/  @!P3 FADD R19, R19, R167 ;  /* 0x000000a71313b221 */ /* 0x000fe20000000000 */
[----:B------:R-:W-:Y:S01]  /*6150*/  BAR.SYNC.DEFER_BLOCKING 0x0 ;  /* 0x0000000000007b1d */ /* 0x000fe20000010000 */
[----:B---3--:R-:W-:Y:S01]  /*6160*/  @!P3 FADD R44, R44, R160 ;  /* 0x000000a02c2cb221 */ /* 0x008fe20000000000 */
[----:B------:R-:W-:Y:S01]  /*6170*/  @!P3 FADD R45, R45, R161 ;  /* 0x000000a12d2db221 */ /* 0x000fe20000000000 */
[----:B------:R-:W-:Y:S01]  /*6180*/  @!P3 FADD R46, R46, R162 ;  /* 0x000000a22e2eb221 */ /* 0x000fe20000000000 */
[----:B------:R-:W-:Y:S01]  /*6190*/  @!P3 FADD R47, R47, R163 ;  /* 0x000000a32f2fb221 */ /* 0x000fe20000000000 */
[----:B----4-:R-:W-:Y:S01]  /*61a0*/  @!P3 FADD R48, R48, R156 ;  /* 0x0000009c3030b221 */ /* 0x010fe20000000000 */
[----:B------:R-:W-:Y:S01]  /*61b0*/  @!P3 FADD R49, R49, R157 ;  /* 0x0000009d3131b221 */ /* 0x000fe20000000000 */
[----:B------:R-:W-:Y:S01]  /*61c0*/  @!P3 FADD R50, R50, R158 ;  /* 0x0000009e3232b221 */ /* 0x000fe20000000000 */
[----:B------:R-:W-:Y:S01]  /*61d0*/  @!P3 FADD R51, R51, R159 ;  /* 0x0000009f3333b221 */ /* 0x000fe20000000000 */
[----:B-----5:R-:W-:Y:S01]  /*61e0*/  @!P3 FADD R76, R76, R184 ;  /* 0x000000b84c4cb221 */ /* 0x020fe20000000000 */
        /* <DEDUP_REMOVED lines=11> */
[----:B------:R-:W-:Y:S04]  /*62a0*/  @!P4 STS.128 [R197+-0x4000], R20 ;  /* 0xffc00014c500c388 */ /* 0x000fe80000000c00 */
[----:B------:R-:W-:Y:S04]  /*62b0*/  @!P4 STS.128 [R197+-0x3800], R24 ;  /* 0xffc80018c500c388 */ /* 0x000fe80000000c00 */
[----:B------:R-:W-:Y:S04]  /*62c0*/  @!P4 STS.128 [R197+-0x3000], R52 ;  /* 0xffd00034c500c388 */ /* 0x000fe80000000c00 */
[----:B------:R-:W-:Y:S01]  /*62d0*/  @!P4 STS.128 [R197+-0x2800], R56 ;  /* 0xffd80038c500c388 */ /* 0x000fe20000000c00 */
[----:B-1----:R-:W-:Y:S01]  /*62e0*/  @!P3 FADD R112, R112, R180 ;  /* 0x000000b47070b221 */ /* 0x002fe20000000000 */
[----:B------:R-:W-:Y:S01]  /*62f0*/  @!P3 FADD R113, R113, R181 ;  /* 0x000000b57171b221 */ /* 0x000fe20000000000 */
[----:B------:R-:W-:Y:S01]  /*6300*/  @!P3 FADD R114, R114, R182 ;  /* 0x000000b67272b221 */ /* 0x000fe20000000000 */
[----:B------:R-:W-:Y:S01]  /*6310*/  @!P4 STS.128 [R197+-0x2000], R84 ;  /* 0xffe00054c500c388 */ /* 0x000fe20000000c00 */
[----:B------:R-:W-:Y:S03]  /*6320*/  @!P3 FADD R115, R115, R183 ;  /* 0x000000b77373b221 */ /* 0x000fe60000000000 */
[----:B------:R-:W-:Y:S04]  /*6330*/  @!P4 STS.128 [R197+-0x1800], R88 ;  /* 0xffe80058c500c388 */ /* 0x000fe80000000c00 */
[----:B------:R-:W-:Y:S04]  /*6340*/  @!P4 STS.128 [R197+-0x1000], R116 ;  /* 0xfff00074c500c388 */ /* 0x000fe80000000c00 */
[----:B------:R-:W-:Y:S01]  /*6350*/  @!P4 STS.128 [R197+-0x800], R120 ;  /* 0xfff80078c500c388 */ /* 0x000fe20000000c00 */
[----:B------:R-:W-:Y:S06]  /*6360*/  BAR.SYNC.DEFER_BLOCKING 0x0 ;  /* 0x0000000000007b1d */ /* 0x000fec0000010000 */
[----:B------:R-:W1:Y:S04]  /*6370*/  @!P3 LDS.128 R164, [R197] ;  /* 0x00000000c5a4b984 */ /* 0x000e680000000c00 */
[----:B------:R-:W2:Y:S04]  /*6380*/  @!P3 LDS.128 R160, [R197+0x800] ;  /* 0x00080000c5a0b984 */ /* 0x000ea80000000c00 */
[----:B------:R-:W3:Y:S04]  /*6390*/  @!P3 LDS.128 R156, [R197+0x1000] ;  /* 0x00100000c59cb984 */ /* 0x000ee80000000c00 */
[----:B------:R-:W4:Y:S04]  /*63a0*/  @!P3 LDS.128 R152, [R197+0x1800] ;  /* 0x00180000c598b984 */ /* 0x000f280000000c00 */
[----:B------:R-:W5:Y:S04]  /*63b0*/  @!P3 LDS.128 R136, [R197+0x2000] ;  /* 0x00200000c588b984 */ /* 0x000f680000000c00 */
[----:B------:R-:W5:Y:S04]  /*63c0*/  @!P3 LDS.128 R240, [R197+0x2800] ;  /* 0x00280000c5f0b984 */ /* 0x000f680000000c00 */
[----:B------:R-:W5:Y:S04]  /*63d0*/  @!P3 LDS.128 R236, [R197+0x3000] ;  /* 0x00300000c5ecb984 */ /* 0x000f680000000c00 */
[----:B------:R-:W5:Y:S01]  /*63e0*/  @!P3 LDS.128 R232, [R197+0x3800] ;  /* 0x00380000c5e8b984 */ /* 0x000f620000000c00 */
[----:B------:R-:W-:Y:S01]  /*63f0*/  BAR.SYNC.DEFER_BLOCKING 0x0 ;  /* 0x0000000000007b1d */ /* 0x000fe20000010000 */
[----:B-1----:R-:W-:Y:S01]  /*6400*/  @!P3 FADD R20, R20, R164 ;  /* 0x000000a41414b221 */ /* 0x002fe20000000000 */
[----:B------:R-:W-:Y:S01]  /*6410*/  @!P3 FADD R21, R21, R165 ;  /* 0x000000a51515b221 */ /* 0x000fe20000000000 */
[----:B------:R-:W-:Y:S01]  /*6420*/  @!P3 FADD R22, R22, R166 ;  /* 0x000000a61616b221 */ /* 0x000fe20000000000 */
[----:B------:R-:W-:Y:S01]  /*6430*/  @!P3 FADD R23, R23, R167 ;  /* 0x000000a71717b221 */ /* 0x000fe20000000000 */
[----:B--2---:R-:W-:Y:S01]  /*6440*/  @!P3 FADD R24, R24, R160 ;  /* 0x000000a01818b221 */ /* 0x004fe20000000000 */
[----:B------:R-:W-:Y:S01]  /*6450*/  @!P3 FADD R25, R25, R161 ;  /* 0x000000a11919b221 */ /* 0x000fe20000000000 */
[----:B------:R-:W-:Y:S01]  /*6460*/  @!P3 FADD R26, R26, R162 ;  /* 0x000000a21a1ab221 */ /* 0x000fe20000000000 */
[----:B------:R-:W-:Y:S01]  /*6470*/  @!P3 FADD R27, R27, R163 ;  /* 0x000000a31b1bb221 */ /* 0x000fe20000000000 */
        /* <DEDUP_REMOVED lines=8> */
[----:B------:R-:W-:Y:S01]  /*6500*/  @!P4 STS.128 [R197+-0x4000], R28 ;  /* 0xffc0001cc500c388 */ /* 0x000fe20000000c00 */
[----:B-----5:R-:W-:Y:S01]  /*6510*/  @!P3 FADD R84, R84, R136 ;  /* 0x000000885454b221 */ /* 0x020fe20000000000 */
[----:B------:R-:W-:Y:S01]  /*6520*/  @!P3 FADD R85, R85, R137 ;  /* 0x000000895555b221 */ /* 0x000fe20000000000 */
[----:B------:R-:W-:Y:S01]  /*6530*/  @!P3 FADD R86, R86, R138 ;  /* 0x0000008a5656b221 */ /* 0x000fe20000000000 */
[----:B------:R-:W-:Y:S01]  /*6540*/  @!P4 STS.128 [R197+-0x3800], R32 ;  /* 0xffc80020c500c388 */ /* 0x000fe20000000c00 */
[----:B------:R-:W-:Y:S01]  /*6550*/  @!P3 FADD R87, R87, R139 ;  /* 0x0000008b5757b221 */ /* 0x000fe20000000000 */
        /* <DEDUP_REMOVED lines=15> */
[----:B------:R-:W-:Y:S03]  /*6650*/  @!P3 FADD R123, R123, R235 ;  /* 0x000000eb7b7bb221 */ /* 0x000fe60000000000 */
        /* <DEDUP_REMOVED lines=44> */
[----:B------:R-:W-:Y:S06]  /*6920*/  @!P0 BRA `(.L_x_26) ;  /* 0x0000001c00b88947 */ /* 0x000fec0003800000 */
[----:B------:R-:W-:Y:S02]  /*6930*/  ISETP.NE.AND P5, PT, R192, RZ, PT ;  /* 0x000000ffc000720c */ /* 0x000fe40003fa5270 */
[C---:B------:R-:W-:Y:S04]  /*6940*/  LEA R190, P0, R212.reuse, RZ, 0x2 ;  /* 0x000000ffd4be7211 */ /* 0x040fe800078010ff */
[----:B------:R-:W-:Y:S02]  /*6950*/  LEA.HI.X.SX32 R191, R212, RZ, 0x2, P0 ;  /* 0x000000ffd4bf7211 */ /* 0x000fe400000f16ff */
[----:B------:R-:W-:Y:S05]  /*6960*/  IADD3 R188, P0, PT, R224, R190, RZ ;  /* 0x000000bee0bc7210 */ /* 0x000fea0007f1e0ff */
[----:B------:R-:W-:Y:S01]  /*6970*/  IMAD.X R189, R225, 0x1, R191, P0 ;  /* 0x00000001e1bd7824 */ /* 0x000fe200000e06bf */
[----:B------:R-:W-:Y:S07]  /*6980*/  @P5 BRA `(.L_x_27) ;  /* 0x0000000000145947 */ /* 0x000fee0003800000 */
.L_x_28:
[----:B------:R-:W2:Y:S04]  /*6990*/  LDG.E.STRONG.GPU R137, desc[UR68][R188.64] ;  /* 0x00000044bc897981 */ /* 0x000ea8000c1ef900 */
[----:B--2---:R-:W-:Y:S01]  /*69a0*/  CCTL.IVALL ;  /* 0x00000000ff00798f */ /* 0x004fe20002000000 */
[----:B------:R-:W-:Y:S05]  /*69b0*/  YIELD ;  /* 0x0000000000007946 */ /* 0x000fea0003800000 */
[----:B------:R-:W-:-:S13]  /*69c0*/  ISETP.NE.AND P0, PT, R137, R210, PT ;  /* 0x000000d28900720c */ /* 0x000fda0003f05270 */
[----:B------:R-:W-:Y:S05]  /*69d0*/  @P0 BRA `(.L_x_28) ;  /* 0xfffffffc00ec0947 */ /* 0x000fea000383ffff */
.L_x_27:
[----:B------:R-:W-:Y:S05]  /*69e0*/  WARPSYNC.ALL ;  /* 0x0000000000007948 */ /* 0x000fea0003800000 */
[----:B------:R-:W-:Y:S06]  /*69f0*/  BAR.SYNC.DEFER_BLOCKING 0x0 ;  /* 0x0000000000007b1d */ /* 0x000fec0000010000 */
[----:B------:R-:W-:Y:S04]  /*6a00*/  BSSY.RECONVERGENT B2, `(.L_x_29) ;  /* 0x00001cd000027945 */ /* 0x000fe80003800200 */
[----:B------:R-:W-:Y:S05]  /*6a10*/  @P3 BRA `(.L_x_30) ;  /* 0x0000001c002c3947 */ /* 0x000fea0003800000 */
[----:B------:R-:W-:Y:S01]  /*6a20*/  ISETP.NE.AND P1, PT, R210, RZ, PT ;  /* 0x000000ffd200720c */ /* 0x000fe20003f25270 */
[----:B------:R-:W-:Y:S01]  /*6a30*/  BSSY.RECONVERGENT B1, `(.L_x_31) ;  /* 0x0000054000017945 */ /* 0x000fe20003800200 */
[----:B------:R-:W-:Y:S11]  /*6a40*/  LEA R157, R212, R199, 0x5 ;  /* 0x000000c7d49d7211 */ /* 0x000ff600078e28ff */
[----:B------:R-:W-:Y:S05]  /*6a50*/  @!P1 BRA `(.L_x_32) ;  /* 0x0000000400449947 */ /* 0x000fea0003800000 */
[C---:B------:R-:W-:Y:S01]  /*6a60*/  VIADD R153, R157.reuse, UR40 ;  /* 0x000000289d997c36 */ /* 0x040fe20008000000 */
[-C--:B------:R-:W-:Y:S01]  /*6a70*/  LEA R158, P0, R157, R226.reuse, 0x4 ;  /* 0x000000e29d9e7211 */ /* 0x080fe200078020ff */
[----:B------:R-:W-:Y:S01]  /*6a80*/  VIADD R2, R212, UR41 ;  /* 0x00000029d4027c36 */ /* 0x000fe20008000000 */
[----:B------:R-:W-:Y:S01]  /*6a90*/  BSSY.RECONVERGENT B0, `(.L_x_33) ;  /* 0x000002e000007945 */ /* 0x000fe20003800200 */
[----:B------:R-:W-:Y:S01]  /*6aa0*/  VIADD R137, R153, UR40 ;  /* 0x0000002899897c36 */ /* 0x000fe20008000000 */
[-C--:B------:R-:W-:Y:S01]  /*6ab0*/  LEA.HI.X.SX32 R159, R157, R227.reuse, 0x4, P0 ;  /* 0x000000e39d9f7211 */ /* 0x080fe200000f26ff */
[----:B------:R-:W-:Y:S02]  /*6ac0*/  IMAD R139, R2, 0x20, R199 ;  /* 0x00000020028b7824 */ /* 0x000fe400078e02c7 */
[----:B------:R-:W-:Y:S01]  /*6ad0*/  IMAD.U32 R138, RZ, RZ, UR40 ;  /* 0x00000028ff8a7e24 */ /* 0x000fe2000f8e00ff */
[CC--:B------:R-:W-:Y:S01]  /*6ae0*/  LEA R154, P0, R137.reuse, R226.reuse, 0x4 ;  /* 0x000000e2899a7211 */ /* 0x0c0fe200078020ff */
[----:B------:R-:W-:Y:S01]  /*6af0*/  @!PT LDS RZ, [RZ] ;  /* 0x00000000fffff984 */ /* 0x000fe20000000800 */
[----:B------:R-:W-:Y:S01]  /*6b00*/  @!PT LDS RZ, [RZ] ;  /* 0x00000000fffff984 */ /* 0x000fe20000000800 */
[----:B------:R-:W-:Y:S01]  /*6b10*/  @!PT LDS RZ, [RZ] ;  /* 0x00000000fffff984 */ /* 0x000fe20000000800 */
[----:B------:R1:W-:Y:S01]  /*6b20*/  LDGSTS.E.BYPASS.LTC128B.128 [R206], desc[UR68][R158.64] ;  /* 0x000000009ece7fae */ /* 0x0003e2000b981a44 */
[----:B------:R-:W-:Y:S02]  /*6b30*/  IMAD.U32 R2, RZ, RZ, UR41 ;  /* 0x00000029ff027e24 */ /* 0x000fe4000f8e00ff */
[-C--:B------:R-:W-:Y:S01]  /*6b40*/  LEA.HI.X.SX32 R155, R137, R227.reuse, 0x4, P0 ;  /* 0x000000e3899b7211 */ /* 0x080fe200000f26ff */
[----:B------:R1:W-:Y:S01]  /*6b50*/  LDGSTS.E.BYPASS.LTC128B.128 [R206+0x800], desc[UR68][R158.64+0x100] ;  /* 0x008001009ece7fae */ /* 0x0003e2000b981a44 */
[C---:B------:R-:W-:Y:S01]  /*6b60*/  LEA R160, P0, R139.reuse, R226, 0x4 ;  /* 0x000000e28ba07211 */ /* 0x040fe200078020ff */
[----:B------:R-:W-:Y:S02]  /*6b70*/  IMAD.U32 R137, RZ, RZ, UR40 ;  /* 0x00000028ff897e24 */ /* 0x000fe4000f8e00ff */
[----:B------:R-:W-:Y:S01]  /*6b80*/  IMAD.U32 R136, RZ, RZ, UR41 ;  /* 0x00000029ff887e24 */ /* 0x000fe2000f8e00ff */
[----:B------:R-:W-:Y:S01]  /*6b90*/  LEA.HI.X.SX32 R161, R139, R227, 0x4, P0 ;  /* 0x000000e38ba17211 */ /* 0x000fe200000f26ff */
[----:B------:R-:W-:Y:S01]  /*6ba0*/  IMAD R139, R2, 0x20, R153 ;  /* 0x00000020028b7824 */ /* 0x000fe200078e0299 */
[----:B------:R-:W-:Y:S01]  /*6bb0*/  LEA R162, P0, R138, R158, 0x4 ;  /* 0x0000009e8aa27211 */ /* 0x000fe200078020ff */
[----:B------:R-:W-:Y:S03]  /*6bc0*/  IMAD.SHL.U32 R136, R136, 0x10, RZ ;  /* 0x0000001088887824 */ /* 0x000fe600078e00ff */
[----:B------:R-:W-:Y:S01]  /*6bd0*/  LEA.HI.X.SX32 R163, R137, R159, 0x4, P0 ;  /* 0x0000009f89a37211 */ /* 0x000fe200000f26ff */
[----:B------:R-:W-:Y:S01]  /*6be0*/  IMAD.IADD R153, R153, 0x1, R136 ;  /* 0x0000000199997824 */ /* 0x000fe200078e0288 */
[CC--:B------:R-:W-:Y:S03]  /*6bf0*/  LEA R164, P0, R139.reuse, R226.reuse, 0x4 ;  /* 0x000000e28ba47211 */ /* 0x0c0fe600078020ff */
[----:B------:R1:W-:Y:S01]  /*6c00*/  LDGSTS.E.BYPASS.LTC128B.128 [R206+0x1000], desc[UR68][R162.64] ;  /* 0x01000000a2ce7fae */ /* 0x0003e2000b981a44 */
[-C--:B------:R-:W-:Y:S02]  /*6c10*/  LEA.HI.X.SX32 R165, R139, R227.reuse, 0x4, P0 ;  /* 0x000000e38ba57211 */ /* 0x080fe400000f26ff */
[C---:B------:R-:W-:Y:S01]  /*6c20*/  LEA R166, P0, R153.reuse, R226, 0x4 ;  /* 0x000000e299a67211 */ /* 0x040fe200078020ff */
[----:B------:R1:W-:Y:S03]  /*6c30*/  LDGSTS.E.BYPASS.LTC128B.128 [R206+0x1800], desc[UR68][R162.64+0x100] ;  /* 0x01800100a2ce7fae */ /* 0x0003e6000b981a44 */
[----:B------:R-:W-:Y:S01]  /*6c40*/  LEA.HI.X.SX32 R167, R153, R227, 0x4, P0 ;  /* 0x000000e399a77211 */ /* 0x000fe200000f26ff */
[----:B------:R1:W-:Y:S01]  /*6c50*/  LDGSTS.E.BYPASS.LTC128B.128 [R206+0x2000], desc[UR68][R154.64] ;  /* 0x020000009ace7fae */ /* 0x0003e2000b981a44 */
[----:B------:R-:W-:Y:S03]  /*6c60*/  ISETP.GE.AND P0, PT, R196, UR32, PT ;  /* 0x00000020c4007c0c */ /* 0x000fe6000bf06270 */
[----:B------:R1:W-:Y:S04]  /*6c70*/  LDGSTS.E.BYPASS.LTC128B.128 [R206+0x2800], desc[UR68][R154.64+0x100] ;  /* 0x028001009ace7fae */ /* 0x0003e8000b981a44 */
[----:B------:R1:W-:Y:S04]  /*6c80*/  LDGSTS.E.BYPASS.LTC128B.128 [R206+0x3000], desc[UR68][R166.64] ;  /* 0x03000000a6ce7fae */ /* 0x0003e8000b981a44 */
[----:B------:R1:W-:Y:S04]  /*6c90*/  LDGSTS.E.BYPASS.LTC128B.128 [R206+0x3800], desc[UR68][R166.64+0x100] ;  /* 0x03800100a6ce7fae */ /* 0x0003e8000b981a44 */
[----:B------:R1:W-:Y:S04]  /*6ca0*/  LDGSTS.E.BYPASS.LTC128B.128 [R206+0x4000], desc[UR68][R160.64] ;  /* 0x04000000a0ce7fae */ /* 0x0003e8000b981a44 */
[----:B------:R1:W-:Y:S04]  /*6cb0*/  LDGSTS.E.BYPASS.LTC128B.128 [R206+0x4800], desc[UR68][R160.64+0x100] ;  /* 0x04800100a0ce7fae */ /* 0x0003e8000b981a44 */
[----:B------:R1:W-:Y:S04]  /*6cc0*/  LDGSTS.E.BYPASS.LTC128B.128 [R206+0x5000], desc[UR68][R164.64] ;  /* 0x05000000a4ce7fae */ /* 0x0003e8000b981a44 */
[----:B------:R1:W-:Y:S01]  /*6cd0*/  LDGSTS.E.BYPASS.LTC128B.128 [R206+0x5800], desc[UR68][R164.64+0x100] ;  /* 0x05800100a4ce7fae */ /* 0x0003e2000b981a44 */
[----:B------:R-:W-:Y:S05]  /*6ce0*/  @P0 BRA `(.L_x_34) ;  /* 0x0000000000200947 */ /* 0x000fea0003800000 */
[----:B------:R-:W-:Y:S05]  /*6cf0*/  VIADD R137, R139, UR40 ;  /* 0x000000288b897c36 */ /* 0x000fea0008000000 */
[C---:B------:R-:W-:Y:S04]  /*6d00*/  LEA R152, P0, R137.reuse, R226, 0x4 ;  /* 0x000000e289987211 */ /* 0x040fe800078020ff */
[----:B------:R-:W-:Y:S05]  /*6d10*/  LEA.HI.X.SX32 R153, R137, R227, 0x4, P0 ;  /* 0x000000e389997211 */ /* 0x000fea00000f26ff */
[----:B------:R-:W-:Y:S01]  /*6d20*/  @!PT LDS RZ, [RZ] ;  /* 0x00000000fffff984 */ /* 0x000fe20000000800 */
[----:B------:R-:W-:Y:S01]  /*6d30*/  @!PT LDS RZ, [RZ] ;  /* 0x00000000fffff984 */ /* 0x000fe20000000800 */
[----:B------:R-:W-:Y:S01]  /*6d40*/  @!PT LDS RZ, [RZ] ;  /* 0x00000000fffff984 */ /* 0x000fe20000000800 */
[----:B------:R2:W-:Y:S04]  /*6d50*/  LDGSTS.E.BYPASS.LTC128B.128 [R206+0x6000], desc[UR68][R152.64] ;  /* 0x0600000098ce7fae */ /* 0x0005e8000b981a44 */
[----:B------:R2:W-:Y:S02]  /*6d60*/  LDGSTS.E.BYPASS.LTC128B.128 [R206+0x6800], desc[UR68][R152.64+0x100] ;  /* 0x0680010098ce7fae */ /* 0x0005e4000b981a44 */
.L_x_34:
[----:B------:R-:W-:Y:S05]  /*6d70*/  BSYNC.RECONVERGENT B0 ;  /* 0x0000000000007941 */ /* 0x000fea0003800200 */
.L_x_33:
[----:B------:R-:W-:Y:S01]  /*6d80*/  ISETP.GE.AND P0, PT, R195, UR32, PT ;  /* 0x00000020c3007c0c */ /* 0x000fe2000bf06270 */
[----:B------:R-:W-:Y:S01]  /*6d90*/  BSSY.RECONVERGENT B0, `(.L_x_35) ;  /* 0x000000a000007945 */ /* 0x000fe20003800200 */
[----:B------:R-:W-:Y:S11]  /*6da0*/  IADD3 R139, PT, PT, R136, R139, RZ ;  /* 0x0000008b888b7210 */ /* 0x000ff60007ffe0ff */
[----:B------:R-:W-:Y:S05]  /*6db0*/  @P0 BRA `(.L_x_36) ;  /* 0x00000000001c0947 */ /* 0x000fea0003800000 */
[C---:B------:R-:W-:Y:S04]  /*6dc0*/  LEA R136, P0, R139.reuse, R226, 0x4 ;  /* 0x000000e28b887211 */ /* 0x040fe800078020ff */
[----:B------:R-:W-:Y:S05]  /*6dd0*/  LEA.HI.X.SX32 R137, R139, R227, 0x4, P0 ;  /* 0x000000e38b897211 */ /* 0x000fea00000f26ff */
[----:B------:R-:W-:Y:S01]  /*6de0*/  @!PT LDS RZ, [RZ] ;  /* 0x00000000fffff984 */ /* 0x000fe20000000800 */
[----:B------:R-:W-:Y:S01]  /*6df0*/  @!PT LDS RZ, [RZ] ;  /* 0x00000000fffff984 */ /* 0x000fe20000000800 */
[----:B------:R-:W-:Y:S01]  /*6e00*/  @!PT LDS RZ, [RZ] ;  /* 0x00000000fffff984 */ /* 0x000fe20000000800 */
[----:B------:R3:W-:Y:S04]  /*6e10*/  LDGSTS.E.BYPASS.LTC128B.128 [R206+0x7000], desc[UR68][R136.64] ;  /* 0x0700000088ce7fae */ /* 0x0007e8000b981a44 */
[----:B------:R3:W-:Y:S02]  /*6e20*/  LDGSTS.E.BYPASS.LTC128B.128 [R206+0x7800], desc[UR68][R136.64+0x100] ;  /* 0x0780010088ce7fae */ /* 0x0007e4000b981a44 */
.L_x_36:
[----:B------:R-:W-:Y:S05]  /*6e30*/  BSYNC.RECONVERGENT B0 ;  /* 0x0000000000007941 */ /* 0x000fea0003800200 */
.L_x_35:
[----:B------:R-:W0:Y:S01]  /*6e40*/  LDGDEPBAR ;  /* 0x00000000000079af */ /* 0x000e220000000000 */
[----:B------:R-:W-:Y:S04]  /*6e50*/  DEPBAR.LE SB0, 0x0 ;  /* 0x000080000000791a */ /* 0x000fe80000000000 */
[----:B---3--:R-:W1:Y:S02]  /*6e60*/  LDS.128 R136, [R206] ;  /* 0x00000000ce887984 */ /* 0x008e640000000c00 */
[--C-:B-1----:R-:W-:Y:S02]  /*6e70*/  HADD2.F32 R155, -RZ, R137.reuse.H0_H0 ;  /* 0x20000089ff9b7230 */ /* 0x102fe40000004100 */
[----:B------:R-:W-:Y:S02]  /*6e80*/  HADD2.F32 R161, -RZ, R137.H1_H1 ;  /* 0x30000089ffa17230 */ /* 0x000fe40000004100 */
[--C-:B------:R-:W-:Y:S02]  /*6e90*/  HADD2.F32 R163, -RZ, R139.reuse.H0_H0 ;  /* 0x2000008bffa37230 */ /* 0x100fe40000004100 */
[----:B------:R-:W-:Y:S01]  /*6ea0*/  FADD R36, R36, R155 ;  /* 0x0000009b24247221 */ /* 0x000fe20000000000 */
[--C-:B--2---:R-:W-:Y:S02]  /*6eb0*/  HADD2.F32 R153, -RZ, R136.reuse.H0_H0 ;  /* 0x20000088ff997230 */ /* 0x104fe40000004100 */
[----:B------:R-:W-:Y:S01]  /*6ec0*/  FADD R40, R40, R161 ;  /* 0x000000a128287221 */ /* 0x000fe20000000000 */
[----:B------:R-:W-:Y:S02]  /*6ed0*/  HADD2.F32 R159, -RZ, R136.H1_H1 ;  /* 0x30000088ff9f7230 */ /* 0x000fe40000004100 */
[----:B------:R-:W-:Y:S01]  /*6ee0*/  FADD R100, R100, R163 ;  /* 0x000000a364647221 */ /* 0x000fe20000000000 */
[--C-:B------:R-:W-:Y:S02]  /*6ef0*/  HADD2.F32 R137, -RZ, R138.reuse.H0_H0 ;  /* 0x2000008aff897230 */ /* 0x100fe40000004100 */
[----:B------:R-:W-:Y:S01]  /*6f00*/  FADD R4, R4, R153 ;  /* 0x0000009904047221 */ /* 0x000fe20000000000 */
[----:B------:R-:W-:Y:S02]  /*6f10*/  HADD2.F32 R165, -RZ, R138.H1_H1 ;  /* 0x3000008affa57230 */ /* 0x000fe40000004100 */
[----:B------:R-:W-:Y:S01]  /*6f20*/  FADD R8, R8, R159 ;  /* 0x0000009f08087221 */ /* 0x000fe20000000000 */
[----:B------:R-:W-:Y:S02]  /*6f30*/  HADD2.F32 R139, -RZ, R139.H1_H1 ;  /* 0x3000008bff8b7230 */ /* 0x000fe40000004100 */
[----:B------:R-:W-:Y:S01]  /*6f40*/  FADD R68, R68, R137 ;  /* 0x0000008944447221 */ /* 0x000fe20000000000 */
[----:B------:R-:W-:Y:S02]  /*6f50*/  FADD R72, R72, R165 ;  /* 0x000000a548487221 */ /* 0x000fe40000000000 */
[----:B------:R-:W-:Y:S07]  /*6f60*/  FADD R104, R104, R139 ;  /* 0x0000008b68687221 */ /* 0x000fee0000000000 */
.L_x_32:
[----:B------:R-:W-:Y:S05]  /*6f70*/  BSYNC.RECONVERGENT B1 ;  /* 0x0000000000017941 */ /* 0x000fea0003800200 */
.L_x_31:
[----:B------:R-:W1:Y:S01]  /*6f80*/  @P1 LDS.128 R136, [R206+0x800] ;  /* 0x00080000ce881984 */ /* 0x000e620000000c00 */
[C---:B------:R-:W-:Y:S01]  /*6f90*/  LEA R230, P0, R157.reuse, R222, 0x4 ;  /* 0x000000de9de67211 */ /* 0x040fe200078020ff */
[----:B------:R-:W-:Y:S01]  /*6fa0*/  BSSY.RECONVERGENT B0, `(.L_x_37) ;  /* 0x000013f000007945 */ /* 0x000fe20003800200 */
[----:B------:R-:W-:Y:S02]  /*6fb0*/  ISETP.NE.AND P2, PT, R210, R3, PT ;  /* 0x00000003d200720c */ /* 0x000fe40003f45270 */
[----:B------:R-:W-:Y:S02]  /*6fc0*/  LEA.HI.X.SX32 R231, R157, R223, 0x4, P0 ;  /* 0x000000df9de77211 */ /* 0x000fe400000f26ff */
[----:B------:R-:W2:Y:S01]  /*6fd0*/  @P1 LDS.128 R152, [R206+0x1000] ;  /* 0x00100000ce981984 */ /* 0x000ea20000000c00 */
[----:B------:R-:W-:Y:S02]  /*6fe0*/  MOV R241, UR40 ;  /* 0x0000002800f17c02 */ /* 0x000fe40008000f00 */
[----:B------:R-:W-:Y:S02]  /*6ff0*/  MOV R239, UR23 ;  /* 0x0000001700ef7c02 */ /* 0x000fe40008000f00 */
[----:B------:R-:W-:Y:S02]  /*7000*/  MOV R157, UR23 ;  /* 0x00000017009d7c02 */ /* 0x000fe40008000f00 */
[----:B------:R-:W-:Y:S02]  /*7010*/  MOV R237, UR38 ;  /* 0x0000002600ed7c02 */ /* 0x000fe40008000f00 */
[----:B------:R-:W-:Y:S02]  /*7020*/  @P2 F2FP.F16.F32.PACK_AB R185, R40, R36 ;  /* 0x0000002428b9223e */ /* 0x000fe400000000ff */
[----:B------:R-:W-:Y:S02]  /*7030*/  @P2 F2FP.F16.F32.PACK_AB R187, R104, R100 ;  /* 0x0000006468bb223e */ /* 0x000fe400000000ff */
[----:B------:R-:W-:Y:S02]  /*7040*/  @P2 F2FP.F16.F32.PACK_AB R186, R72, R68 ;  /* 0x0000004448ba223e */ /* 0x000fe400000000ff */
[----:B------:R-:W-:Y:S02]  /*7050*/  @P2 F2FP.F16.F32.PACK_AB R184, R8, R4 ;  /* 0x0000000408b8223e */ /* 0x000fe400000000ff */
[----:B------:R-:W-:Y:S03]  /*7060*/  MOV R233, UR37 ;  /* 0x0000002500e97c02 */ /* 0x000fe60008000f00 */
[----:B------:R-:W-:Y:S01]  /*7070*/  @P2 STG.E.128 desc[UR68][R230.64], R184 ;  /* 0x000000b8e6002986 */ /* 0x000fe2000c101d44 */
[----:B-1----:R-:W-:Y:S02]  /*7080*/  @P1 HADD2.F32 R158, -RZ, R138.H0_H0 ;  /* 0x2000008aff9e1230 */ /* 0x002fe40000004100 */
[----:B------:R-:W-:Y:S02]  /*7090*/  @P1 HADD2.F32 R164, -RZ, R136.H0_H0 ;  /* 0x20000088ffa41230 */ /* 0x000fe40000004100 */
[----:B------:R-:W-:Y:S02]  /*70a0*/  @P1 HADD2.F32 R138, -RZ, R138.H1_H1 ;  /* 0x3000008aff8a1230 */ /* 0x000fe40000004100 */
[----:B------:R-:W-:Y:S01]  /*70b0*/  @P1 FADD R69, R69, R158 ;  /* 0x0000009e45451221 */ /* 0x000fe20000000000 */
[----:B------:R-:W-:Y:S02]  /*70c0*/  @P1 HADD2.F32 R136, -RZ, R136.H1_H1 ;  /* 0x30000088ff881230 */ /* 0x000fe40000004100 */
[----:B------:R-:W-:Y:S01]  /*70d0*/  @P1 FADD R5, R5, R164 ;  /* 0x000000a405051221 */ /* 0x000fe20000000000 */
[--C-:B------:R-:W-:Y:S02]  /*70e0*/  @P1 HADD2.F32 R2, -RZ, R139.reuse.H0_H0 ;  /* 0x2000008bff021230 */ /* 0x100fe40000004100 */
[----:B------:R-:W-:Y:S01]  /*70f0*/  @P1 FADD R73, R73, R138 ;  /* 0x0000008a49491221 */ /* 0x000fe20000000000 */
[----:B------:R-:W-:Y:S02]  /*7100*/  @P1 HADD2.F32 R156, -RZ, R139.H1_H1 ;  /* 0x3000008bff9c1230 */ /* 0x000fe40000004100 */
[----:B------:R-:W-:Y:S01]  /*7110*/  @P1 FADD R9, R9, R136 ;  /* 0x0000008809091221 */ /* 0x000fe20000000000 */
[--C-:B------:R-:W-:Y:S02]  /*7120*/  @P1 HADD2.F32 R160, -RZ, R137.reuse.H0_H0 ;  /* 0x20000089ffa01230 */ /* 0x100fe40000004100 */
[----:B------:R-:W-:Y:S01]  /*7130*/  @P1 FADD R101, R101, R2 ;  /* 0x0000000265651221 */ /* 0x000fe20000000000 */
[----:B------:R-:W-:Y:S01]  /*7140*/  @P1 HADD2.F32 R162, -RZ, R137.H1_H1 ;  /* 0x30000089ffa21230 */ /* 0x000fe20000004100 */
[----:B------:R-:W-:Y:S01]  /*7150*/  IADD3 R2, PT, PT, R212, UR41, RZ ;  /* 0x00000029d4027c10 */ /* 0x000fe2000fffe0ff */
[----:B--2---:R-:W-:Y:S01]  /*7160*/  @P1 HADD2.F32 R167, -RZ, R155.H0_H0 ;  /* 0x2000009bffa71230 */ /* 0x004fe20000004100 */
[----:B------:R-:W1:Y:S01]  /*7170*/  @P1 LDS.128 R136, [R206+0x1800] ;  /* 0x00180000ce881984 */ /* 0x000e620000000c00 */
[--C-:B------:R-:W-:Y:S01]  /*7180*/  @P1 HADD2.F32 R163, -RZ, R154.reuse.H1_H1 ;  /* 0x3000009affa31230 */ /* 0x100fe20000004100 */
[----:B------:R-:W-:Y:S01]  /*7190*/  LEA R183, R2, R199, 0x5 ;  /* 0x000000c702b77211 */ /* 0x000fe200078e28ff */
[----:B------:R-:W-:Y:S02]  /*71a0*/  @P1 HADD2.F32 R159, -RZ, R153.H0_H0 ;  /* 0x20000099ff9f1230 */ /* 0x000fe40000004100 */
[----:B------:R-:W-:Y:S01]  /*71b0*/  @P1 FADD R102, R102, R167 ;  /* 0x000000a766661221 */ /* 0x000fe20000000000 */
[----:B------:R-:W-:Y:S01]  /*71c0*/  @P1 HADD2.F32 R181, -RZ, R155.H1_H1 ;  /* 0x3000009bffb51230 */ /* 0x000fe20000004100 */
[C---:B------:R-:W-:Y:S01]  /*71d0*/  LEA R234, P0, R183.reuse, R222, 0x4 ;  /* 0x000000deb7ea7211 */ /* 0x040fe200078020ff */
[----:B------:R-:W-:Y:S01]  /*71e0*/  @P1 HADD2.F32 R165, -RZ, R154.H0_H0 ;  /* 0x2000009affa51230 */ /* 0x000fe20000004100 */
[----:B------:R-:W-:Y:S01]  /*71f0*/  MOV R167, UR40 ;  /* 0x0000002800a77c02 */ /* 0x000fe20008000f00 */
[--C-:B------:R-:W-:Y:S01]  /*7200*/  @P1 HADD2.F32 R155, -RZ, R152.reuse.H0_H0 ;  /* 0x20000098ff9b1230 */ /* 0x100fe20000004100 */
[----:B------:R-:W-:Y:S01]  /*7210*/  LEA.HI.X.SX32 R235, R183, R223, 0x4, P0 ;  /* 0x000000dfb7eb7211 */ /* 0x000fe200000f26ff */
[----:B------:R-:W-:Y:S01]  /*7220*/  @P1 HADD2.F32 R161, -RZ, R152.H1_H1 ;  /* 0x30000098ffa11230 */ /* 0x000fe20000004100 */
[-C--:B------:R-:W-:Y:S01]  /*7230*/  LEA R240, P0, R241, R230.reuse, 0x4 ;  /* 0x000000e6f1f07211 */ /* 0x080fe200078020ff */
[----:B------:R-:W-:Y:S02]  /*7240*/  @P1 HADD2.F32 R153, -RZ, R153.H1_H1 ;  /* 0x30000099ff991230 */ /* 0x000fe40000004100 */
[----:B------:R-:W-:Y:S01]  /*7250*/  @P1 FADD R74, R74, R163 ;  /* 0x000000a34a4a1221 */ /* 0x000fe20000000000 */
[----:B------:R-:W-:Y:S01]  /*7260*/  MOV R163, UR38 ;  /* 0x0000002600a37c02 */ /* 0x000fe20008000f00 */
[----:B------:R-:W-:Y:S01]  /*7270*/  @P1 FADD R105, R105, R156 ;  /* 0x0000009c69691221 */ /* 0x000fe20000000000 */
[----:B------:R-:W-:Y:S01]  /*7280*/  LEA.HI.X.SX32 R241, R167, R231, 0x4, P0 ;  /* 0x000000e7a7f17211 */ /* 0x000fe200000f26ff */
[----:B------:R-:W-:Y:S01]  /*7290*/  @P1 FADD R38, R38, R159 ;  /* 0x0000009f26261221 */ /* 0x000fe20000000000 */
[-C--:B------:R-:W-:Y:S01]  /*72a0*/  LEA R238, P0, R239, R230.reuse, 0x4 ;  /* 0x000000e6efee7211 */ /* 0x080fe200078020ff */
[----:B------:R-:W-:Y:S01]  /*72b0*/  @P1 FADD R42, R42, R153 ;  /* 0x000000992a2a1221 */ /* 0x000fe20000000000 */
[----:B------:R-:W-:Y:S01]  /*72c0*/  @P1 FADD R6, R6, R155 ;  /* 0x0000009b06061221 */ /* 0x000fe20000000000 */
[----:B------:R-:W-:Y:S01]  /*72d0*/  @P2 F2FP.F16.F32.PACK_AB R180, R9, R5 ;  /* 0x0000000509b4223e */ /* 0x000fe200000000ff */
[----:B------:R-:W-:Y:S01]  /*72e0*/  @P1 FADD R37, R37, R160 ;  /* 0x000000a025251221 */ /* 0x000fe20000000000 */
[-C--:B------:R-:W-:Y:S01]  /*72f0*/  LEA.HI.X.SX32 R239, R157, R231.reuse, 0x4, P0 ;  /* 0x000000e79def7211 */ /* 0x080fe200000f26ff */
[----:B------:R-:W-:Y:S01]  /*7300*/  @P1 FADD R41, R41, R162 ;  /* 0x000000a229291221 */ /* 0x000fe20000000000 */
[-C--:B------:R-:W-:Y:S01]  /*7310*/  LEA R236, P0, R237, R230.reuse, 0x4 ;  /* 0x000000e6edec7211 */ /* 0x080fe200078020ff */
[----:B------:R-:W-:Y:S01]  /*7320*/  @P1 FADD R106, R106, R181 ;  /* 0x000000b56a6a1221 */ /* 0x000fe20000000000 */
[----:B------:R-:W-:Y:S01]  /*7330*/  MOV R157, UR37 ;  /* 0x00000025009d7c02 */ /* 0x000fe20008000f00 */
[----:B------:R-:W-:Y:S01]  /*7340*/  @P1 FADD R70, R70, R165 ;  /* 0x000000a546461221 */ /* 0x000fe20000000000 */
[-C--:B------:R-:W-:Y:S01]  /*7350*/  LEA.HI.X.SX32 R237, R163, R231.reuse, 0x4, P0 ;  /* 0x000000e7a3ed7211 */ /* 0x080fe200000f26ff */
[----:B------:R-:W-:Y:S01]  /*7360*/  @P1 FADD R10, R10, R161 ;  /* 0x000000a10a0a1221 */ /* 0x000fe20000000000 */
[----:B------:R-:W-:Y:S02]  /*7370*/  LEA R232, P0, R233, R230, 0x4 ;  /* 0x000000e6e9e87211 */ /* 0x000fe400078020ff */
[----:B------:R-:W-:Y:S02]  /*7380*/  @P2 F2FP.F16.F32.PACK_AB R167, R106, R102 ;  /* 0x000000666aa7223e */ /* 0x000fe400000000ff */
[----:B------:R-:W-:Y:S02]  /*7390*/  LEA.HI.X.SX32 R233, R157, R231, 0x4, P0 ;  /* 0x000000e79de97211 */ /* 0x000fe400000f26ff */
[----:B------:R-:W2:Y:S01]  /*73a0*/  @P1 LDS.128 R156, [R206+0x2000] ;  /* 0x00200000ce9c1984 */ /* 0x000ea20000000c00 */
[----:B------:R-:W-:Y:S01]  /*73b0*/  @P2 F2FP.F16.F32.PACK_AB R166, R74, R70 ;  /* 0x000000464aa6223e */ /* 0x000fe200000000ff */
[----:B-1----:R-:W-:Y:S01]  /*73c0*/  @P1 HADD2.F32 R154, -RZ, R138.H0_H0 ;  /* 0x2000008aff9a1230 */ /* 0x002fe20000004100 */
[----:B------:R-:W-:Y:S01]  /*73d0*/  @P2 F2FP.F16.F32.PACK_AB R165, R42, R38 ;  /* 0x000000262aa5223e */ /* 0x000fe200000000ff */
[----:B------:R-:W-:Y:S01]  /*73e0*/  @P1 HADD2.F32 R164, -RZ, R136.H0_H0 ;  /* 0x20000088ffa41230 */ /* 0x000fe20000004100 */
[----:B------:R-:W-:Y:S01]  /*73f0*/  @P2 F2FP.F16.F32.PACK_AB R183, R105, R101 ;  /* 0x0000006569b7223e */ /* 0x000fe200000000ff */
[--C-:B------:R-:W-:Y:S02]  /*7400*/  @P1 HADD2.F32 R152, -RZ, R139.reuse.H1_H1 ;  /* 0x3000008bff981230 */ /* 0x100fe40000004100 */
[----:B------:R-:W-:Y:S01]  /*7410*/  @P1 FADD R71, R71, R154 ;  /* 0x0000009a47471221 */ /* 0x000fe20000000000 */
[----:B------:R-:W-:Y:S01]  /*7420*/  @P1 HADD2.F32 R138, -RZ, R138.H1_H1 ;  /* 0x3000008aff8a1230 */ /* 0x000fe20000004100 */
[----:B------:R-:W-:Y:S01]  /*7430*/  @P2 F2FP.F16.F32.PACK_AB R182, R73, R69 ;  /* 0x0000004549b6223e */ /* 0x000fe200000000ff */
[----:B------:R-:W-:Y:S02]  /*7440*/  @P1 HADD2.F32 R136, -RZ, R136.H1_H1 ;  /* 0x30000088ff881230 */ /* 0x000fe40000004100 */
[----:B------:R-:W-:Y:S01]  /*7450*/  @P1 FADD R107, R107, R152 ;  /* 0x000000986b6b1221 */ /* 0x000fe20000000000 */
[----:B------:R-:W-:Y:S01]  /*7460*/  @P1 HADD2.F32 R2, -RZ, R139.H0_H0 ;  /* 0x2000008bff021230 */ /* 0x000fe20000004100 */
[----:B------:R-:W1:Y:S01]  /*7470*/  @P1 LDS.128 R152, [R206+0x2800] ;  /* 0x00280000ce981984 */ /* 0x000e620000000c00 */
[--C-:B------:R-:W-:Y:S02]  /*7480*/  @P1 HADD2.F32 R160, -RZ, R137.reuse.H0_H0 ;  /* 0x20000089ffa01230 */ /* 0x100fe40000004100 */
[----:B------:R-:W-:Y:S01]  /*7490*/  @P1 FADD R75, R75, R138 ;  /* 0x0000008a4b4b1221 */ /* 0x000fe20000000000 */
[----:B------:R-:W-:Y:S02]  /*74a0*/  @P1 HADD2.F32 R162, -RZ, R137.H1_H1 ;  /* 0x30000089ffa21230 */ /* 0x000fe40000004100 */
[----:B------:R-:W-:Y:S01]  /*74b0*/  @P1 FADD R11, R11, R136 ;  /* 0x000000880b0b1221 */ /* 0x000fe20000000000 */
[----:B------:R-:W-:Y:S01]  /*74c0*/  @P1 FADD R103, R103, R2 ;  /* 0x0000000267671221 */ /* 0x000fe20000000000 */
[----:B------:R-:W-:Y:S01]  /*74d0*/  @P1 FADD R39, R39, R160 ;  /* 0x000000a027271221 */ /* 0x000fe20000000000 */
[----:B------:R-:W3:Y:S01]  /*74e0*/  @P1 LDS.128 R136, [R206+0x3000] ;  /* 0x00300000ce881984 */ /* 0x000ee20000000c00 */
[----:B------:R-:W-:Y:S01]  /*74f0*/  @P1 FADD R43, R43, R162 ;  /* 0x000000a22b2b1221 */ /* 0x000fe20000000000 */
[----:B------:R-:W-:Y:S01]  /*7500*/  @P1 FADD R7, R7, R164 ;  /* 0x000000a407071221 */ /* 0x000fe20000000000 */
[----:B------:R-:W-:Y:S02]  /*7510*/  @P2 F2FP.F16.F32.PACK_AB R181, R41, R37 ;  /* 0x0000002529b5223e */ /* 0x000fe400000000ff */
[----:B------:R-:W-:Y:S02]  /*7520*/  @P2 F2FP.F16.F32.PACK_AB R163, R107, R103 ;  /* 0x000000676ba3223e */ /* 0x000fe400000000ff */
[----:B------:R-:W-:Y:S01]  /*7530*/  @P2 F2FP.F16.F32.PACK_AB R162, R75, R71 ;  /* 0x000000474ba2223e */ /* 0x000fe200000000ff */
[----:B------:R4:W-:Y:S01]  /*7540*/  @P2 STG.E.128 desc[UR68][R230.64+0x100], R180 ;  /* 0x000100b4e6002986 */ /* 0x0009e2000c101d44 */
[----:B------:R-:W-:Y:S02]  /*7550*/  @P2 F2FP.F16.F32.PACK_AB R161, R43, R39 ;  /* 0x000000272ba1223e */ /* 0x000fe400000000ff */
[----:B------:R-:W-:Y:S02]  /*7560*/  @P2 F2FP.F16.F32.PACK_AB R160, R11, R7 ;  /* 0x000000070ba0223e */ /* 0x000fe400000000ff */
[----:B------:R-:W-:Y:S02]  /*7570*/  @P2 F2FP.F16.F32.PACK_AB R164, R10, R6 ;  /* 0x000000060aa4223e */ /* 0x000fe400000000ff */
[----:B------:R-:W-:Y:S01]  /*7580*/  ISETP.GE.AND P0, PT, R196, UR32, PT ;  /* 0x00000020c4007c0c */ /* 0x000fe2000bf06270 */
[----:B------:R-:W-:Y:S01]  /*7590*/  @P2 STG.E.128 desc[UR68][R240.64+0x100], R160 ;  /* 0x000100a0f0002986 */ /* 0x000fe2000c101d44 */
[--C-:B--2---:R-:W-:Y:S06]  /*75a0*/  @P1 HADD2.F32 R247, -RZ, R159.reuse.H0_H0 ;  /* 0x2000009ffff71230 */ /* 0x104fec0000004100 */
[----:B------:R-:W2:Y:S01]  /*75b0*/  @P1 LDS.128 R160, [R206+0x3800] ;  /* 0x00380000cea01984 */ /* 0x000ea20000000c00 */
[----:B------:R-:W-:Y:S02]  /*75c0*/  @P1 HADD2.F32 R249, -RZ, R159.H1_H1 ;  /* 0x3000009ffff91230 */ /* 0x000fe40000004100 */
[--C-:B------:R-:W-:Y:S02]  /*75d0*/  @P1 HADD2.F32 R243, -RZ, R157.reuse.H0_H0 ;  /* 0x2000009dfff31230 */ /* 0x100fe40000004100 */
[----:B------:R-:W-:Y:S01]  /*75e0*/  @P1 FADD R108, R108, R247 ;  /* 0x000000f76c6c1221 */ /* 0x000fe20000000000 */
[--C-:B------:R-:W-:Y:S02]  /*75f0*/  @P1 HADD2.F32 R159, -RZ, R158.reuse.H0_H0 ;  /* 0x2000009eff9f1230 */ /* 0x100fe40000004100 */
[----:B------:R-:W-:Y:S01]  /*7600*/  @P1 FADD R112, R112, R249 ;  /* 0x000000f970701221 */ /* 0x000fe20000000000 */
[----:B------:R-:W-:Y:S01]  /*7610*/  @P1 HADD2.F32 R157, -RZ, R157.H1_H1 ;  /* 0x3000009dff9d1230 */ /* 0x000fe20000004100 */
[----:B------:R5:W-:Y:S01]  /*7620*/  @P2 STG.E.128 desc[UR68][R240.64], R164 ;  /* 0x000000a4f0002986 */ /* 0x000be2000c101d44 */
[----:B------:R-:W-:Y:S02]  /*7630*/  @P1 HADD2.F32 R215, -RZ, R158.H1_H1 ;  /* 0x3000009effd71230 */ /* 0x000fe40000004100 */
[----:B------:R-:W-:Y:S01]  /*7640*/  @P1 FADD R76, R76, R159 ;  /* 0x0000009f4c4c1221 */ /* 0x000fe20000000000 */
[--C-:B------:R-:W-:Y:S01]  /*7650*/  @P1 HADD2.F32 R245, -RZ, R156.reuse.H0_H0 ;  /* 0x2000009cfff51230 */ /* 0x100fe20000004100 */
[----:B------:R-:W-:Y:S01]  /*7660*/  @P2 F2FP.F16.F32.PACK_AB R187, R112, R108 ;  /* 0x0000006c70bb223e */ /* 0x000fe200000000ff */
[----:B------:R-:W-:Y:S02]  /*7670*/  @P1 HADD2.F32 R185, -RZ, R156.H1_H1 ;  /* 0x3000009cffb91230 */ /* 0x000fe40000004100 */
[----:B------:R-:W-:Y:S01]  /*7680*/  @P1 FADD R48, R48, R157 ;  /* 0x0000009d30301221 */ /* 0x000fe20000000000 */
[----:B-1----:R-:W-:Y:S02]  /*7690*/  @P1 HADD2.F32 R156, -RZ, R155.H1_H1 ;  /* 0x3000009bff9c1230 */ /* 0x002fe40000004100 */
[----:B------:R-:W-:Y:S01]  /*76a0*/  @P1 FADD R80, R80, R215 ;  /* 0x000000d750501221 */ /* 0x000fe20000000000 */
[----:B------:R-:W-:Y:S02]  /*76b0*/  @P1 HADD2.F32 R158, -RZ, R154.H0_H0 ;  /* 0x2000009aff9e1230 */ /* 0x000fe40000004100 */
[----:B------:R-:W-:Y:S01]  /*76c0*/  @P1 FADD R44, R44, R243 ;  /* 0x000000f32c2c1221 */ /* 0x000fe20000000000 */
[----:B---3--:R-:W-:Y:S02]  /*76d0*/  @P1 HADD2.F32 R157, -RZ, R138.H1_H1 ;  /* 0x3000008aff9d1230 */ /* 0x008fe40000004100 */
[----:B------:R-:W-:Y:S01]  /*76e0*/  @P1 FADD R113, R113, R156 ;  /* 0x0000009c71711221 */ /* 0x000fe20000000000 */
[----:B------:R-:W-:Y:S02]  /*76f0*/  @P1 HADD2.F32 R159, -RZ, R137.H0_H0 ;  /* 0x20000089ff9f1230 */ /* 0x000fe40000004100 */
[----:B------:R-:W-:Y:S01]  /*7700*/  @P1 FADD R12, R12, R245 ;  /* 0x000000f50c0c1221 */ /* 0x000fe20000000000 */
[----:B----4-:R-:W-:Y:S02]  /*7710*/  @P1 HADD2.F32 R180, -RZ, R152.H0_H0 ;  /* 0x20000098ffb41230 */ /* 0x010fe40000004100 */
[----:B------:R-:W-:Y:S01]  /*7720*/  @P1 FADD R16, R16, R185 ;  /* 0x000000b910101221 */ /* 0x000fe20000000000 */
[----:B------:R-:W-:Y:S02]  /*7730*/  @P1 HADD2.F32 R2, -RZ, R155.H0_H0 ;  /* 0x2000009bff021230 */ /* 0x000fe40000004100 */
[----:B------:R-:W-:Y:S01]  /*7740*/  @P1 FADD R77, R77, R158 ;  /* 0x0000009e4d4d1221 */ /* 0x000fe20000000000 */
[----:B------:R-:W-:Y:S02]  /*7750*/  @P1 HADD2.F32 R154, -RZ, R154.H1_H1 ;  /* 0x3000009aff9a1230 */ /* 0x000fe40000004100 */
[----:B------:R-:W-:Y:S01]  /*7760*/  @P1 FADD R82, R82, R157 ;  /* 0x0000009d52521221 */ /* 0x000fe20000000000 */
[----:B------:R-:W-:Y:S02]  /*7770*/  @P1 HADD2.F32 R152, -RZ, R152.H1_H1 ;  /* 0x30000098ff981230 */ /* 0x000fe40000004100 */
[----:B------:R-:W-:Y:S01]  /*7780*/  @P1 FADD R46, R46, R159 ;  /* 0x0000009f2e2e1221 */ /* 0x000fe20000000000 */
[----:B------:R-:W-:Y:S01]  /*7790*/  @P1 HADD2.F32 R155, -RZ, R138.H0_H0 ;  /* 0x2000008aff9b1230 */ /* 0x000fe20000004100 */
[----:B------:R-:W1:Y:S01]  /*77a0*/  @P1 LDS.128 R156, [R206+0x4000] ;  /* 0x00400000ce9c1984 */ /* 0x000e620000000c00 */
[----:B------:R-:W-:Y:S01]  /*77b0*/  @P1 HADD2.F32 R137, -RZ, R137.H1_H1 ;  /* 0x30000089ff891230 */ /* 0x000fe20000004100 */
[----:B------:R-:W-:Y:S01]  /*77c0*/  @P2 F2FP.F16.F32.PACK_AB R185, R48, R44 ;  /* 0x0000002c30b9223e */ /* 0x000fe200000000ff */
[----:B------:R-:W-:Y:S01]  /*77d0*/  @P1 FADD R81, R81, R154 ;  /* 0x0000009a51511221 */ /* 0x000fe20000000000 */
[----:B------:R-:W-:Y:S01]  /*77e0*/  @P2 F2FP.F16.F32.PACK_AB R186, R80, R76 ;  /* 0x0000004c50ba223e */ /* 0x000fe200000000ff */
[----:B------:R-:W-:Y:S01]  /*77f0*/  @P1 FADD R78, R78, R155 ;  /* 0x0000009b4e4e1221 */ /* 0x000fe20000000000 */
[----:B------:R-:W-:Y:S01]  /*7800*/  @P2 F2FP.F16.F32.PACK_AB R184, R16, R12 ;  /* 0x0000000c10b8223e */ /* 0x000fe200000000ff */
[----:B------:R-:W-:Y:S01]  /*7810*/  @P1 FADD R50, R50, R137 ;  /* 0x0000008932321221 */ /* 0x000fe20000000000 */
[----:B--2---:R-:W-:Y:S01]  /*7820*/  @P1 HADD2.F32 R138, -RZ, R162.H0_H0 ;  /* 0x200000a2ff8a1230 */ /* 0x004fe20000004100 */
[----:B------:R-:W-:Y:S01]  /*7830*/  @P2 F2FP.F16.F32.PACK_AB R182, R81, R77 ;  /* 0x0000004d51b6223e */ /* 0x000fe200000000ff */
[--C-:B-----5:R-:W-:Y:S01]  /*7840*/  @P1 HADD2.F32 R164, -RZ, R153.reuse.H0_H0 ;  /* 0x20000099ffa41230 */ /* 0x120fe20000004100 */
[----:B------:R2:W-:Y:S01]  /*7850*/  @P2 STG.E.128 desc[UR68][R238.64], R184 ;  /* 0x000000b8ee002986 */ /* 0x0005e2000c101d44 */
[----:B------:R-:W-:Y:S02]  /*7860*/  @P1 HADD2.F32 R166, -RZ, R153.H1_H1 ;  /* 0x30000099ffa61230 */ /* 0x000fe40000004100 */
[----:B------:R-:W-:Y:S01]  /*7870*/  @P1 FADD R79, R79, R138 ;  /* 0x0000008a4f4f1221 */ /* 0x000fe20000000000 */
[--C-:B------:R-:W-:Y:S02]  /*7880*/  @P1 HADD2.F32 R165, -RZ, R136.reuse.H0_H0 ;  /* 0x20000088ffa51230 */ /* 0x100fe40000004100 */
[----:B------:R-:W-:Y:S01]  /*7890*/  @P1 FADD R45, R45, R164 ;  /* 0x000000a42d2d1221 */ /* 0x000fe20000000000 */
        /* <DEDUP_REMOVED lines=10> */
[----:B------:R-:W-:Y:S02]  /*7940*/  @P1 HADD2.F32 R139, -RZ, R139.H1_H1 ;  /* 0x3000008bff8b1230 */ /* 0x000fe40000004100 */
[----:B------:R-:W-:Y:S01]  /*7950*/  @P1 FADD R51, R51, R154 ;  /* 0x0000009a33331221 */ /* 0x000fe20000000000 */
[----:B------:R-:W-:Y:S02]  /*7960*/  @P1 HADD2.F32 R164, -RZ, R160.H0_H0 ;  /* 0x200000a0ffa41230 */ /* 0x000fe40000004100 */
[----:B------:R-:W-:Y:S01]  /*7970*/  @P1 FADD R110, R110, R153 ;  /* 0x000000996e6e1221 */ /* 0x000fe20000000000 */
[----:B------:R-:W-:Y:S01]  /*7980*/  @P1 HADD2.F32 R2, -RZ, R163.H0_H0 ;  /* 0x200000a3ff021230 */ /* 0x000fe20000004100 */
[----:B------:R-:W3:Y:S01]  /*7990*/  @P1 LDS.128 R152, [R206+0x4800] ;  /* 0x00480000ce981984 */ /* 0x000ee20000000c00 */
[----:B------:R-:W-:Y:S02]  /*79a0*/  @P1 HADD2.F32 R162, -RZ, R162.H1_H1 ;  /* 0x300000a2ffa21230 */ /* 0x000fe40000004100 */
[----:B------:R-:W-:Y:S01]  /*79b0*/  @P1 FADD R114, R114, R139 ;  /* 0x0000008b72721221 */ /* 0x000fe20000000000 */
[----:B------:R-:W-:Y:S02]  /*79c0*/  @P1 HADD2.F32 R160, -RZ, R160.H1_H1 ;  /* 0x300000a0ffa01230 */ /* 0x000fe40000004100 */
[----:B------:R-:W-:Y:S01]  /*79d0*/  @P1 FADD R13, R13, R180 ;  /* 0x000000b40d0d1221 */ /* 0x000fe20000000000 */
[----:B------:R-:W-:Y:S01]  /*79e0*/  @P1 FADD R111, R111, R2 ;  /* 0x000000026f6f1221 */ /* 0x000fe20000000000 */
[----:B------:R-:W-:Y:S01]  /*79f0*/  @P1 FADD R83, R83, R162 ;  /* 0x000000a253531221 */ /* 0x000fe20000000000 */
[----:B------:R-:W-:Y:S01]  /*7a00*/  @P1 FADD R15, R15, R164 ;  /* 0x000000a40f0f1221 */ /* 0x000fe20000000000 */
[----:B------:R-:W-:Y:S01]  /*7a10*/  @P1 FADD R19, R19, R160 ;  /* 0x000000a013131221 */ /* 0x000fe20000000000 */
[--C-:B-1----:R-:W-:Y:S01]  /*7a20*/  @P1 HADD2.F32 R251, -RZ, R159.reuse.H0_H0 ;  /* 0x2000009ffffb1230 */ /* 0x102fe20000004100 */
[----:B------:R-:W-:Y:S01]  /*7a30*/  @P2 F2FP.F16.F32.PACK_AB R183, R113, R109 ;  /* 0x0000006d71b7223e */ /* 0x000fe200000000ff */
[----:B------:R-:W-:Y:S01]  /*7a40*/  @P1 HADD2.F32 R215, -RZ, R159.H1_H1 ;  /* 0x3000009fffd71230 */ /* 0x000fe20000004100 */
[----:B------:R-:W-:Y:S01]  /*7a50*/  @P2 F2FP.F16.F32.PACK_AB R181, R49, R45 ;  /* 0x0000002d31b5223e */ /* 0x000fe200000000ff */
[--C-:B------:R-:W-:Y:S01]  /*7a60*/  @P1 HADD2.F32 R241, -RZ, R158.reuse.H0_H0 ;  /* 0x2000009efff11230 */ /* 0x100fe20000004100 */
[----:B------:R-:W-:Y:S01]  /*7a70*/  @P2 F2FP.F16.F32.PACK_AB R180, R17, R13 ;  /* 0x0000000d11b4223e */ /* 0x000fe200000000ff */
[----:B------:R-:W-:Y:S02]  /*7a80*/  @P1 HADD2.F32 R243, -RZ, R158.H1_H1 ;  /* 0x3000009efff31230 */ /* 0x000fe40000004100 */
[----:B------:R-:W-:Y:S01]  /*7a90*/  @P1 FADD R14, R14, R165 ;  /* 0x000000a50e0e1221 */ /* 0x000fe20000000000 */
[--C-:B------:R-:W-:Y:S02]  /*7aa0*/  @P1 HADD2.F32 R245, -RZ, R157.reuse.H0_H0 ;  /* 0x2000009dfff51230 */ /* 0x100fe40000004100 */
[----:B------:R-:W-:Y:S01]  /*7ab0*/  @P1 FADD R18, R18, R167 ;  /* 0x000000a712121221 */ /* 0x000fe20000000000 */
[----:B------:R-:W-:Y:S01]  /*7ac0*/  @P1 HADD2.F32 R247, -RZ, R157.H1_H1 ;  /* 0x3000009dfff71230 */ /* 0x000fe20000004100 */
[----:B------:R-:W-:Y:S01]  /*7ad0*/  @P2 F2FP.F16.F32.PACK_AB R163, R115, R111 ;  /* 0x0000006f73a3223e */ /* 0x000fe200000000ff */
[--C-:B------:R-:W-:Y:S01]  /*7ae0*/  @P1 HADD2.F32 R249, -RZ, R156.reuse.H0_H0 ;  /* 0x2000009cfff91230 */ /* 0x100fe20000004100 */
[----:B------:R-:W-:Y:S01]  /*7af0*/  @P2 F2FP.F16.F32.PACK_AB R162, R83, R79 ;  /* 0x0000004f53a2223e */ /* 0x000fe200000000ff */
[----:B--2---:R-:W-:Y:S01]  /*7b00*/  @P1 HADD2.F32 R185, -RZ, R156.H1_H1 ;  /* 0x3000009cffb91230 */ /* 0x004fe20000004100 */
[----:B------:R-:W-:Y:S01]  /*7b10*/  @P2 F2FP.F16.F32.PACK_AB R161, R51, R47 ;  /* 0x0000002f33a1223e */ /* 0x000fe200000000ff */
[----:B------:R1:W-:Y:S01]  /*7b20*/  @P2 STG.E.128 desc[UR68][R238.64+0x100], R180 ;  /* 0x000100b4ee002986 */ /* 0x0003e2000c101d44 */
[----:B------:R-:W-:Y:S01]  /*7b30*/  @P2 F2FP.F16.F32.PACK_AB R160, R19, R15 ;  /* 0x0000000f13a0223e */ /* 0x000fe200000000ff */
[----:B------:R-:W-:Y:S01]  /*7b40*/  @P1 FADD R116, R116, R251 ;  /* 0x000000fb74741221 */ /* 0x000fe20000000000 */
[----:B------:R-:W-:Y:S04]  /*7b50*/  @P2 F2FP.F16.F32.PACK_AB R167, R114, R110 ;  /* 0x0000006e72a7223e */ /* 0x000fe800000000ff */
[----:B------:R-:W2:Y:S01]  /*7b60*/  @P1 LDS.128 R136, [R206+0x5000] ;  /* 0x00500000ce881984 */ /* 0x000ea20000000c00 */
[----:B------:R-:W-:Y:S01]  /*7b70*/  @P2 F2FP.F16.F32.PACK_AB R166, R82, R78 ;  /* 0x0000004e52a6223e */ /* 0x000fe200000000ff */
[----:B------:R-:W-:Y:S01]  /*7b80*/  @P1 FADD R120, R120, R215 ;  /* 0x000000d778781221 */ /* 0x000fe20000000000 */
[----:B------:R-:W-:Y:S01]  /*7b90*/  @P2 F2FP.F16.F32.PACK_AB R165, R50, R46 ;  /* 0x0000002e32a5223e */ /* 0x000fe200000000ff */
[----:B------:R-:W-:Y:S01]  /*7ba0*/  @P1 FADD R84, R84, R241 ;  /* 0x000000f154541221 */ /* 0x000fe20000000000 */
[----:B------:R-:W-:Y:S01]  /*7bb0*/  @P2 F2FP.F16.F32.PACK_AB R164, R18, R14 ;  /* 0x0000000e12a4223e */ /* 0x000fe200000000ff */
[----:B------:R-:W-:Y:S01]  /*7bc0*/  @P1 FADD R88, R88, R243 ;  /* 0x000000f358581221 */ /* 0x000fe20000000000 */
[----:B------:R-:W4:Y:S01]  /*7bd0*/  @P1 LDS.128 R156, [R206+0x5800] ;  /* 0x00580000ce9c1984 */ /* 0x000f220000000c00 */
[----:B------:R-:W-:Y:S01]  /*7be0*/  @P1 FADD R52, R52, R245 ;  /* 0x000000f534341221 */ /* 0x000fe20000000000 */
[----:B------:R-:W-:Y:S01]  /*7bf0*/  @P1 FADD R56, R56, R247 ;  /* 0x000000f738381221 */ /* 0x000fe20000000000 */
[----:B------:R-:W-:Y:S01]  /*7c00*/  @P1 FADD R20, R20, R249 ;  /* 0x000000f914141221 */ /* 0x000fe20000000000 */
[--C-:B---3--:R-:W-:Y:S02]  /*7c10*/  @P1 HADD2.F32 R2, -RZ, R155.reuse.H0_H0 ;  /* 0x2000009bff021230 */ /* 0x108fe40000004100 */
[----:B------:R-:W-:Y:S01]  /*7c20*/  @P1 FADD R24, R24, R185 ;  /* 0x000000b918181221 */ /* 0x000fe20000000000 */
[----:B------:R3:W-:Y:S02]  /*7c30*/  @P2 STG.E.128 desc[UR68][R236.64+0x100], R160 ;  /* 0x000100a0ec002986 */ /* 0x0007e4000c101d44 */
[----:B------:R-:W-:Y:S05]  /*7c40*/  @P1 FADD R117, R117, R2 ;  /* 0x0000000275751221 */ /* 0x000fea0000000000 */
[----:B------:R5:W-:Y:S01]  /*7c50*/  @P2 STG.E.128 desc[UR68][R236.64], R164 ;  /* 0x000000a4ec002986 */ /* 0x000be2000c101d44 */
[--C-:B-1----:R-:W-:Y:S02]  /*7c60*/  @P1 HADD2.F32 R180, -RZ, R152.reuse.H0_H0 ;  /* 0x20000098ffb41230 */ /* 0x102fe40000004100 */
[----:B------:R-:W-:Y:S03]  /*7c70*/  @P1 HADD2.F32 R152, -RZ, R152.H1_H1 ;  /* 0x30000098ff981230 */ /* 0x000fe60000004100 */
[----:B------:R-:W-:Y:S02]  /*7c80*/  @P1 FADD R21, R21, R180 ;  /* 0x000000b415151221 */ /* 0x000fe40000000000 */
[----:B------:R-:W-:Y:S01]  /*7c90*/  @P1 FADD R25, R25, R152 ;  /* 0x0000009819191221 */ /* 0x000fe20000000000 */
[----:B---3--:R-:W-:Y:S02]  /*7ca0*/  @P1 HADD2.F32 R160, -RZ, R155.H1_H1 ;  /* 0x3000009bffa01230 */ /* 0x008fe40000004100 */
[--C-:B------:R-:W-:Y:S02]  /*7cb0*/  @P1 HADD2.F32 R162, -RZ, R154.reuse.H0_H0 ;  /* 0x2000009affa21230 */ /* 0x100fe40000004100 */
[----:B------:R-:W-:Y:S02]  /*7cc0*/  @P1 HADD2.F32 R154, -RZ, R154.H1_H1 ;  /* 0x3000009aff9a1230 */ /* 0x000fe40000004100 */
[----:B------:R-:W-:Y:S01]  /*7cd0*/  @P1 FADD R121, R121, R160 ;  /* 0x000000a079791221 */ /* 0x000fe20000000000 */
[--C-:B-----5:R-:W-:Y:S02]  /*7ce0*/  @P1 HADD2.F32 R164, -RZ, R153.reuse.H0_H0 ;  /* 0x20000099ffa41230 */ /* 0x120fe40000004100 */
[----:B------:R-:W-:Y:S01]  /*7cf0*/  @P1 FADD R85, R85, R162 ;  /* 0x000000a255551221 */ /* 0x000fe20000000000 */
[----:B------:R-:W-:Y:S01]  /*7d00*/  @P1 HADD2.F32 R166, -RZ, R153.H1_H1 ;  /* 0x30000099ffa61230 */ /* 0x000fe20000004100 */
[----:B------:R-:W-:Y:S01]  /*7d10*/  @P2 F2FP.F16.F32.PACK_AB R162, R88, R84 ;  /* 0x0000005458a2223e */ /* 0x000fe200000000ff */
[--C-:B--2---:R-:W-:Y:S02]  /*7d20*/  @P1 HADD2.F32 R155, -RZ, R138.reuse.H0_H0 ;  /* 0x2000008aff9b1230 */ /* 0x104fe40000004100 */
[----:B------:R-:W-:Y:S01]  /*7d30*/  @P1 FADD R89, R89, R154 ;  /* 0x0000009a59591221 */ /* 0x000fe20000000000 */
[----:B------:R-:W-:Y:S02]  /*7d40*/  @P1 HADD2.F32 R161, -RZ, R138.H1_H1 ;  /* 0x3000008affa11230 */ /* 0x000fe40000004100 */
[----:B------:R-:W-:Y:S01]  /*7d50*/  @P1 FADD R53, R53, R164 ;  /* 0x000000a435351221 */ /* 0x000fe20000000000 */
[----:B------:R-:W-:Y:S02]  /*7d60*/  @P1 HADD2.F32 R153, -RZ, R139.H0_H0 ;  /* 0x2000008bff991230 */ /* 0x000fe40000004100 */
[----:B------:R-:W-:Y:S01]  /*7d70*/  @P1 FADD R57, R57, R166 ;  /* 0x000000a639391221 */ /* 0x000fe20000000000 */
[----:B------:R-:W-:Y:S02]  /*7d80*/  @P1 HADD2.F32 R163, -RZ, R137.H0_H0 ;  /* 0x20000089ffa31230 */ /* 0x000fe40000004100 */
[----:B------:R-:W-:Y:S01]  /*7d90*/  @P1 FADD R86, R86, R155 ;  /* 0x0000009b56561221 */ /* 0x000fe20000000000 */
[----:B----4-:R-:W-:Y:S02]  /*7da0*/  @P1 HADD2.F32 R138, -RZ, R158.H0_H0 ;  /* 0x2000009eff8a1230 */ /* 0x010fe40000004100 */
[----:B------:R-:W-:Y:S01]  /*7db0*/  @P1 FADD R118, R118, R153 ;  /* 0x0000009976761221 */ /* 0x000fe20000000000 */
[----:B------:R-:W-:Y:S02]  /*7dc0*/  @P1 HADD2.F32 R160, -RZ, R156.H0_H0 ;  /* 0x2000009cffa01230 */ /* 0x000fe40000004100 */
[----:B------:R-:W-:Y:S01]  /*7dd0*/  @P1 FADD R90, R90, R161 ;  /* 0x000000a15a5a1221 */ /* 0x000fe20000000000 */
[----:B------:R-:W-:Y:S01]  /*7de0*/  @P2 F2FP.F16.F32.PACK_AB R161, R56, R52 ;  /* 0x0000003438a1223e */ /* 0x000fe200000000ff */
[--C-:B------:R-:W-:Y:S02]  /*7df0*/  @P1 HADD2.F32 R165, -RZ, R136.reuse.H0_H0 ;  /* 0x20000088ffa51230 */ /* 0x100fe40000004100 */
[----:B------:R-:W-:Y:S01]  /*7e00*/  @P1 FADD R54, R54, R163 ;  /* 0x000000a336361221 */ /* 0x000fe20000000000 */
[----:B------:R-:W-:Y:S01]  /*7e10*/  @P2 F2FP.F16.F32.PACK_AB R163, R120, R116 ;  /* 0x0000007478a3223e */ /* 0x000fe200000000ff */
[----:B------:R-:W-:Y:S02]  /*7e20*/  @P1 HADD2.F32 R167, -RZ, R136.H1_H1 ;  /* 0x30000088ffa71230 */ /* 0x000fe40000004100 */
[----:B------:R-:W-:Y:S01]  /*7e30*/  @P1 FADD R87, R87, R138 ;  /* 0x0000008a57571221 */ /* 0x000fe20000000000 */
[----:B------:R-:W-:Y:S02]  /*7e40*/  @P1 HADD2.F32 R139, -RZ, R139.H1_H1 ;  /* 0x3000008bff8b1230 */ /* 0x000fe40000004100 */
[----:B------:R-:W-:Y:S01]  /*7e50*/  @P1 FADD R22, R22, R165 ;  /* 0x000000a516161221 */ /* 0x000fe20000000000 */
[----:B------:R-:W-:Y:S02]  /*7e60*/  @P1 HADD2.F32 R137, -RZ, R137.H1_H1 ;  /* 0x30000089ff891230 */ /* 0x000fe40000004100 */
[----:B------:R-:W-:Y:S01]  /*7e70*/  @P1 FADD R26, R26, R167 ;  /* 0x000000a71a1a1221 */ /* 0x000fe20000000000 */
[--C-:B------:R-:W-:Y:S02]  /*7e80*/  @P1 HADD2.F32 R2, -RZ, R159.reuse.H0_H0 ;  /* 0x2000009fff021230 */ /* 0x100fe40000004100 */
[----:B------:R-:W-:Y:S01]  /*7e90*/  @P1 FADD R122, R122, R139 ;  /* 0x0000008b7a7a1221 */ /* 0x000fe20000000000 */
[----:B------:R-:W-:Y:S01]  /*7ea0*/  @P1 HADD2.F32 R136, -RZ, R159.H1_H1 ;  /* 0x3000009fff881230 */ /* 0x000fe20000004100 */
[----:B------:R-:W-:Y:S01]  /*7eb0*/  @P2 F2FP.F16.F32.PACK_AB R159, R121, R117 ;  /* 0x00000075799f223e */ /* 0x000fe200000000ff */
[----:B------:R-:W-:Y:S02]  /*7ec0*/  @P1 HADD2.F32 R158, -RZ, R158.H1_H1 ;  /* 0x3000009eff9e1230 */ /* 0x000fe40000004100 */
[----:B------:R-:W-:Y:S01]  /*7ed0*/  @P1 FADD R58, R58, R137 ;  /* 0x000000893a3a1221 */ /* 0x000fe20000000000 */
[----:B------:R-:W-:Y:S01]  /*7ee0*/  @P2 F2FP.F16.F32.PACK_AB R155, R122, R118 ;  /* 0x000000767a9b223e */ /* 0x000fe200000000ff */
[--C-:B------:R-:W-:Y:S02]  /*7ef0*/  @P1 HADD2.F32 R152, -RZ, R157.reuse.H0_H0 ;  /* 0x2000009dff981230 */ /* 0x100fe40000004100 */
[----:B------:R-:W-:Y:S01]  /*7f00*/  @P1 FADD R119, R119, R2 ;  /* 0x0000000277771221 */ /* 0x000fe20000000000 */
[----:B------:R-:W-:Y:S01]  /*7f10*/  @P1 HADD2.F32 R154, -RZ, R157.H1_H1 ;  /* 0x3000009dff9a1230 */ /* 0x000fe20000004100 */
[----:B------:R-:W-:Y:S01]  /*7f20*/  @P2 F2FP.F16.F32.PACK_AB R157, R57, R53 ;  /* 0x00000035399d223e */ /* 0x000fe200000000ff */
[----:B------:R-:W-:Y:S01]  /*7f30*/  @P1 HADD2.F32 R156, -RZ, R156.H1_H1 ;  /* 0x3000009cff9c1230 */ /* 0x000fe20000004100 */
[----:B------:R-:W-:Y:S01]  /*7f40*/  @P2 F2FP.F16.F32.PACK_AB R153, R58, R54 ;  /* 0x000000363a99223e */ /* 0x000fe200000000ff */
[----:B------:R-:W-:Y:S01]  /*7f50*/  @P1 FADD R123, R123, R136 ;  /* 0x000000887b7b1221 */ /* 0x000fe20000000000 */
[----:B------:R-:W-:Y:S01]  /*7f60*/  @P1 FADD R91, R91, R158 ;  /* 0x0000009e5b5b1221 */ /* 0x000fe20000000000 */
[----:B------:R-:W-:Y:S01]  /*7f70*/  @P2 F2FP.F16.F32.PACK_AB R158, R89, R85 ;  /* 0x00000055599e223e */ /* 0x000fe200000000ff */
[----:B------:R-:W-:Y:S01]  /*7f80*/  @P1 FADD R55, R55, R152 ;  /* 0x0000009837371221 */ /* 0x000fe20000000000 */
[----:B------:R-:W-:Y:S01]  /*7f90*/  @P1 FADD R59, R59, R154 ;  /* 0x0000009a3b3b1221 */ /* 0x000fe20000000000 */
[----:B------:R-:W-:Y:S01]  /*7fa0*/  @P1 FADD R23, R23, R160 ;  /* 0x000000a017171221 */ /* 0x000fe20000000000 */
[----:B------:R-:W-:Y:S01]  /*7fb0*/  @P1 FADD R27, R27, R156 ;  /* 0x0000009c1b1b1221 */ /* 0x000fe20000000000 */
[----:B------:R-:W-:Y:S02]  /*7fc0*/  @P2 F2FP.F16.F32.PACK_AB R160, R24, R20 ;  /* 0x0000001418a0223e */ /* 0x000fe400000000ff */
[----:B------:R-:W-:Y:S02]  /*7fd0*/  @P2 F2FP.F16.F32.PACK_AB R156, R25, R21 ;  /* 0x00000015199c223e */ /* 0x000fe400000000ff */
[----:B------:R-:W-:Y:S01]  /*7fe0*/  @P2 F2FP.F16.F32.PACK_AB R154, R90, R86 ;  /* 0x000000565a9a223e */ /* 0x000fe200000000ff */
[----:B------:R1:W-:Y:S01]  /*7ff0*/  @P2 STG.E.128 desc[UR68][R234.64], R160 ;  /* 0x000000a0ea002986 */ /* 0x0003e2000c101d44 */
[----:B------:R-:W-:Y:S02]  /*8000*/  @P2 F2FP.F16.F32.PACK_AB R152, R26, R22 ;  /* 0x000000161a98223e */ /* 0x000fe400000000ff */
[----:B------:R-:W-:Y:S04]  /*8010*/  @P2 F2FP.F16.F32.PACK_AB R139, R123, R119 ;  /* 0x000000777b8b223e */ /* 0x000fe800000000ff */
[----:B------:R1:W-:Y:S01]  /*8020*/  @P2 STG.E.128 desc[UR68][R234.64+0x100], R156 ;  /* 0x0001009cea002986 */ /* 0x0003e2000c101d44 */
[----:B------:R-:W-:Y:S02]  /*8030*/  @P2 F2FP.F16.F32.PACK_AB R138, R91, R87 ;  /* 0x000000575b8a223e */ /* 0x000fe400000000ff */
[----:B------:R-:W-:Y:S04]  /*8040*/  @P2 F2FP.F16.F32.PACK_AB R137, R59, R55 ;  /* 0x000000373b89223e */ /* 0x000fe800000000ff */
[----:B------:R1:W-:Y:S01]  /*8050*/  @P2 STG.E.128 desc[UR68][R232.64], R152 ;  /* 0x00000098e8002986 */ /* 0x0003e2000c101d44 */
[----:B------:R-:W-:Y:S06]  /*8060*/  @P2 F2FP.F16.F32.PACK_AB R136, R27, R23 ;  /* 0x000000171b88223e */ /* 0x000fec00000000ff */
[----:B------:R1:W-:Y:S01]  /*8070*/  @P2 STG.E.128 desc[UR68][R232.64+0x100], R136 ;  /* 0x00010088e8002986 */ /* 0x0003e2000c101d44 */
[----:B------:R-:W-:Y:S05]  /*8080*/  @P0 BRA `(.L_x_38) ;  /* 0x0000000000c00947 */ /* 0x000fea0003800000 */
[----:B------:R-:W-:Y:S01]  /*8090*/  MOV R165, UR36 ;  /* 0x0000002400a57c02 */ /* 0x000fe20008000f00 */
[----:B-1----:R-:W1:Y:S01]  /*80a0*/  @P1 LDS.128 R152, [R206+0x6000] ;  /* 0x00600000ce981984 */ /* 0x002e620000000c00 */
[----:B------:R-:W-:Y:S02]  /*80b0*/  MOV R137, UR36 ;  /* 0x0000002400897c02 */ /* 0x000fe40008000f00 */
[----:B------:R-:W-:Y:S04]  /*80c0*/  LEA R164, P0, R165, R230, 0x4 ;  /* 0x000000e6a5a47211 */ /* 0x000fe800078020ff */
[----:B------:R-:W-:Y:S02]  /*80d0*/  LEA.HI.X.SX32 R165, R137, R231, 0x4, P0 ;  /* 0x000000e789a57211 */ /* 0x000fe400000f26ff */
[----:B------:R-:W2:Y:S01]  /*80e0*/  @P1 LDS.128 R136, [R206+0x6800] ;  /* 0x00680000ce881984 */ /* 0x000ea20000000c00 */
[--C-:B-1----:R-:W-:Y:S02]  /*80f0*/  @P1 HADD2.F32 R159, -RZ, R154.reuse.H0_H0 ;  /* 0x2000009aff9f1230 */ /* 0x102fe40000004100 */
[----:B------:R-:W-:Y:S02]  /*8100*/  @P1 HADD2.F32 R161, -RZ, R154.H1_H1 ;  /* 0x3000009affa11230 */ /* 0x000fe40000004100 */
[----:B------:R-:W-:Y:S02]  /*8110*/  @P1 HADD2.F32 R157, -RZ, R155.H0_H0 ;  /* 0x2000009bff9d1230 */ /* 0x000fe40000004100 */
[----:B------:R-:W-:Y:S01]  /*8120*/  @P1 FADD R92, R92, R159 ;  /* 0x0000009f5c5c1221 */ /* 0x000fe20000000000 */
[----:B------:R-:W-:Y:S02]  /*8130*/  @P1 HADD2.F32 R163, -RZ, R153.H0_H0 ;  /* 0x20000099ffa31230 */ /* 0x000fe40000004100 */
[----:B------:R-:W-:Y:S01]  /*8140*/  @P1 FADD R96, R96, R161 ;  /* 0x000000a160601221 */ /* 0x000fe20000000000 */
[--C-:B------:R-:W-:Y:S02]  /*8150*/  @P1 HADD2.F32 R167, -RZ, R152.reuse.H0_H0 ;  /* 0x20000098ffa71230 */ /* 0x100fe40000004100 */
[----:B------:R-:W-:Y:S01]  /*8160*/  @P1 FADD R124, R124, R157 ;  /* 0x0000009d7c7c1221 */ /* 0x000fe20000000000 */
[----:B------:R-:W-:Y:S02]  /*8170*/  @P1 HADD2.F32 R181, -RZ, R152.H1_H1 ;  /* 0x30000098ffb51230 */ /* 0x000fe40000004100 */
[----:B------:R-:W-:Y:S01]  /*8180*/  @P1 FADD R60, R60, R163 ;  /* 0x000000a33c3c1221 */ /* 0x000fe20000000000 */
[----:B--2---:R-:W-:Y:S02]  /*8190*/  @P1 HADD2.F32 R154, -RZ, R138.H0_H0 ;  /* 0x2000008aff9a1230 */ /* 0x004fe40000004100 */
[----:B------:R-:W-:Y:S01]  /*81a0*/  @P1 FADD R28, R28, R167 ;  /* 0x000000a71c1c1221 */ /* 0x000fe20000000000 */
[----:B------:R-:W-:Y:S02]  /*81b0*/  @P1 HADD2.F32 R160, -RZ, R136.H0_H0 ;  /* 0x20000088ffa01230 */ /* 0x000fe40000004100 */
[----:B------:R-:W-:Y:S01]  /*81c0*/  @P1 FADD R32, R32, R181 ;  /* 0x000000b520201221 */ /* 0x000fe20000000000 */
[----:B------:R-:W-:Y:S02]  /*81d0*/  @P1 HADD2.F32 R155, -RZ, R155.H1_H1 ;  /* 0x3000009bff9b1230 */ /* 0x000fe40000004100 */
[----:B------:R-:W-:Y:S01]  /*81e0*/  @P1 FADD R93, R93, R154 ;  /* 0x0000009a5d5d1221 */ /* 0x000fe20000000000 */
[----:B------:R-:W-:Y:S01]  /*81f0*/  @P2 F2FP.F16.F32.PACK_AB R154, R96, R92 ;  /* 0x0000005c609a223e */ /* 0x000fe200000000ff */
        /* <DEDUP_REMOVED lines=8> */
[----:B------:R-:W-:Y:S01]  /*8280*/  @P2 F2FP.F16.F32.PACK_AB R155, R128, R124 ;  /* 0x0000007c809b223e */ /* 0x000fe200000000ff */
[--C-:B------:R-:W-:Y:S01]  /*8290*/  @P1 HADD2.F32 R156, -RZ, R137.reuse.H0_H0 ;  /* 0x20000089ff9c1230 */ /* 0x100fe20000004100 */
[----:B------:R-:W-:Y:S01]  /*82a0*/  @P2 F2FP.F16.F32.PACK_AB R153, R64, R60 ;  /* 0x0000003c4099223e */ /* 0x000fe200000000ff */
[----:B------:R-:W-:Y:S02]  /*82b0*/  @P1 HADD2.F32 R158, -RZ, R137.H1_H1 ;  /* 0x30000089ff9e1230 */ /* 0x000fe40000004100 */
[----:B------:R-:W-:Y:S01]  /*82c0*/  @P1 FADD R129, R129, R152 ;  /* 0x0000009881811221 */ /* 0x000fe20000000000 */
[----:B------:R-:W-:Y:S01]  /*82d0*/  @P2 F2FP.F16.F32.PACK_AB R152, R32, R28 ;  /* 0x0000001c2098223e */ /* 0x000fe200000000ff */
[----:B------:R-:W-:Y:S02]  /*82e0*/  @P1 HADD2.F32 R136, -RZ, R136.H1_H1 ;  /* 0x30000088ff881230 */ /* 0x000fe40000004100 */
[----:B------:R-:W-:Y:S01]  /*82f0*/  @P1 FADD R97, R97, R138 ;  /* 0x0000008a61611221 */ /* 0x000fe20000000000 */
[----:B------:R-:W-:Y:S01]  /*8300*/  @P1 FADD R61, R61, R156 ;  /* 0x0000009c3d3d1221 */ /* 0x000fe20000000000 */
[----:B------:R-:W-:Y:S01]  /*8310*/  @P1 FADD R65, R65, R158 ;  /* 0x0000009e41411221 */ /* 0x000fe20000000000 */
[----:B------:R2:W-:Y:S01]  /*8320*/  @P2 STG.E.128 desc[UR68][R164.64], R152 ;  /* 0x00000098a4002986 */ /* 0x0005e2000c101d44 */
[----:B------:R-:W-:Y:S01]  /*8330*/  @P2 F2FP.F16.F32.PACK_AB R139, R129, R125 ;  /* 0x0000007d818b223e */ /* 0x000fe200000000ff */
[----:B------:R-:W-:Y:S01]  /*8340*/  @P1 FADD R33, R33, R136 ;  /* 0x0000008821211221 */ /* 0x000fe20000000000 */
[----:B------:R-:W-:Y:S02]  /*8350*/  @P2 F2FP.F16.F32.PACK_AB R138, R97, R93 ;  /* 0x0000005d618a223e */ /* 0x000fe400000000ff */
[----:B------:R-:W-:Y:S02]  /*8360*/  @P2 F2FP.F16.F32.PACK_AB R137, R65, R61 ;  /* 0x0000003d4189223e */ /* 0x000fe400000000ff */
[----:B------:R-:W-:Y:S05]  /*8370*/  @P2 F2FP.F16.F32.PACK_AB R136, R33, R29 ;  /* 0x0000001d2188223e */ /* 0x000fea00000000ff */
[----:B------:R2:W-:Y:S02]  /*8380*/  @P2 STG.E.128 desc[UR68][R164.64+0x100], R136 ;  /* 0x00010088a4002986 */ /* 0x0005e4000c101d44 */
.L_x_38:
[----:B------:R-:W-:Y:S05]  /*8390*/  BSYNC.RECONVERGENT B0 ;  /* 0x0000000000007941 */ /* 0x000fea0003800200 */
.L_x_37:
[----:B-1----:R-:W-:Y:S02]  /*83a0*/  IMAD.U32 R161, RZ, RZ, UR35 ;  /* 0x00000023ffa17e24 */ /* 0x002fe4000f8e00ff */
[----:B--2---:R-:W-:Y:S03]  /*83b0*/  IMAD.U32 R137, RZ, RZ, UR35 ;  /* 0x00000023ff897e24 */ /* 0x004fe6000f8e00ff */
[----:B------:R-:W-:Y:S04]  /*83c0*/  LEA R160, P0, R161, R230, 0x4 ;  /* 0x000000e6a1a07211 */ /* 0x000fe800078020ff */
[----:B------:R-:W-:Y:S02]  /*83d0*/  LEA.HI.X.SX32 R161, R137, R231, 0x4, P0 ;  /* 0x000000e789a17211 */ /* 0x000fe400000f26ff */
[----:B------:R-:W-:Y:S11]  /*83e0*/  ISETP.GE.AND P0, PT, R195, UR32, PT ;  /* 0x00000020c3007c0c */ /* 0x000ff6000bf06270 */
[----:B------:R-:W-:Y:S02]  /*83f0*/  @!UPT UIADD3 URZ, UPT, UPT, URZ, URZ, URZ ;  /* 0x000000fffffff290 */ /* 0x000fe4000fffe0ff */
[----:B------:R-:W-:Y:S05]  /*8400*/  @P0 BRA `(.L_x_30) ;  /* 0x0000000000b00947 */ /* 0x000fea0003800000 */
[----:B------:R-:W1:Y:S07]  /*8410*/  @P1 LDS.128 R152, [R206+0x7000] ;  /* 0x00700000ce981984 */ /* 0x000e6e0000000c00 */
        /* <DEDUP_REMOVED lines=43> */
.L_x_30:
[----:B------:R-:W-:Y:S05]  /*86d0*/  BSYNC.RECONVERGENT B2 ;  /* 0x0000000000027941 */ /* 0x000fea0003800200 */
.L_x_29:
[----:B------:R-:W-:Y:S01]  /*86e0*/  BAR.SYNC.DEFER_BLOCKING 0x0 ;  /* 0x0000000000007b1d */ /* 0x000fe20000010000 */
[----:B-1----:R-:W-:Y:S04]  /*86f0*/  IADD3 R136, P0, PT, R220, R190, RZ ;  /* 0x000000bedc887210 */ /* 0x002fe80007f1e0ff */
[----:B------:R-:W-:Y:S01]  /*8700*/  IADD3.X R137, PT, PT, R221, R191, RZ, P0, !PT ;  /* 0x000000bfdd897210 */ /* 0x000fe200007fe4ff */
[----:B------:R-:W-:Y:S08]  /*8710*/  @P5 BRA `(.L_x_26) ;  /* 0x00000000003c5947 */ /* 0x000ff00003800000 */
[----:B------:R-:W-:Y:S11]  /*8720*/  ISETP.NE.AND P0, PT, R210, R3, PT ;  /* 0x00000003d200720c */ /* 0x000ff60003f05270 */
[----:B------:R-:W-:Y:S02]  /*8730*/  @!UPT UIADD3 URZ, UPT, UPT, URZ, URZ, URZ ;  /* 0x000000fffffff290 */ /* 0x000fe4000fffe0ff */
[----:B------:R1:W-:Y:S01]  /*8740*/  @!P0 STG.E desc[UR68][R136.64], RZ ;  /* 0x000000ff88008986 */ /* 0x0003e2000c101944 */
[----:B------:R-:W-:Y:S05]  /*8750*/  @!P0 BRA `(.L_x_39) ;  /* 0x0000000000388947 */ /* 0x000fea0003800000 */
[----:B------:R-:W-:Y:S01]  /*8760*/  @!PT LDS RZ, [RZ] ;  /* 0x00000000fffff984 */ /* 0x000fe20000000800 */
[----:B------:R-:W-:Y:S01]  /*8770*/  @!PT LDS RZ, [RZ] ;  /* 0x00000000fffff984 */ /* 0x000fe20000000800 */
[----:B------:R-:W-:Y:S01]  /*8780*/  @!PT LDS RZ, [RZ] ;  /* 0x00000000fffff984 */ /* 0x000fe20000000800 */
[----:B------:R-:W-:Y:S01]  /*8790*/  @!PT LDS RZ, [RZ] ;  /* 0x00000000fffff984 */ /* 0x000fe20000000800 */
[----:B------:R-:W-:Y:S06]  /*87a0*/  MEMBAR.ALL.GPU ;  /* 0x0000000000007992 */ /* 0x000fec000000a000 */
[----:B------:R-:W-:-:S00]  /*87b0*/  ERRBAR ;  /* 0x00000000000079ab */ /* 0x000fc00000000000 */
[----:B------:R-:W-:Y:S06]  /*87c0*/  CGAERRBAR ;  /* 0x00000000000075ab */ /* 0x000fec0000000000 */
[----:B012345:R-:W-:Y:S01]  /*87d0*/  CCTL.IVALL ;  /* 0x00000000ff00798f */ /* 0x03ffe20002000000 */
[----:B------:R-:W-:Y:S05]  /*87e0*/  MOV R3, 0x1 ;  /* 0x0000000100037802 */ /* 0x000fea0000000f00 */
[----:B------:R2:W-:Y:S01]  /*87f0*/  REDG.E.ADD.S32.STRONG.GPU desc[UR68][R188.64], R3 ;  /* 0x00000003bc00798e */ /* 0x0005e2000c12e344 */
[----:B------:R-:W-:Y:S05]  /*8800*/  BRA `(.L_x_40) ;  /* 0x0000000c00807947 */ /* 0x000fea0003800000 */
.L_x_26:
[----:B------:R-:W-:Y:S11]  /*8810*/  ISETP.NE.AND P0, PT, R210, R3, PT ;  /* 0x00000003d200720c */ /* 0x000ff60003f05270 */
[----:B------:R-:W-:Y:S02]  /*8820*/  @!UPT UIADD3 URZ, UPT, UPT, URZ, URZ, URZ ;  /* 0x000000fffffff290 */ /* 0x000fe4000fffe0ff */
[----:B------:R-:W-:Y:S05]  /*8830*/  @P0 BRA `(.L_x_40) ;  /* 0x0000000c00740947 */ /* 0x000fea0003800000 */
.L_x_39:
[----:B------:R-:W-:Y:S01]  /*8840*/  @!P3 F2FP.F16.F32.PACK_AB R155, R5, R4 ;  /* 0x00000004059bb23e */ /* 0x000fe200000000ff */
[----:B------:R-:W-:Y:S05]  /*8850*/  WARPSYNC.ALL ;  /* 0x0000000000007948 */ /* 0x000fea0003800000 */
[----:B------:R2:W-:Y:S01]  /*8860*/  @!P3 STS [R194], R155 ;  /* 0x0000009bc200b388 */ /* 0x0005e20000000800 */
[----:B------:R-:W-:Y:S01]  /*8870*/  @!P3 F2FP.F16.F32.PACK_AB R153, R7, R6 ;  /* 0x000000060799b23e */ /* 0x000fe200000000ff */
[----:B------:R-:W-:Y:S01]  /*8880*/  BSSY.RECONVERGENT B1, `(.L_x_41) ;  /* 0x00000ce000017945 */ /* 0x000fe20003800200 */
[----:B------:R-:W-:Y:S03]  /*8890*/  @!P3 F2FP.F16.F32.PACK_AB R139, R9, R8 ;  /* 0x00000008098bb23e */ /* 0x000fe600000000ff */
[----:B------:R-:W-:Y:S01]  /*88a0*/  BSSY.RELIABLE B0, `(.L_x_42) ;  /* 0x00000c0000007945 */ /* 0x000fe20003800100 */
[----:B-1----:R-:W-:Y:S01]  /*88b0*/  @!P3 F2FP.F16.F32.PACK_AB R137, R11, R10 ;  /* 0x0000000a0b89b23e */ /* 0x002fe200000000ff */
[----:B------:R1:W-:Y:S01]  /*88c0*/  @!P3 STS [R194+0x1080], R153 ;  /* 0x00108099c200b388 */ /* 0x0003e20000000800 */
[----:B------:R-:W-:Y:S02]  /*88d0*/  @!P3 F2FP.F16.F32.PACK_AB R3, R69, R68 ;  /* 0x000000444503b23e */ /* 0x000fe400000000ff */
[----:B------:R-:W-:Y:S01]  /*88e0*/  @!P3 F2FP.F16.F32.PACK_AB R165, R37, R36 ;  /* 0x0000002425a5b23e */ /* 0x000fe200000000ff */
[----:B------:R3:W-:Y:S01]  /*88f0*/  @!P3 STS [R194+0x10], R139 ;  /* 0x0000108bc200b388 */ /* 0x0007e20000000800 */
[----:B------:R-:W-:Y:S02]  /*8900*/  @!P3 F2FP.F16.F32.PACK_AB R163, R39, R38 ;  /* 0x0000002627a3b23e */ /* 0x000fe400000000ff */
[----:B------:R-:W-:Y:S01]  /*8910*/  @!P3 F2FP.F16.F32.PACK_AB R161, R41, R40 ;  /* 0x0000002829a1b23e */ /* 0x000fe200000000ff */
[----:B------:R4:W-:Y:S01]  /*8920*/  @!P3 STS [R194+0x1090], R137 ;  /* 0x00109089c200b388 */ /* 0x0009e20000000800 */
[----:B------:R-:W-:Y:S02]  /*8930*/  @!P3 F2FP.F16.F32.PACK_AB R159, R43, R42 ;  /* 0x0000002a2b9fb23e */ /* 0x000fe400000000ff */
[----:B------:R-:W-:Y:S01]  /*8940*/  @!P3 F2FP.F16.F32.PACK_AB R157, R71, R70 ;  /* 0x00000046479db23e */ /* 0x000fe200000000ff */
[----:B------:R5:W-:Y:S01]  /*8950*/  @!P3 STS [R194+0x40], R3 ;  /* 0x00004003c200b388 */ /* 0x000be20000000800 */
[----:B------:R-:W-:Y:S03]  /*8960*/  LOP3.LUT R2, R192, 0x1f, RZ, 0xc0, !PT ;  /* 0x0000001fc0027812 */ /* 0x000fe600078ec0ff */
[----:B------:R5:W-:Y:S01]  /*8970*/  @!P3 STS [R194+0x20], R165 ;  /* 0x000020a5c200b388 */ /* 0x000be20000000800 */
[----:B--2---:R-:W-:Y:S03]  /*8980*/  @!P3 F2FP.F16.F32.PACK_AB R155, R73, R72 ;  /* 0x00000048499bb23e */ /* 0x004fe600000000ff */
[----:B------:R2:W-:Y:S04]  /*8990*/  @!P3 STS [R194+0x10a0], R163 ;  /* 0x0010a0a3c200b388 */ /* 0x0005e80000000800 */
[----:B------:R2:W-:Y:S01]  /*89a0*/  @!P3 STS [R194+0x30], R161 ;  /* 0x000030a1c200b388 */ /* 0x0005e20000000800 */
[----:B-1----:R-:W-:Y:S03]  /*89b0*/  @!P3 F2FP.F16.F32.PACK_AB R153, R75, R74 ;  /* 0x0000004a4b99b23e */ /* 0x002fe600000000ff */
[----:B------:R1:W-:Y:S01]  /*89c0*/  @!P3 STS [R194+0x10b0], R159 ;  /* 0x0010b09fc200b388 */ /* 0x0003e20000000800 */
[----:B---3--:R-:W-:Y:S03]  /*89d0*/  @!P3 F2FP.F16.F32.PACK_AB R139, R101, R100 ;  /* 0x00000064658bb23e */ /* 0x008fe600000000ff */
[----:B------:R3:W-:Y:S01]  /*89e0*/  @!P3 STS [R194+0x10c0], R157 ;  /* 0x0010c09dc200b388 */ /* 0x0007e20000000800 */
[----:B----4-:R-:W-:Y:S03]  /*89f0*/  @!P3 F2FP.F16.F32.PACK_AB R137, R103, R102 ;  /* 0x000000666789b23e */ /* 0x010fe600000000ff */
[----:B------:R4:W-:Y:S01]  /*8a00*/  @!P3 STS [R194+0x50], R155 ;  /* 0x0000509bc200b388 */ /* 0x0009e20000000800 */
[----:B-----5:R-:W-:Y:S03]  /*8a10*/  @!P3 F2FP.F16.F32.PACK_AB R3, R17, R16 ;  /* 0x000000101103b23e */ /* 0x020fe600000000ff */
[----:B------:R5:W-:Y:S01]  /*8a20*/  @!P3 STS [R194+0x10d0], R153 ;  /* 0x0010d099c200b388 */ /* 0x000be20000000800 */
[----:B------:R-:W-:Y:S03]  /*8a30*/  @!P3 F2FP.F16.F32.PACK_AB R165, R105, R104 ;  /* 0x0000006869a5b23e */ /* 0x000fe600000000ff */
[----:B------:R5:W-:Y:S01]  /*8a40*/  @!P3 STS [R194+0x60], R139 ;  /* 0x0000608bc200b388 */ /* 0x000be20000000800 */
[----:B--2---:R-:W-:Y:S03]  /*8a50*/  @!P3 F2FP.F16.F32.PACK_AB R163, R107, R106 ;  /* 0x0000006a6ba3b23e */ /* 0x004fe600000000ff */
[----:B------:R2:W-:Y:S01]  /*8a60*/  @!P3 STS [R194+0x10e0], R137 ;  /* 0x0010e089c200b388 */ /* 0x0005e20000000800 */
[----:B------:R-:W-:Y:S03]  /*8a70*/  @!P3 F2FP.F16.F32.PACK_AB R161, R13, R12 ;  /* 0x0000000c0da1b23e */ /* 0x000fe600000000ff */
        /* <DEDUP_REMOVED lines=93> */
[----:B------:R-:W-:Y:S03]  /*9050*/  SHF.R.U32.HI R3, RZ, 0x5, R192 ;  /* 0x00000005ff037819 */ /* 0x000fe600000116c0 */
[----:B------:R2:W-:Y:S02]  /*9060*/  @!P3 STS [R194+0x73e0], R153 ;  /* 0x0073e099c200b388 */ /* 0x0005e40000000800 */
[----:B------:R-:W-:Y:S02]  /*9070*/  IMAD R2, R3, UR41, R2 ;  /* 0x0000002903027c24 */ /* 0x000fe4000f8e0202 */
[----:B------:R2:W-:Y:S02]  /*9080*/  @!P3 STS [R194+0x6370], R139 ;  /* 0x0063708bc200b388 */ /* 0x0005e40000000800 */
[----:B------:R-:W-:Y:S02]  /*9090*/  IMAD R3, R212, 0x20, R2 ;  /* 0x00000020d4037824 */ /* 0x000fe400078e0202 */
[----:B------:R2:W-:Y:S01]  /*90a0*/  @!P3 STS [R194+0x73f0], R137 ;  /* 0x0073f089c200b388 */ /* 0x0005e20000000800 */
[----:B------:R-:W-:Y:S01]  /*90b0*/  IMAD.MOV.U32 R2, RZ, RZ, R198 ;  /* 0x000000ffff027224 */ /* 0x000fe200078e00c6 */
[----:B------:R-:W-:Y:S01]  /*90c0*/  BAR.SYNC.DEFER_BLOCKING 0x0 ;  /* 0x0000000000007b1d */ /* 0x000fe20000010000 */
[----:B------:R-:W-:Y:S11]  /*90d0*/  ISETP.GE.AND P0, PT, R3, UR39, PT ;  /* 0x0000002703007c0c */ /* 0x000ff6000bf06270 */
[----:B------:R-:W-:Y:S02]  /*90e0*/  @!UPT UIADD3 URZ, UPT, UPT, URZ, URZ, URZ ;  /* 0x000000fffffff290 */ /* 0x000fe4000fffe0ff */
[----:B------:R-:W-:Y:S05]  /*90f0*/  @P0 BRA `(.L_x_43) ;  /* 0x0000000000440947 */ /* 0x000fea0003800000 */
[C---:B------:R-:W-:Y:S01]  /*9100*/  LEA R152, R198.reuse, UR20, 0x4 ;  /* 0x00000014c6987c11 */ /* 0x040fe2000f8e20ff */
[----:B------:R-:W-:Y:S01]  /*9110*/  VIADD R2, R198, 0x108 ;  /* 0x00000108c6027836 */ /* 0x000fe20000000000 */
[C---:B------:R-:W-:Y:S03]  /*9120*/  LEA R154, P0, R3.reuse, R222, 0x4 ;  /* 0x000000de039a7211 */ /* 0x040fe600078020ff */
[----:B--2---:R-:W1:Y:S01]  /*9130*/  LDS.128 R136, [R152] ;  /* 0x0000000098887984 */ /* 0x004e620000000c00 */
[C---:B------:R-:W-:Y:S01]  /*9140*/  LEA.HI.X.SX32 R155, R3.reuse, R223, 0x4, P0 ;  /* 0x000000df039b7211 */ /* 0x040fe200000f26ff */
[----:B------:R-:W-:Y:S05]  /*9150*/  VIADD R3, R3, UR40 ;  /* 0x0000002803037c36 */ /* 0x000fea0008000000 */
[----:B------:R-:W-:Y:S01]  /*9160*/  ISETP.GE.AND P0, PT, R3, UR39, PT ;  /* 0x0000002703007c0c */ /* 0x000fe2000bf06270 */
[----:B-1----:R1:W-:Y:S11]  /*9170*/  STG.E.128 desc[UR68][R154.64], R136 ;  /* 0x000000889a007986 */ /* 0x0023f6000c101d44 */
[----:B------:R-:W-:Y:S01]  /*9180*/  @!UPT UIADD3 URZ, UPT, UPT, URZ, URZ, URZ ;  /* 0x000000fffffff290 */ /* 0x000fe2000fffe0ff */
[----:B------:R-:W-:Y:S05]  /*9190*/  @P0 BRA `(.L_x_44) ;  /* 0x0000000000440947 */ /* 0x000fea0003800000 */
[C---:B------:R-:W-:Y:S01]  /*91a0*/  LEA R152, R2.reuse, UR17, 0x4 ;  /* 0x0000001102987c11 */ /* 0x040fe2000f8e20ff */
[----:B------:R-:W-:Y:S01]  /*91b0*/  VIADD R2, R2, 0x108 ;  /* 0x0000010802027836 */ /* 0x000fe20000000000 */
[C---:B-1----:R-:W-:Y:S03]  /*91c0*/  LEA R154, P0, R3.reuse, R222, 0x4 ;  /* 0x000000de039a7211 */ /* 0x042fe600078020ff */
[----:B------:R-:W1:Y:S01]  /*91d0*/  LDS.128 R136, [R152] ;  /* 0x0000000098887984 */ /* 0x000e620000000c00 */
[C---:B------:R-:W-:Y:S01]  /*91e0*/  LEA.HI.X.SX32 R155, R3.reuse, R223, 0x4, P0 ;  /* 0x000000df039b7211 */ /* 0x040fe200000f26ff */
[----:B------:R-:W-:Y:S04]  /*91f0*/  VIADD R3, R3, UR40 ;  /* 0x0000002803037c36 */ /* 0x000fe80008000000 */
[----:B-1----:R1:W-:Y:S04]  /*9200*/  STG.E.128 desc[UR68][R154.64], R136 ;  /* 0x000000889a007986 */ /* 0x0023e8000c101d44 */
.L_x_43:
[----:B------:R-:W-:Y:S11]  /*9210*/  ISETP.GE.AND P0, PT, R3, UR39, PT ;  /* 0x0000002703007c0c */ /* 0x000ff6000bf06270 */
[----:B------:R-:W-:Y:S02]  /*9220*/  @!UPT UIADD3 URZ, UPT, UPT, URZ, URZ, URZ ;  /* 0x000000fffffff290 */ /* 0x000fe4000fffe0ff */
[----:B------:R-:W-:Y:S05]  /*9230*/  @P0 BRA `(.L_x_45) ;  /* 0x0000000000440947 */ /* 0x000fea0003800000 */
[C---:B------:R-:W-:Y:S01]  /*9240*/  LEA R152, R2.reuse, UR14, 0x4 ;  /* 0x0000000e02987c11 */ /* 0x040fe2000f8e20ff */
[----:B------:R-:W-:Y:S01]  /*9250*/  VIADD R2, R2, 0x108 ;  /* 0x0000010802027836 */ /* 0x000fe20000000000 */
[C---:B-1----:R-:W-:Y:S03]  /*9260*/  LEA R154, P0, R3.reuse, R222, 0x4 ;  /* 0x000000de039a7211 */ /* 0x042fe600078020ff */
[----:B--2---:R-:W1:Y:S01]  /*9270*/  LDS.128 R136, [R152] ;  /* 0x0000000098887984 */ /* 0x004e620000000c00 */
[C---:B------:R-:W-:Y:S01]  /*9280*/  LEA.HI.X.SX32 R155, R3.reuse, R223, 0x4, P0 ;  /* 0x000000df039b7211 */ /* 0x040fe200000f26ff */
[----:B------:R-:W-:Y:S04]  /*9290*/  VIADD R3, R3, UR40 ;  /* 0x0000002803037c36 */ /* 0x000fe80008000000 */
[----:B-1----:R2:W-:Y:S04]  /*92a0*/  STG.E.128 desc[UR68][R154.64], R136 ;  /* 0x000000889a007986 */ /* 0x0025e8000c101d44 */
.L_x_44:
[----:B------:R-:W-:Y:S11]  /*92b0*/  ISETP.GE.AND P0, PT, R3, UR39, PT ;  /* 0x0000002703007c0c */ /* 0x000ff6000bf06270 */
[----:B------:R-:W-:Y:S02]  /*92c0*/  @!UPT UIADD3 URZ, UPT, UPT, URZ, URZ, URZ ;  /* 0x000000fffffff290 */ /* 0x000fe4000fffe0ff */
[----:B------:R-:W-:Y:S05]  /*92d0*/  @P0 BRA `(.L_x_46) ;  /* 0x0000000000440947 */ /* 0x000fea0003800000 */
[C---:B------:R-:W-:Y:S01]  /*92e0*/  LEA R152, R2.reuse, UR11, 0x4 ;  /* 0x0000000b02987c11 */ /* 0x040fe2000f8e20ff */
[----:B------:R-:W-:Y:S01]  /*92f0*/  VIADD R2, R2, 0x108 ;  /* 0x0000010802027836 */ /* 0x000fe20000000000 */
[C---:B-12---:R-:W-:Y:S03]  /*9300*/  LEA R154, P0, R3.reuse, R222, 0x4 ;  /* 0x000000de039a7211 */ /* 0x046fe600078020ff */
[----:B------:R-:W1:Y:S01]  /*9310*/  LDS.128 R136, [R152] ;  /* 0x0000000098887984 */ /* 0x000e620000000c00 */
[C---:B------:R-:W-:Y:S01]  /*9320*/  LEA.HI.X.SX32 R155, R3.reuse, R223, 0x4, P0 ;  /* 0x000000df039b7211 */ /* 0x040fe200000f26ff */
[----:B------:R-:W-:Y:S04]  /*9330*/  VIADD R3, R3, UR40 ;  /* 0x0000002803037c36 */ /* 0x000fe80008000000 */
[----:B-1----:R3:W-:Y:S04]  /*9340*/  STG.E.128 desc[UR68][R154.64], R136 ;  /* 0x000000889a007986 */ /* 0x0027e8000c101d44 */
.L_x_45:
[----:B------:R-:W-:Y:S11]  /*9350*/  ISETP.GE.AND P0, PT, R3, UR39, PT ;  /* 0x0000002703007c0c */ /* 0x000ff6000bf06270 */
[----:B------:R-:W-:Y:S02]  /*9360*/  @!UPT UIADD3 URZ, UPT, UPT, URZ, URZ, URZ ;  /* 0x000000fffffff290 */ /* 0x000fe4000fffe0ff */
[----:B------:R-:W-:Y:S05]  /*9370*/  @P0 BRA `(.L_x_47) ;  /* 0x0000000000480947 */ /* 0x000fea0003800000 */
[C---:B------:R-:W-:Y:S01]  /*9380*/  LEA R152, R2.reuse, UR8, 0x4 ;  /* 0x0000000802987c11 */ /* 0x040fe2000f8e20ff */
[----:B------:R-:W-:Y:S01]  /*9390*/  VIADD R2, R2, 0x108 ;  /* 0x0000010802027836 */ /* 0x000fe20000000000 */
[C---:B-1-3--:R-:W-:Y:S03]  /*93a0*/  LEA R154, P0, R3.reuse, R222, 0x4 ;  /* 0x000000de039a7211 */ /* 0x04afe600078020ff */
[----:B--2---:R-:W1:Y:S01]  /*93b0*/  LDS.128 R136, [R152] ;  /* 0x0000000098887984 */ /* 0x004e620000000c00 */
[C---:B------:R-:W-:Y:S01]  /*93c0*/  LEA.HI.X.SX32 R155, R3.reuse, R223, 0x4, P0 ;  /* 0x000000df039b7211 */ /* 0x040fe200000f26ff */
[----:B------:R-:W-:Y:S04]  /*93d0*/  VIADD R3, R3, UR40 ;  /* 0x0000002803037c36 */ /* 0x000fe80008000000 */
[----:B-1----:R3:W-:Y:S04]  /*93e0*/  STG.E.128 desc[UR68][R154.64], R136 ;  /* 0x000000889a007986 */ /* 0x0027e8000c101d44 */
.L_x_46:
[----:B------:R-:W-:Y:S11]  /*93f0*/  ISETP.GE.AND P0, PT, R3, UR39, PT ;  /* 0x0000002703007c0c */ /* 0x000ff6000bf06270 */
[----:B------:R-:W-:Y:S02]  /*9400*/  @!UPT UIADD3 URZ, UPT, UPT, URZ, URZ, URZ ;  /* 0x000000fffffff290 */ /* 0x000fe4000fffe0ff */
[----:B------:R-:W-:Y:S05]  /*9410*/  @P0 BREAK.RELIABLE B0 ;  /* 0x0000000000000942 */ /* 0x000fea0003800100 */
[----:B------:R-:W-:Y:S05]  /*9420*/  @P0 BRA `(.L_x_48) ;  /* 0x00000000004c0947 */ /* 0x000fea0003800000 */
[C---:B------:R-:W-:Y:S01]  /*9430*/  LEA R152, R2.reuse, UR5, 0x4 ;  /* 0x0000000502987c11 */ /* 0x040fe2000f8e20ff */
[----:B------:R-:W-:Y:S01]  /*9440*/  VIADD R2, R2, 0x108 ;  /* 0x0000010802027836 */ /* 0x000fe20000000000 */
[C---:B-123--:R-:W-:Y:S03]  /*9450*/  LEA R154, P0, R3.reuse, R222, 0x4 ;  /* 0x000000de039a7211 */ /* 0x04efe600078020ff */
[----:B------:R-:W1:Y:S01]  /*9460*/  LDS.128 R136, [R152] ;  /* 0x0000000098887984 */ /* 0x000e620000000c00 */
[C---:B------:R-:W-:Y:S01]  /*9470*/  LEA.HI.X.SX32 R155, R3.reuse, R223, 0x4, P0 ;  /* 0x000000df039b7211 */ /* 0x040fe200000f26ff */
[----:B------:R-:W-:Y:S04]  /*9480*/  VIADD R3, R3, UR40 ;  /* 0x0000002803037c36 */ /* 0x000fe80008000000 */
[----:B-1----:R4:W-:Y:S04]  /*9490*/  STG.E.128 desc[UR68][R154.64], R136 ;  /* 0x000000889a007986 */ /* 0x0029e8000c101d44 */
.L_x_47:
[----:B------:R-:W-:Y:S05]  /*94a0*/  BSYNC.RELIABLE B0 ;  /* 0x0000000000007941 */ /* 0x000fea0003800100 */
.L_x_42:
[C---:B------:R-:W-:Y:S11]  /*94b0*/  ISETP.GE.AND P0, PT, R3.reuse, UR39, PT ;  /* 0x0000002703007c0c */ /* 0x040ff6000bf06270 */
[----:B------:R-:W-:Y:S02]  /*94c0*/  @!UPT UIADD3 URZ, UPT, UPT, URZ, URZ, URZ ;  /* 0x000000fffffff290 */ /* 0x000fe4000fffe0ff */
[----:B------:R-:W5:Y:S01]  /*94d0*/  @!P0 S2R R152, SR_CgaCtaId ;  /* 0x0000000000988919 */ /* 0x000f620000008800 */
[----:B--2---:R-:W-:Y:S01]  /*94e0*/  @!P0 MOV R153, 0x400 ;  /* 0x0000040000998802 */ /* 0x004fe20000000f00 */
[C---:B------:R-:W-:Y:S01]  /*94f0*/  @!P0 IMAD.WIDE R156, R3.reuse, 0x10, R222 ;  /* 0x00000010039c8825 */ /* 0x040fe200078e02de */
[----:B------:R-:W-:Y:S02]  /*9500*/  @!P0 IADD3 R3, PT, PT, R3, UR40, RZ ;  /* 0x0000002803038c10 */ /* 0x000fe4000fffe0ff */
[----:B-----5:R-:W-:Y:S05]  /*9510*/  @!P0 LEA R153, R152, R153, 0x18 ;  /* 0x0000009998998211 */ /* 0x020fea00078ec0ff */
[C---:B-1-34-:R-:W-:Y:S02]  /*9520*/  @!P0 IMAD R154, R2.reuse, 0x10, R153 ;  /* 0x00000010029a8824 */ /* 0x05afe400078e0299 */
[----:B------:R-:W-:Y:S03]  /*9530*/  @!P0 VIADD R2, R2, 0x108 ;  /* 0x0000010802028836 */ /* 0x000fe60000000000 */
[----:B------:R-:W1:Y:S04]  /*9540*/  @!P0 LDS.128 R136, [R154] ;  /* 0x000000009a888984 */ /* 0x000e680000000c00 */
[----:B-1----:R4:W-:Y:S02]  /*9550*/  @!P0 STG.E.128 desc[UR68][R156.64], R136 ;  /* 0x000000889c008986 */ /* 0x0029e4000c101d44 */
.L_x_48:
[----:B------:R-:W-:Y:S05]  /*9560*/  BSYNC.RECONVERGENT B1 ;  /* 0x0000000000017941 */ /* 0x000fea0003800200 */
.L_x_41:
[----:B------:R-:W-:Y:S05]  /*9570*/  WARPSYNC.ALL ;  /* 0x0000000000007948 */ /* 0x000fea0003800000 */
[C---:B------:R-:W-:Y:S11]  /*9580*/  ISETP.GE.AND P0, PT, R3.reuse, UR39, PT ;  /* 0x0000002703007c0c */ /* 0x040ff6000bf06270 */
[----:B------:R-:W-:Y:S02]  /*9590*/  @!UPT UIADD3 URZ, UPT, UPT, URZ, URZ, URZ ;  /* 0x000000fffffff290 */ /* 0x000fe4000fffe0ff */
[----:B------:R-:W5:Y:S01]  /*95a0*/  @!P0 S2R R152, SR_CgaCtaId ;  /* 0x0000000000988919 */ /* 0x000f620000008800 */
[----:B------:R-:W-:Y:S01]  /*95b0*/  @!P0 MOV R153, 0x400 ;  /* 0x0000040000998802 */ /* 0x000fe20000000f00 */
[----:B-123--:R-:W-:Y:S03]  /*95c0*/  @!P0 IMAD.WIDE R154, R3, 0x10, R222 ;  /* 0x00000010039a8825 */ /* 0x00efe600078e02de */
[----:B-----5:R-:W-:Y:S05]  /*95d0*/  @!P0 LEA R153, R152, R153, 0x18 ;  /* 0x0000009998998211 */ /* 0x020fea00078ec0ff */
[----:B------:R-:W-:Y:S05]  /*95e0*/  @!P0 IMAD R2, R2, 0x10, R153 ;  /* 0x0000001002028824 */ /* 0x000fea00078e0299 */
[----:B----4-:R-:W1:Y:S04]  /*95f0*/  @!P0 LDS.128 R136, [R2] ;  /* 0x0000000002888984 */ /* 0x010e680000000c00 */
[----:B-1----:R3:W-:Y:S02]  /*9600*/  @!P0 STG.E.128 desc[UR68][R154.64], R136 ;  /* 0x000000889a008986 */ /* 0x0027e4000c101d44 */
.L_x_40:
[----:B------:R-:W-:Y:S05]  /*9610*/  BSYNC B3 ;  /* 0x0000000000037941 */ /* 0x000fea0003800000 */
.L_x_25:
[----:B------:R-:W-:Y:S01]  /*9620*/  MOV R234, RZ ;  /* 0x000000ff00ea7202 */ /* 0x000fe20000000f00 */
[----:B-1-3--:R-:W-:Y:S02]  /*9630*/  IMAD.U32 R136, RZ, RZ, UR47 ;  /* 0x0000002fff887e24 */ /* 0x00afe4000f8e00ff */
[C---:B--2---:R-:W-:Y:S02]  /*9640*/  VIADD R3, R213.reuse, 0x1 ;  /* 0x00000001d5037836 */ /* 0x044fe40000000000 */
[----:B------:R-:W-:Y:S02]  /*9650*/  IMAD R136, R213, R136, UR47 ;  /* 0x0000002fd5887e24 */ /* 0x000fe4000f8e0288 */
[----:B------:R-:W-:Y:S01]  /*9660*/  VIADD R212, R212, 0x1 ;  /* 0x00000001d4d47836 */ /* 0x000fe20000000000 */
[----:B------:R-:W-:Y:S02]  /*9670*/  ISETP.GE.AND P0, PT, R3, UR45, PT ;  /* 0x0000002d03007c0c */ /* 0x000fe4000bf06270 */
[----:B------:R-:W-:Y:S02]  /*9680*/  IADD3 R2, PT, PT, R171, -R136, RZ ;  /* 0x80000088ab027210 */ /* 0x000fe40007ffe0ff */
[----:B------:R-:W-:Y:S02]  /*9690*/  MOV R213, R3 ;  /* 0x0000000300d57202 */ /* 0x000fe40000000f00 */
[----:B------:R-:W-:Y:S11]  /*96a0*/  ISETP.LT.OR P0, PT, R2, 0x1, P0 ;  /* 0x000000010200780c */ /* 0x000ff60000701670 */
[----:B------:R-:W-:Y:S02]  /*96b0*/  @!UPT UIADD3 URZ, UPT, UPT, URZ, URZ, URZ ;  /* 0x000000fffffff290 */ /* 0x000fe4000fffe0ff */
[----:B------:R-:W-:Y:S05]  /*96c0*/  @P0 BRA `(.L_x_24) ;  /* 0x0000001400640947 */ /* 0x000fea0003800000 */
[----:B------:R-:W-:Y:S01]  /*96d0*/  IABS R152, UR31 ;  /* 0x0000001f00987c13 */ /* 0x000fe20008000000 */
[----:B------:R-:W-:Y:S01]  /*96e0*/  VIADD R154, R136, UR26 ;  /* 0x0000001a889a7c36 */ /* 0x000fe20008000000 */
[----:B------:R-:W-:Y:S01]  /*96f0*/  IABS R138, UR31 ;  /* 0x0000001f008a7c13 */ /* 0x000fe20008000000 */
[----:B------:R-:W-:Y:S01]  /*9700*/  BSSY.RECONVERGENT B0, `(.L_x_49) ;  /* 0x000004c000007945 */ /* 0x000fe20003800200 */
[----:B------:R-:W-:Y:S01]  /*9710*/  ISETP.NE.AND P5, PT, RZ, UR31, PT ;  /* 0x0000001fff007c0c */ /* 0x000fe2000bfa5270 */
[----:B------:R-:W-:Y:S01]  /*9720*/  IMAD.MOV.U32 R210, RZ, RZ, RZ ;  /* 0x000000ffffd27224 */ /* 0x000fe200078e00ff */
[----:B------:R-:W-:Y:S01]  /*9730*/  IADD3 R138, PT, PT, RZ, -R138, RZ ;  /* 0x8000008aff8a7210 */ /* 0x000fe20007ffe0ff */
[----:B------:R-:W1:Y:S01]  /*9740*/  I2F.RP R153, R152 ;  /* 0x0000009800997306 */ /* 0x000e620000209400 */
[----:B------:R-:W-:Y:S02]  /*9750*/  VIMNMX R2, PT, PT, R2, UR47, PT ;  /* 0x0000002f02027c48 */ /* 0x000fe4000bfe0100 */
[----:B------:R-:W-:Y:S07]  /*9760*/  MOV R211, 0x1 ;  /* 0x0000000100d37802 */ /* 0x000fee0000000f00 */
[----:B-1----:R-:W1:Y:S02]  /*9770*/  MUFU.RCP R137, R153 ;  /* 0x0000009900897308 */ /* 0x002e640000001000 */
[----:B-1----:R-:W-:Y:S01]  /*9780*/  VIADD R156, R137, 0xffffffe ;  /* 0x0ffffffe899c7836 */ /* 0x002fe20000000000 */
[----:B------:R-:W-:Y:S02]  /*9790*/  IABS R137, R154 ;  /* 0x0000009a00897213 */ /* 0x000fe40000000000 */
[----:B------:R-:W-:Y:S05]  /*97a0*/  LOP3.LUT R154, R154, UR31, RZ, 0x3c, !PT ;  /* 0x0000001f9a9a7c12 */ /* 0x000fea000f8e3cff */
[----:B------:R-:W1:Y:S01]  /*97b0*/  F2I.FTZ.U32.TRUNC.NTZ R157, R156 ;  /* 0x0000009c009d7305 */ /* 0x000e62000021f000 */
[----:B------:R-:W-:Y:S01]  /*97c0*/  ISETP.GE.AND P1, PT, R154, RZ, PT ;  /* 0x000000ff9a00720c */ /* 0x000fe20003f26270 */
[--C-:B-1----:R-:W-:Y:S02]  /*97d0*/  IMAD.MOV R139, RZ, RZ, -R157.reuse ;  /* 0x000000ffff8b7224 */ /* 0x102fe400078e0a9d */
[----:B------:R-:W-:Y:S02]  /*97e0*/  IMAD.MOV.U32 R156, RZ, RZ, RZ ;  /* 0x000000ffff9c7224 */ /* 0x000fe400078e00ff */
[----:B------:R-:W-:Y:S04]  /*97f0*/  IMAD R139, R139, R152, RZ ;  /* 0x000000988b8b7224 */ /* 0x000fe800078e02ff */
[----:B------:R-:W-:Y:S01]  /*9800*/  IMAD.HI.U32 R139, R157, R139, R156 ;  /* 0x0000008b9d8b7227 */ /* 0x000fe200078e009c */
[----:B------:R-:W-:Y:S05]  /*9810*/  IADD3 R156, PT, PT, R136, UR47, RZ ;  /* 0x0000002f889c7c10 */ /* 0x000fea000fffe0ff */
[----:B------:R-:W-:Y:S04]  /*9820*/  IMAD.HI.U32 R153, R139, R137, RZ ;  /* 0x000000898b997227 */ /* 0x000fe800078e00ff */
[C---:B------:R-:W-:Y:S05]  /*9830*/  IMAD R137, R153.reuse, R138, R137 ;  /* 0x0000008a99897224 */ /* 0x040fea00078e0289 */
[----:B------:R-:W-:Y:S11]  /*9840*/  ISETP.GT.U32.AND P0, PT, R152, R137, PT ;  /* 0x000000899800720c */ /* 0x000ff60003f04070 */
[----:B------:R-:W-:Y:S02]  /*9850*/  @!UPT UIADD3 URZ, UPT, UPT, URZ, URZ, URZ ;  /* 0x000000fffffff290 */ /* 0x000fe4000fffe0ff */
[----:B------:R-:W-:Y:S01]  /*9860*/  @!P0 IADD3 R153, PT, PT, R153, 0x1, RZ ;  /* 0x0000000199998810 */ /* 0x000fe20007ffe0ff */
[----:B------:R-:W-:Y:S05]  /*9870*/  @!P0 IMAD.IADD R137, R137, 0x1, -R152 ;  /* 0x0000000189898824 */ /* 0x000fea00078e0a98 */
[----:B------:R-:W-:Y:S02]  /*9880*/  ISETP.GE.U32.AND P2, PT, R137, R152, PT ;  /* 0x000000988900720c */ /* 0x000fe40003f46070 */
[----:B------:R-:W-:Y:S11]  /*9890*/  LOP3.LUT R137, RZ, UR31, RZ, 0x33, !PT ;  /* 0x0000001fff897c12 */ /* 0x000ff6000f8e33ff */
[----:B------:R-:W-:Y:S04]  /*98a0*/  @P2 VIADD R153, R153, 0x1 ;  /* 0x0000000199992836 */ /* 0x000fe80000000000 */
[----:B------:R-:W-:Y:S05]  /*98b0*/  @!P1 IMAD.MOV R153, RZ, RZ, -R153 ;  /* 0x000000ffff999224 */ /* 0x000fea00078e0a99 */
[----:B------:R-:W-:Y:S05]  /*98c0*/  SEL R154, R137, R153, !P5 ;  /* 0x00000099899a7207 */ /* 0x000fea0006800000 */
[----:B------:R-:W-:Y:S05]  /*98d0*/  IMAD R153, R154, UR31, RZ ;  /* 0x0000001f9a997c24 */ /* 0x000fea000f8e02ff */
[----:B------:R-:W-:Y:S11]  /*98e0*/  ISETP.GT.AND P0, PT, R153, R156, PT ;  /* 0x0000009c9900720c */ /* 0x000ff60003f04270 */
[----:B------:R-:W-:Y:S02]  /*98f0*/  @!UPT UIADD3 URZ, UPT, UPT, URZ, URZ, URZ ;  /* 0x000000fffffff290 */ /* 0x000fe4000fffe0ff */
[----:B------:R-:W-:Y:S05]  /*9900*/  @P0 BRA `(.L_x_50) ;  /* 0x0000000000ac0947 */ /* 0x000fea0003800000 */
[----:B------:R-:W-:Y:S02]  /*9910*/  IMAD.IADD R153, R153, 0x1, -R136 ;  /* 0x0000000199997824 */ /* 0x000fe400078e0a88 */
[----:B------:R-:W-:Y:S03]  /*9920*/  IMAD.U32 R156, RZ, RZ, UR47 ;  /* 0x0000002fff9c7e24 */ /* 0x000fe6000f8e00ff */
[C---:B------:R-:W-:Y:S02]  /*9930*/  ISETP.GT.AND P2, PT, R153.reuse, RZ, PT ;  /* 0x000000ff9900720c */ /* 0x040fe40003f44270 */
[----:B------:R-:W-:Y:S02]  /*9940*/  IADD3 R156, PT, PT, -R153, UR26, R156 ;  /* 0x0000001a999c7c10 */ /* 0x000fe4000fffe19c */
[----:B------:R-:W-:Y:S02]  /*9950*/  SEL R211, RZ, 0x1, !P2 ;  /* 0x00000001ffd37807 */ /* 0x000fe40005000000 */
[----:B------:R-:W-:Y:S02]  /*9960*/  IABS R136, R156 ;  /* 0x0000009c00887213 */ /* 0x000fe40000000000 */
[----:B------:R-:W-:Y:S03]  /*9970*/  LOP3.LUT R156, R156, UR31, RZ, 0x3c, !PT ;  /* 0x0000001f9c9c7c12 */ /* 0x000fe6000f8e3cff */
[----:B------:R-:W-:Y:S01]  /*9980*/  IMAD.HI.U32 R155, R139, R136, RZ ;  /* 0x000000888b9b7227 */ /* 0x000fe200078e00ff */
[----:B------:R-:W-:Y:S03]  /*9990*/  ISETP.GE.AND P3, PT, R156, RZ, PT ;  /* 0x000000ff9c00720c */ /* 0x000fe60003f66270 */
[C---:B------:R-:W-:Y:S05]  /*99a0*/  IMAD R136, R155.reuse, R138, R136 ;  /* 0x0000008a9b887224 */ /* 0x040fea00078e0288 */
[----:B------:R-:W-:Y:S11]  /*99b0*/  ISETP.GT.U32.AND P0, PT, R152, R136, PT ;  /* 0x000000889800720c */ /* 0x000ff60003f04070 */
[----:B------:R-:W-:Y:S02]  /*99c0*/  @!UPT UIADD3 URZ, UPT, UPT, URZ, URZ, URZ ;  /* 0x000000fffffff290 */ /* 0x000fe4000fffe0ff */
[----:B------:R-:W-:Y:S02]  /*99d0*/  @!P0 IMAD.IADD R136, R136, 0x1, -R152 ;  /* 0x0000000188888824 */ /* 0x000fe400078e0a98 */
[----:B------:R-:W-:Y:S03]  /*99e0*/  @!P0 VIADD R155, R155, 0x1 ;  /* 0x000000019b9b8836 */ /* 0x000fe60000000000 */
[----:B------:R-:W-:Y:S02]  /*99f0*/  ISETP.GE.U32.AND P1, PT, R136, R152, PT ;  /* 0x000000988800720c */ /* 0x000fe40003f26070 */
[----:B------:R-:W-:Y:S05]  /*9a00*/  IADD3 R136, PT, PT, -R154, UR33, RZ ;  /* 0x000000219a887c10 */ /* 0x000fea000fffe1ff */
[----:B------:R-:W-:Y:S05]  /*9a10*/  IMAD R136, R136, UR31, RZ ;  /* 0x0000001f88887c24 */ /* 0x000fea000f8e02ff */
[----:B------:R-:W-:Y:S01]  /*9a20*/  LOP3.LUT P0, RZ, R153, R136, RZ, 0xfc, !PT ;  /* 0x0000008899ff7212 */ /* 0x000fe2000780fcff */
[----:B------:R-:W-:Y:S03]  /*9a30*/  @P1 VIADD R155, R155, 0x1 ;  /* 0x000000019b9b1836 */ /* 0x000fe60000000000 */
[----:B------:R-:W-:Y:S01]  /*9a40*/  ISETP.GT.AND P0, PT, R136, -0x1, P0 ;  /* 0xffffffff8800780c */ /* 0x000fe20000704270 */
[----:B------:R-:W-:Y:S05]  /*9a50*/  @!P3 IMAD.MOV R155, RZ, RZ, -R155 ;  /* 0x000000ffff9bb224 */ /* 0x000fea00078e0a9b */
[----:B------:R-:W-:Y:S05]  /*9a60*/  SEL R154, R137, R155, !P5 ;  /* 0x0000009b899a7207 */ /* 0x000fea0006800000 */
[----:B------:R-:W-:Y:S04]  /*9a70*/  IMAD.IADD R211, R154, 0x1, R211 ;  /* 0x000000019ad37824 */ /* 0x000fe800078e02d3 */
[----:B------:R-:W-:Y:S01]  /*9a80*/  @!P0 VIADD R210, R211, 0xffffffff ;  /* 0xffffffffd3d28836 */ /* 0x000fe20000000000 */
[----:B------:R-:W-:Y:S06]  /*9a90*/  @!P0 BRA `(.L_x_50) ;  /* 0x0000000000488947 */ /* 0x000fec0003800000 */
[----:B------:R-:W-:Y:S01]  /*9aa0*/  IABS R153, R136 ;  /* 0x0000008800997213 */ /* 0x000fe20000000000 */
[----:B------:R-:W-:Y:S01]  /*9ab0*/  VIADD R210, R211, 0xffffffff ;  /* 0xffffffffd3d27836 */ /* 0x000fe20000000000 */
[----:B------:R-:W-:Y:S01]  /*9ac0*/  LOP3.LUT R136, R136, UR31, RZ, 0x3c, !PT ;  /* 0x0000001f88887c12 */ /* 0x000fe2000f8e3cff */
[----:B------:R-:W-:Y:S02]  /*9ad0*/  @!P2 IMAD.MOV R210, RZ, RZ, R211 ;  /* 0x000000ffffd2a224 */ /* 0x000fe400078e02d3 */
[----:B------:R-:W-:Y:S04]  /*9ae0*/  IMAD.HI.U32 R139, R139, R153, RZ ;  /* 0x000000998b8b7227 */ /* 0x000fe800078e00ff */
[----:B------:R-:W-:Y:S05]  /*9af0*/  IMAD R153, R139, R138, R153 ;  /* 0x0000008a8b997224 */ /* 0x000fea00078e0299 */
[----:B------:R-:W-:Y:S11]  /*9b00*/  ISETP.GT.U32.AND P0, PT, R152, R153, PT ;  /* 0x000000999800720c */ /* 0x000ff60003f04070 */
[----:B------:R-:W-:Y:S02]  /*9b10*/  @!UPT UIADD3 URZ, UPT, UPT, URZ, URZ, URZ ;  /* 0x000000fffffff290 */ /* 0x000fe4000fffe0ff */
[----:B------:R-:W-:Y:S02]  /*9b20*/  @!P0 IMAD.IADD R153, R153, 0x1, -R152 ;  /* 0x0000000199998824 */ /* 0x000fe400078e0a98 */
[----:B------:R-:W-:Y:S01]  /*9b30*/  @!P0 VIADD R139, R139, 0x1 ;  /* 0x000000018b8b8836 */ /* 0x000fe20000000000 */
[----:B------:R-:W-:Y:S02]  /*9b40*/  ISETP.GE.AND P0, PT, R136, RZ, PT ;  /* 0x000000ff8800720c */ /* 0x000fe40003f06270 */
[----:B------:R-:W-:Y:S11]  /*9b50*/  ISETP.GE.U32.AND P1, PT, R153, R152, PT ;  /* 0x000000989900720c */ /* 0x000ff60003f26070 */
[----:B------:R-:W-:Y:S02]  /*9b60*/  @!UPT UIADD3 URZ, UPT, UPT, URZ, URZ, URZ ;  /* 0x000000fffffff290 */ /* 0x000fe4000fffe0ff */
[----:B------:R-:W-:Y:S05]  /*9b70*/  @P1 VIADD R139, R139, 0x1 ;  /* 0x000000018b8b1836 */ /* 0x000fea0000000000 */
[----:B------:R-:W-:Y:S04]  /*9b80*/  @!P0 IADD3 R139, PT, PT, -R139, RZ, RZ ;  /* 0x000000ff8b8b8210 */ /* 0x000fe80007ffe1ff */
[----:B------:R-:W-:Y:S04]  /*9b90*/  SEL R137, R137, R139, !P5 ;  /* 0x0000008b89897207 */ /* 0x000fe80006800000 */
[----:B------:R-:W-:Y:S04]  /*9ba0*/  LOP3.LUT R137, RZ, R137, RZ, 0x33, !PT ;  /* 0x00000089ff897212 */ /* 0x000fe800078e33ff */
[----:B------:R-:W-:Y:S02]  /*9bb0*/  IADD3 R210, PT, PT, R137, R210, RZ ;  /* 0x000000d289d27210 */ /* 0x000fe40007ffe0ff */
.L_x_50:
[----:B------:R-:W-:Y:S05]  /*9bc0*/  BSYNC.RECONVERGENT B0 ;  /* 0x0000000000007941 */ /* 0x000fea0003800200 */
.L_x_49:
[----:B------:R-:W-:Y:S01]  /*9bd0*/  IMAD.U32 R139, RZ, RZ, UR46 ;  /* 0x0000002eff8b7e24 */ /* 0x000fe2000f8e00ff */
[----:B------:R-:W-:Y:S01]  /*9be0*/  ISETP.NE.AND P0, PT, R212, UR46, PT ;  /* 0x0000002ed4007c0c */ /* 0x000fe2000bf05270 */
[----:B------:R-:W-:Y:S01]  /*9bf0*/  IMAD.MOV.U32 R234, RZ, RZ, RZ ;  /* 0x000000ffffea7224 */ /* 0x000fe200078e00ff */
[----:B------:R-:W-:Y:S02]  /*9c00*/  ISETP.NE.AND P1, PT, R2, RZ, PT ;  /* 0x000000ff0200720c */ /* 0x000fe40003f25270 */
[----:B------:R-:W-:Y:S02]  /*9c10*/  MOV R137, UR25 ;  /* 0x0000001900897c02 */ /* 0x000fe40008000f00 */
[----:B------:R-:W-:Y:S02]  /*9c20*/  MOV R155, UR24 ;  /* 0x00000018009b7c02 */ /* 0x000fe40008000f00 */
[----:B------:R-:W-:Y:S02]  /*9c30*/  MOV R153, UR24 ;  /* 0x0000001800997c02 */ /* 0x000fe40008000f00 */
[----:B------:R-:W-:Y:S03]  /*9c40*/  MOV R213, R3 ;  /* 0x0000000300d57202 */ /* 0x000fe60000000f00 */
[----:B------:R-:W-:Y:S01]  /*9c50*/  @!P0 IMAD.WIDE R228, R137, 0x10, R228 ;  /* 0x0000001089e48825 */ /* 0x000fe200078e02e4 */
[----:B------:R-:W-:Y:S02]  /*9c60*/  MOV R137, UR46 ;  /* 0x0000002e00897c02 */ /* 0x000fe40008000f00 */
[----:B------:R-:W-:Y:S01]  /*9c70*/  @!P0 MOV R212, RZ ;  /* 0x000000ff00d48202 */ /* 0x000fe20000000f00 */
[----:B------:R-:W-:Y:S04]  /*9c80*/  @!P0 IMAD.WIDE R222, R155, 0x10, R222 ;  /* 0x000000109bde8825 */ /* 0x000fe800078e02de */
[----:B------:R-:W-:Y:S04]  /*9c90*/  @!P0 IMAD.WIDE R226, R153, 0x10, R226 ;  /* 0x0000001099e28825 */ /* 0x000fe800078e02e2 */
[----:B------:R-:W-:Y:S04]  /*9ca0*/  @!P0 IMAD.WIDE R220, R139, 0x4, R220 ;  /* 0x000000048bdc8825 */ /* 0x000fe800078e02dc */
[----:B------:R-:W-:Y:S01]  /*9cb0*/  @!P0 IMAD.WIDE R224, R137, 0x4, R224 ;  /* 0x0000000489e08825 */ /* 0x000fe200078e02e0 */
[----:B------:R-:W-:Y:S06]  /*9cc0*/  @!P1 BRA `(.L_x_24) ;  /* 0x0000000c00e49947 */ /* 0x000fec0003800000 */
[----:B------:R-:W-:Y:S01]  /*9cd0*/  ISETP.NE.AND P2, PT, R212, RZ, PT ;  /* 0x000000ffd400720c */ /* 0x000fe20003f45270 */
[----:B------:R-:W-:Y:S01]  /*9ce0*/  UIMAD UR34, UR47, UR42, URZ ;  /* 0x0000002a2f2272a4 */ /* 0x000fe2000f8e02ff */
[----:B------:R-:W-:Y:S01]  /*9cf0*/  ISETP.NE.AND P5, PT, R214, RZ, PT ;  /* 0x000000ffd600720c */ /* 0x000fe20003fa5270 */
[----:B------:R-:W-:Y:S01]  /*9d00*/  BSSY.RECONVERGENT B1, `(.L_x_51) ;  /* 0x0000035000017945 */ /* 0x000fe20003800200 */
[----:B------:R-:W-:Y:S03]  /*9d10*/  IMAD R205, R212, 0x20, R192 ;  /* 0x00000020d4cd7824 */ /* 0x000fe600078e02c0 */
[----:B------:R-:W-:Y:S02]  /*9d20*/  IMAD.U32 R5, RZ, RZ, UR34 ;  /* 0x00000022ff057e24 */ /* 0x000fe4000f8e00ff */
[----:B------:R-:W-:Y:S03]  /*9d30*/  IMAD.U32 R4, RZ, RZ, UR34 ;  /* 0x00000022ff047e24 */ /* 0x000fe6000f8e00ff */
[----:B------:R-:W-:Y:S01]  /*9d40*/  LEA R6, P0, R5, RZ, 0x4 ;  /* 0x000000ff05067211 */ /* 0x000fe200078020ff */
[----:B------:R-:W-:Y:S03]  /*9d50*/  VIADD R5, R209, UR44 ;  /* 0x0000002cd1057c36 */ /* 0x000fe60008000000 */
[----:B------:R-:W-:Y:S01]  /*9d60*/  LEA.HI.X.SX32 R7, R4, RZ, 0x4, P0 ;  /* 0x000000ff04077211 */ /* 0x000fe200000f26ff */
[----:B------:R-:W-:Y:S01]  /*9d70*/  @!P2 IMAD R4, RZ, RZ, -UR43 ;  /* 0x8000002bff04ae24 */ /* 0x000fe2000f8e02ff */
[----:B------:R-:W-:Y:S02]  /*9d80*/  R2UR UR72, R6 ;  /* 0x00000000064872ca */ /* 0x000fe400000e0000 */
[----:B------:R-:W-:Y:S02]  /*9d90*/  R2UR UR73, R7 ;  /* 0x00000000074972ca */ /* 0x000fe400000e0000 */
[CC--:B------:R-:W-:Y:S04]  /*9da0*/  LEA R12, P3, R5.reuse, R228.reuse, 0x4 ;  /* 0x000000e4050c7211 */ /* 0x0c0fe800078620ff */
[-C--:B------:R-:W-:Y:S05]  /*9db0*/  LEA.HI.X.SX32 R13, R5, R229.reuse, 0x4, P3 ;  /* 0x000000e5050d7211 */ /* 0x080fea00018f26ff */
[----:B------:R-:W-:Y:S02]  /*9dc0*/  IADD3 R8, P1, PT, R218, -UR72, RZ ;  /* 0x80000048da087c10 */ /* 0x000fe4000ff3e0ff */
[----:B------:R-:W-:Y:S02]  /*9dd0*/  IADD3 R6, P0, PT, R216, -UR72, RZ ;  /* 0x80000048d8067c10 */ /* 0x000fe4000ff1e0ff */
[----:B------:R-:W-:Y:S02]  /*9de0*/  IADD3.X R9, PT, PT, R219, ~UR73, RZ, P1, !PT ;  /* 0x80000049db097c10 */ /* 0x000fe40008ffe4ff */
[----:B------:R-:W-:Y:S02]  /*9df0*/  IADD3.X R7, PT, PT, R217, ~UR73, RZ, P0, !PT ;  /* 0x80000049d9077c10 */ /* 0x000fe400087fe4ff */
[C---:B------:R-:W-:Y:S01]  /*9e00*/  LEA R14, P0, R209.reuse, R228, 0x4 ;  /* 0x000000e4d10e7211 */ /* 0x040fe200078020ff */
[C---:B------:R-:W-:Y:S03]  /*9e10*/  @!P2 IMAD.WIDE R8, R4.reuse, 0x10, R8 ;  /* 0x000000100408a825 */ /* 0x040fe600078e0208 */
[----:B------:R-:W-:Y:S01]  /*9e20*/  LEA.HI.X.SX32 R15, R209, R229, 0x4, P0 ;  /* 0x000000e5d10f7211 */ /* 0x000fe200000f26ff */
[----:B------:R-:W-:Y:S01]  /*9e30*/  @!P2 IMAD.WIDE R6, R4, 0x10, R6 ;  /* 0x000000100406a825 */ /* 0x000fe200078e0206 */
[----:B------:R-:W-:Y:S02]  /*9e40*/  ISETP.GE.AND P2, PT, R2, 0x1, PT ;  /* 0x000000010200780c */ /* 0x000fe40003f46270 */
[----:B------:R-:W-:Y:S02]  /*9e50*/  IADD3 R218, P1, PT, R8, 0x800, RZ ;  /* 0x0000080008da7810 */ /* 0x000fe40007f3e0ff */
[----:B------:R-:W-:Y:S03]  /*9e60*/  IADD3 R216, P0, PT, R6, 0x800, RZ ;  /* 0x0000080006d87810 */ /* 0x000fe60007f1e0ff */
[----:B------:R-:W-:Y:S02]  /*9e70*/  IMAD.X R219, RZ, RZ, R9, P1 ;  /* 0x000000ffffdb7224 */ /* 0x000fe400008e0609 */
[----:B------:R-:W-:Y:S04]  /*9e80*/  IMAD.X R217, RZ, RZ, R7, P0 ;  /* 0x000000ffffd97224 */ /* 0x000fe800000e0607 */
[----:B------:R-:W-:Y:S05]  /*9e90*/  @!P2 BRA `(.L_x_52) ;  /* 0x00000000006ca947 */ /* 0x000fea0003800000 */
[----:B------:R-:W-:Y:S01]  /*9ea0*/  @!PT LDS RZ, [RZ] ;  /* 0x00000000fffff984 */ /* 0x000fe20000000800 */
[----:B------:R-:W-:Y:S01]  /*9eb0*/  @!PT LDS RZ, [RZ] ;  /* 0x00000000fffff984 */ /* 0x000fe20000000800 */
[----:B------:R-:W-:Y:S01]  /*9ec0*/  @!PT LDS RZ, [RZ] ;  /* 0x00000000fffff984 */ /* 0x000fe20000000800 */
[----:B------:R-:W-:Y:S01]  /*9ed0*/  @!P6 LDGSTS.E.BYPASS.LTC128B.128 [R208], desc[UR68][R14.64] ;  /* 0x000000000ed0efae */ /* 0x000fe2000b981a44 */
[----:B------:R-:W-:Y:S01]  /*9ee0*/  ISETP.GT.U32.AND P2, PT, R192, 0x1f, PT ;  /* 0x0000001fc000780c */ /* 0x000fe20003f44070 */
[----:B------:R-:W-:Y:S01]  /*9ef0*/  IMAD.U32 R11, RZ, RZ, UR42 ;  /* 0x0000002aff0b7e24 */ /* 0x000fe2000f8e00ff */
[----:B------:R-:W-:Y:S01]  /*9f00*/  BSSY.RECONVERGENT B0, `(.L_x_53) ;  /* 0x0000013000007945 */ /* 0x000fe20003800200 */
[----:B------:R-:W-:Y:S01]  /*9f10*/  @!P5 LDGSTS.E.BYPASS.LTC128B.128 [R207], desc[UR68][R12.64] ;  /* 0x000000000ccfdfae */ /* 0x000fe2000b981a44 */
[----:B------:R-:W-:Y:S02]  /*9f20*/  IMAD.U32 R7, RZ, RZ, UR42 ;  /* 0x0000002aff077e24 */ /* 0x000fe4000f8e00ff */
[----:B------:R-:W-:Y:S01]  /*9f30*/  IMAD.U32 R9, RZ, RZ, UR42 ;  /* 0x0000002aff097e24 */ /* 0x000fe2000f8e00ff */
[----:B------:R1:W-:Y:S01]  /*9f40*/  LDGSTS.E.BYPASS.LTC128B.128 [R206+0x8000], desc[UR54][R218.64] ;  /* 0x08000000dace7fae */ /* 0x0003e2000b981a36 */
[----:B------:R-:W-:Y:S03]  /*9f50*/  IMAD.U32 R5, RZ, RZ, UR42 ;  /* 0x0000002aff057e24 */ /* 0x000fe6000f8e00ff */
[----:B------:R2:W-:Y:S01]  /*9f60*/  LDGSTS.E.BYPASS.LTC128B.128 [R206+0x9000], desc[UR54][R216.64] ;  /* 0x09000000d8ce7fae */ /* 0x0005e2000b981a36 */
[----:B-1----:R-:W-:Y:S02]  /*9f70*/  LEA R218, P1, R11, R218, 0x4 ;  /* 0x000000da0bda7211 */ /* 0x002fe400078220ff */
[----:B--2---:R-:W-:Y:S02]  /*9f80*/  LEA R216, P0, R7, R216, 0x4 ;  /* 0x000000d807d87211 */ /* 0x004fe400078020ff */
[----:B------:R-:W-:Y:S02]  /*9f90*/  LEA.HI.X.SX32 R219, R9, R219, 0x4, P1 ;  /* 0x000000db09db7211 */ /* 0x000fe400008f26ff */
[----:B------:R-:W-:Y:S01]  /*9fa0*/  LEA.HI.X.SX32 R217, R5, R217, 0x4, P0 ;  /* 0x000000d905d97211 */ /* 0x000fe200000f26ff */
[----:B------:R-:W-:Y:S08]  /*9fb0*/  @P2 BRA `(.L_x_54) ;  /* 0x00000000001c2947 */ /* 0x000ff00003800000 */
[----:B------:R-:W1:Y:S02]  /*9fc0*/  LDC.64 R6, c[0x0][0x398] ;  /* 0x0000e600ff067b82 */ /* 0x000e640000000a00 */
[C---:B-1----:R-:W-:Y:S04]  /*9fd0*/  LEA R4, P0, R205.reuse, R6, 0x4 ;  /* 0x00000006cd047211 */ /* 0x042fe800078020ff */
[----:B------:R-:W-:Y:S05]  /*9fe0*/  LEA.HI.X.SX32 R5, R205, R7, 0x4, P0 ;  /* 0x00000007cd057211 */ /* 0x000fea00000f26ff */
[----:B------:R-:W-:Y:S01]  /*9ff0*/  @!PT LDS RZ, [RZ] ;  /* 0x00000000fffff984 */ /* 0x000fe20000000800 */
[----:B------:R-:W-:Y:S01]  /*a000*/  @!PT LDS RZ, [RZ] ;  /* 0x00000000fffff984 */ /* 0x000fe20000000800 */
[----:B------:R-:W-:Y:S01]  /*a010*/  @!PT LDS RZ, [RZ] ;  /* 0x00000000fffff984 */ /* 0x000fe20000000800 */
[----:B------:R1:W-:Y:S04]  /*a020*/  LDGSTS.E.BYPASS.LTC128B.128 [R206+0x10000], desc[UR52][R4.64] ;  /* 0x1000000004ce7fae */ /* 0x0003e8000b981a34 */
.L_x_54:
[----:B------:R-:W-:Y:S05]  /*a030*/  BSYNC.RECONVERGENT B0 ;  /* 0x0000000000007941 */ /* 0x000fea0003800200 */
.L_x_53:
[----:B------:R-:W-:Y:S02]  /*a040*/  IADD3 R205, PT, PT, R205, UR41, RZ ;  /* 0x00000029cdcd7c10 */ /* 0x000fe4000fffe0ff */
.L_x_52:
[----:B------:R-:W-:Y:S05]  /*a050*/  BSYNC.RECONVERGENT B1 ;  /* 0x0000000000017941 */ /* 0x000fea0003800200 */
.L_x_51:
[----:B------:R-:W0:Y:S01]  /*a060*/  LDGDEPBAR ;  /* 0x00000000000079af */ /* 0x000e220000000000 */
[----:B------:R-:W-:Y:S01]  /*a070*/  ISETP.GE.AND P0, PT, R2, 0x2, PT ;  /* 0x000000020200780c */ /* 0x000fe20003f06270 */
[----:B------:R-:W-:Y:S11]  /*a080*/  BSSY.RECONVERGENT B0, `(.L_x_55) ;  /* 0x0000010000007945 */ /* 0x000ff60003800200 */
[----:B------:R-:W-:Y:S01]  /*a090*/  @!UPT UIADD3 URZ, UPT, UPT, URZ, URZ, URZ ;  /* 0x000000fffffff290 */ /* 0x000fe2000fffe0ff */
[----:B------:R-:W-:Y:S05]  /*a0a0*/  @!P0 BRA `(.L_x_56) ;  /* 0x0000000000348947 */ /* 0x000fea0003800000 */
[----:B------:R-:W-:Y:S01]  /*a0b0*/  @!PT LDS RZ, [RZ] ;  /* 0x00000000fffff984 */ /* 0x000fe20000000800 */
[----:B------:R-:W-:Y:S01]  /*a0c0*/  @!PT LDS RZ, [RZ] ;  /* 0x00000000fffff984 */ /* 0x000fe20000000800 */
[----:B------:R-:W-:Y:S01]  /*a0d0*/  @!PT LDS RZ, [RZ] ;  /* 0x00000000fffff984 */ /* 0x000fe20000000800 */
[----:B------:R-:W-:Y:S01]  /*a0e0*/  @!P6 LDGSTS.E.BYPASS.LTC128B.128 [R208+0x2000], desc[UR68][R14.64+0x80] ;  /* 0x020000800ed0efae */ /* 0x000fe2000b981a44 */
[----:B------:R-:W-:Y:S02]  /*a0f0*/  IMAD.U32 R7, RZ, RZ, UR42 ;  /* 0x0000002aff077e24 */ /* 0x000fe4000f8e00ff */
[----:B-1----:R-:W-:Y:S01]  /*a100*/  IMAD.U32 R5, RZ, RZ, UR42 ;  /* 0x0000002aff057e24 */ /* 0x002fe2000f8e00ff */
[----:B------:R-:W-:Y:S04]  /*a110*/  @!P5 LDGSTS.E.BYPASS.LTC128B.128 [R207+0x2000], desc[UR68][R12.64+0x80] ;  /* 0x020000800ccfdfae */ /* 0x000fe8000b981a44 */
[----:B------:R1:W-:Y:S04]  /*a120*/  LDGSTS.E.BYPASS.LTC128B.128 [R206+0xa000], desc[UR50][R218.64] ;  /* 0x0a000000dace7fae */ /* 0x0003e8000b981a32 */
[----:B------:R2:W-:Y:S01]  /*a130*/  LDGSTS.E.BYPASS.LTC128B.128 [R206+0xb000], desc[UR50][R216.64] ;  /* 0x0b000000d8ce7fae */ /* 0x0005e2000b981a32 */
[----:B-1----:R-:W-:Y:S02]  /*a140*/  LEA R218, P1, R7, R218, 0x4 ;  /* 0x000000da07da7211 */ /* 0x002fe400078220ff */
[----:B--2---:R-:W-:Y:S02]  /*a150*/  LEA R216, P0, R5, R216, 0x4 ;  /* 0x000000d805d87211 */ /* 0x004fe400078020ff */
[----:B------:R-:W-:Y:S02]  /*a160*/  LEA.HI.X.SX32 R219, R7, R219, 0x4, P1 ;  /* 0x000000db07db7211 */ /* 0x000fe400008f26ff */
[----:B------:R-:W-:Y:S09]  /*a170*/  LEA.HI.X.SX32 R217, R5, R217, 0x4, P0 ;  /* 0x000000d905d97211 */ /* 0x000ff200000f26ff */
.L_x_56:
[----:B------:R-:W-:Y:S05]  /*a180*/  BSYNC.RECONVERGENT B0 ;  /* 0x0000000000007941 */ /* 0x000fea0003800200 */
.L_x_55:
        /* <DEDUP_REMOVED lines=15> */
[----:B------:R-:W1:Y:S02]  /*a280*/  LDC.64 R6, c[0x0][0x398] ;  /* 0x0000e600ff067b82 */ /* 0x000e640000000a00 */
[C---:B-1----:R-:W-:Y:S04]  /*a290*/  LEA R4, P0, R205.reuse, R6, 0x4 ;  /* 0x00000006cd047211 */ /* 0x042fe800078020ff */
[----:B------:R-:W-:Y:S05]  /*a2a0*/  LEA.HI.X.SX32 R5, R205, R7, 0x4, P0 ;  /* 0x00000007cd057211 */ /* 0x000fea00000f26ff */
[----:B------:R-:W-:Y:S01]  /*a2b0*/  @!PT LDS RZ, [RZ] ;  /* 0x00000000fffff984 */ /* 0x000fe20000000800 */
[----:B------:R-:W-:Y:S01]  /*a2c0*/  @!PT LDS RZ, [RZ] ;  /* 0x00000000fffff984 */ /* 0x000fe20000000800 */
[----:B------:R-:W-:Y:S01]  /*a2d0*/  @!PT LDS RZ, [RZ] ;  /* 0x00000000fffff984 */ /* 0x000fe20000000800 */
[----:B------:R3:W-:Y:S04]  /*a2e0*/  LDGSTS.E.BYPASS.LTC128B.128 [R206+0x10400], desc[UR70][R4.64] ;  /* 0x1040000004ce7fae */ /* 0x0007e8000b981a46 */
.L_x_60:
[----:B------:R-:W-:Y:S05]  /*a2f0*/  BSYNC.RECONVERGENT B0 ;  /* 0x0000000000007941 */ /* 0x000fea0003800200 */
.L_x_59:
[----:B------:R-:W-:Y:S02]  /*a300*/  IMAD.U32 R9, RZ, RZ, UR42 ;  /* 0x0000002aff097e24 */ /* 0x000fe4000f8e00ff */
[----:B-1-3--:R-:W-:Y:S02]  /*a310*/  IMAD.U32 R5, RZ, RZ, UR42 ;  /* 0x0000002aff057e24 */ /* 0x00afe4000f8e00ff */
[----:B------:R-:W-:Y:S01]  /*a320*/  IMAD.U32 R7, RZ, RZ, UR42 ;  /* 0x0000002aff077e24 */ /* 0x000fe2000f8e00ff */
[----:B--2---:R-:W-:Y:S01]  /*a330*/  LEA R216, P1, R9, R216, 0x4 ;  /* 0x000000d809d87211 */ /* 0x004fe200078220ff */
[----:B------:R-:W-:Y:S01]  /*a340*/  VIADD R205, R205, UR41 ;  /* 0x00000029cdcd7c36 */ /* 0x000fe20008000000 */
[----:B------:R-:W-:Y:S02]  /*a350*/  LEA R218, P0, R5, R218, 0x4 ;  /* 0x000000da05da7211 */ /* 0x000fe400078020ff */
[----:B------:R-:W-:Y:S02]  /*a360*/  LEA.HI.X.SX32 R217, R7, R217, 0x4, P1 ;  /* 0x000000d907d97211 */ /* 0x000fe400008f26ff */
[----:B------:R-:W-:Y:S09]  /*a370*/  LEA.HI.X.SX32 R219, R5, R219, 0x4, P0 ;  /* 0x000000db05db7211 */ /* 0x000ff200000f26ff */
.L_x_58:
[----:B------:R-:W-:Y:S05]  /*a380*/  BSYNC.RECONVERGENT B1 ;  /* 0x0000000000017941 */ /* 0x000fea0003800200 */
.L_x_57:
[----:B------:R-:W-:Y:S01]  /*a390*/  MOV R213, R3 ;  /* 0x0000000300d57202 */ /* 0x000fe20000000f00 */
[----:B------:R-:W0:Y:S01]  /*a3a0*/  LDGDEPBAR ;  /* 0x00000000000079af */ /* 0x000e220000000000 */
[----:B------:R-:W-:Y:S01]  /*a3b0*/  MOV R234, R2 ;  /* 0x0000000200ea7202 */ /* 0x000fe20000000f00 */
[----:B------:R-:W-:Y:S01]  /*a3c0*/  VIADD R193, R209, 0x18 ;  /* 0x00000018d1c17836 */ /* 0x000fe20000000000 */
[----:B------:R-:W-:Y:S01]  /*a3d0*/  MOV R131, UR30 ;  /* 0x0000001e00837c02 */ /* 0x000fe20008000f00 */
[----:B------:R-:W-:Y:S01]  /*a3e0*/  IMAD.U32 R130, RZ, RZ, UR29 ;  /* 0x0000001dff827e24 */ /* 0x000fe2000f8e00ff */
        /* <DEDUP_REMOVED lines=70> */
[----:B------:R-:W-:Y:S06]  /*a850*/  DEPBAR.LE SB0, 0x2 ;  /* 0x000080800000791a */ /* 0x000fec0000000000 */
[----:B------:R-:W-:Y:S05]  /*a860*/  WARPSYNC.ALL ;  /* 0x0000000000007948 */ /* 0x000fea0003800000 */
[----:B------:R-:W-:Y:S01]  /*a870*/  BAR.SYNC.DEFER_BLOCKING 0x0 ;  /* 0x0000000000007b1d */ /* 0x000fe20000010000 */
        /* <DEDUP_REMOVED lines=23> */
[----:B------:R2:W3:Y:S01]  /*a9f0*/  LDS.128 R172, [R204+UR4+0x10000] ;  /* 0x01000004ccac7984 */ /* 0x0004e20008000c00 */
[----:B------:R-:W-:Y:S01]  /*aa00*/  IMAD.U32 R12, RZ, RZ, UR27 ;  /* 0x0000001bff0c7e24 */ /* 0x000fe2000f8e00ff */
[----:B------:R-:W-:Y:S01]  /*aa10*/  MOV R107, UR30 ;  /* 0x0000001e006b7c02 */ /* 0x000fe20008000f00 */
[----:B------:R-:W-:Y:S01]  /*aa20*/  IMAD.U32 R106, RZ, RZ, UR29 ;  /* 0x0000001dff6a7e24 */ /* 0x000fe2000f8e00ff */
[----:B------:R-:W-:Y:S01]  /*aa30*/  MOV R105, UR28 ;  /* 0x0000001c00697c02 */ /* 0x000fe20008000f00 */
[----:B------:R-:W-:Y:S01]  /*aa40*/  IMAD.U32 R104, RZ, RZ, UR27 ;  /* 0x0000001bff687e24 */ /* 0x000fe2000f8e00ff */
[----:B------:R-:W-:Y:S01]  /*aa50*/  MOV R103, UR30 ;  /* 0x0000001e00677c02 */ /* 0x000fe20008000f00 */
[----:B------:R-:W-:Y:S01]  /*aa60*/  IMAD.U32 R102, RZ, RZ, UR29 ;  /* 0x0000001dff667e24 */ /* 0x000fe2000f8e00ff */
[----:B------:R2:W4:Y:S01]  /*aa70*/  LDSM.16.M88.4 R132, [R203] ;  /* 0x00000000cb84783b */ /* 0x0005220000000200 */
[----:B------:R-:W-:Y:S01]  /*aa80*/  MOV R101, UR28 ;  /* 0x0000001c00657c02 */ /* 0x000fe20008000f00 */
[----:B------:R-:W-:Y:S01]  /*aa90*/  IMAD.U32 R100, RZ, RZ, UR27 ;  /* 0x0000001bff647e24 */ /* 0x000fe2000f8e00ff */
[----:B------:R-:W-:Y:S01]  /*aaa0*/  MOV R75, UR30 ;  /* 0x0000001e004b7c02 */ /* 0x000fe20008000f00 */
[----:B------:R-:W-:Y:S01]  /*aab0*/  IMAD.U32 R74, RZ, RZ, UR29 ;  /* 0x0000001dff4a7e24 */ /* 0x000fe2000f8e00ff */
[----:B------:R-:W-:Y:S01]  /*aac0*/  MOV R73, UR28 ;  /* 0x0000001c00497c02 */ /* 0x000fe20008000f00 */
[----:B------:R-:W-:Y:S01]  /*aad0*/  IMAD.U32 R72, RZ, RZ, UR27 ;  /* 0x0000001bff487e24 */ /* 0x000fe2000f8e00ff */
[----:B------:R-:W-:Y:S01]  /*aae0*/  MOV R71, UR30 ;  /* 0x0000001e00477c02 */ /* 0x000fe20008000f00 */
[----:B------:R2:W2:Y:S01]  /*aaf0*/  LDSM.16.M88.4 R140, [R202] ;  /* 0x00000000ca8c783b */ /* 0x0004a20000000200 */
[----:B------:R-:W-:Y:S01]  /*ab00*/  IMAD.U32 R70, RZ, RZ, UR29 ;  /* 0x0000001dff467e24 */ /* 0x000fe2000f8e00ff */
[----:B------:R-:W-:Y:S01]  /*ab10*/  MOV R69, UR28 ;  /* 0x0000001c00457c02 */ /* 0x000fe20008000f00 */
[----:B------:R-:W-:Y:S01]  /*ab20*/  IMAD.U32 R68, RZ, RZ, UR27 ;  /* 0x0000001bff447e24 */ /* 0x000fe2000f8e00ff */
[----:B------:R-:W-:Y:S01]  /*ab30*/  MOV R43, UR30 ;  /* 0x0000001e002b7c02 */ /* 0x000fe20008000f00 */
[----:B------:R-:W-:Y:S01]  /*ab40*/  IMAD.U32 R42, RZ, RZ, UR29 ;  /* 0x0000001dff2a7e24 */ /* 0x000fe2000f8e00ff */
[----:B------:R-:W-:Y:S01]  /*ab50*/  MOV R41, UR28 ;  /* 0x0000001c00297c02 */ /* 0x000fe20008000f00 */
[----:B------:R-:W-:Y:S01]  /*ab60*/  IMAD.U32 R40, RZ, RZ, UR27 ;  /* 0x0000001bff287e24 */ /* 0x000fe2000f8e00ff */
[----:B------:R2:W2:Y:S01]  /*ab70*/  LDSM.16.M88.4 R144, [R201] ;  /* 0x00000000c990783b */ /* 0x0004a20000000200 */
        /* <DEDUP_REMOVED lines=11> */
[----:B-1----:R-:W-:Y:S01]  /*ac30*/  MOV R5, UR28 ;  /* 0x0000001c00057c02 */ /* 0x002fe20008000f00 */
[----:B------:R-:W-:-:S03]  /*ac40*/  IMAD.U32 R4, RZ, RZ, UR27 ;  /* 0x0000001bff047e24 */ /* 0x000fc6000f8e00ff */
[----:B---3--:R1:W1:Y:S04]  /*ac50*/  LDS.128 R176, [R206+0x8000] ;  /* 0x00800000ceb07984 */ /* 0x0082680000000c00 */
.L_x_24:
[----:B------:R-:W-:Y:S05]  /*ac60*/  BSYNC B4 ;  /* 0x0000000000047941 */ /* 0x000fea0003800000 */
.L_x_23:
[----:B------:R-:W-:Y:S11]  /*ac70*/  ISETP.NE.AND P0, PT, R234, RZ, PT ;  /* 0x000000ffea00720c */ /* 0x000ff60003f05270 */
[----:B------:R-:W-:Y:S02]  /*ac80*/  @!UPT UIADD3 URZ, UPT, UPT, URZ, URZ, URZ ;  /* 0x000000fffffff290 */ /* 0x000fe4000fffe0ff */
[----:B------:R-:W-:Y:S05]  /*ac90*/  @P0 BRA `(.L_x_61) ;  /* 0xffffff78005c0947 */ /* 0x000fea000383ffff */
[----:B------:R-:W-:Y:S05]  /*aca0*/  EXIT ;  /* 0x000000000000794d */ /* 0x000fea0003800000 */
.L_x_62:
[----:B------:R-:W-:-:S00]  /*acb0*/  BRA `(.L_x_62) ;  /* 0xfffffffc00fc7947 */ /* 0x000fc0000383ffff */
[----:B------:R-:W-:-:S00]  /*acc0*/  NOP ;  /* 0x0000000000007918 */ /* 0x000fc00000000000 */
        /* <DEDUP_REMOVED lines=11> */
.L_x_552:


//--------------------- .text._Z6MarlinILi256ELi4ELi16ELi4ELi4ELin1EEvPK4int4S2_PS0_S2_iiiPi --------------------------
	.section	.text._Z6MarlinILi256ELi4ELi16ELi4ELi4ELin1EEvPK4int4S2_PS0_S2_iiiPi,"ax",@progbits
	.align	128
        .global         _Z6MarlinILi256ELi4ELi16ELi4ELi4ELin1EEvPK4int4S2_PS0_S2_iiiPi
        .type           _Z6MarlinILi256ELi4ELi16ELi4ELi4ELin1EEvPK4int4S2_PS0_S2_iiiPi,@function
        .size           _Z6MarlinILi256ELi4ELi16ELi4ELi4ELin1EEvPK4int4S2_PS0_S2_iiiPi,(.L_x_553 - _Z6MarlinILi256ELi4ELi16ELi4ELi4ELin1EEvPK4int4S2_PS0_S2_iiiPi)
        .other          _Z6MarlinILi256ELi4ELi16ELi4ELi4ELin1EEvPK4int4S2_PS0_S2_iiiPi,@"STO_CUDA_ENTRY STV_DEFAULT"
_Z6MarlinILi256ELi4ELi16ELi4ELi4ELin1EEvPK4int4S2_PS0_S2_iiiPi:
.text._Z6MarlinILi256ELi4ELi16ELi4ELi4ELin1EEvPK4int4S2_PS0_S2_iiiPi:
[----:B------:R-:W1:Y:S01]  /*0000*/  LDC R1, c[0x0][0x37c] ;  /* 0x0000df00ff017b82 */ /* 0x000e620000000800 */
[----:B------:R-:W2:Y:S07]  /*0010*/  LDCU UR6, c[0x0][0x370] ;  /* 0x00006e00ff0677ac */ /* 0x000eae0008000800 */
[----:B------:R-:W3:Y:S01]  /*0020*/  LDC R5, c[0x0][0x370] ;  /* 0x0000dc00ff057b82 */ /* 0x000ee20000000800 */
[----:B-1----:R-:W-:Y:S01]  /*0030*/  VIADD R1, R1, 0xfffffff8 ;  /* 0xfffffff801017836 */ /* 0x002fe20000000000 */
[----:B------:R-:W1:Y:S01]  /*0040*/  LDCU.64 UR4, c[0x0][0x3a0] ;  /* 0x00007400ff0477ac */ /* 0x000e620008000a00 */
[----:B------:R-:W4:Y:S05]  /*0050*/  LDCU UR25, c[0x0][0x3a8] ;  /* 0x00007500ff1977ac */ /* 0x000f2a0008000800 */
[----:B------:R-:W5:Y:S01]  /*0060*/  S2UR UR33, SR_CTAID.X ;  /* 0x00000000002179c3 */ /* 0x000f620000002500 */
[----:B------:R-:W2:Y:S01]  /*0070*/  LDCU.64 UR12, c[0x0][0x380] ;  /* 0x00007000ff0c77ac */ /* 0x000ea20008000a00 */
[----:B------:R-:W5:Y:S01]  /*0080*/  LDCU.64 UR10, c[0x0][0x390] ;  /* 0x00007200ff0a77ac */ /* 0x000f620008000a00 */
[----:B------:R-:W5:Y:S01]  /*0090*/  LDCU.64 UR8, c[0x0][0x3b0] ;  /* 0x00007600ff0877ac */ /* 0x000f620008000a00 */
[----:B-1----:R-:W-:Y:S01]  /*00a0*/  UISETP.LT.AND UP0, UPT, UR4, 0x40, UPT ;  /* 0x000000400400788c */ /* 0x002fe2000bf01270 */
[----:B---3--:R-:W-:Y:S01]  /*00b0*/  IABS R0, R5 ;  /* 0x0000000500007213 */ /* 0x008fe20000000000 */
[----:B------:R-:W-:-:S02]  /*00c0*/  USHF.R.S32.HI UR41, URZ, 0x1f, UR5 ;  /* 0x0000001fff297899 */ /* 0x000fc40008011405 */
[----:B----4-:R-:W-:Y:S02]  /*00d0*/  USHF.R.S32.HI UR44, URZ, 0x1f, UR25 ;  /* 0x0000001fff2c7899 */ /* 0x010fe40008011419 */
[----:B------:R-:W-:Y:S01]  /*00e0*/  IMAD.MOV.U32 R4, RZ, RZ, R0 ;  /* 0x000000ffff047224 */ /* 0x000fe200078e0000 */
[----:B------:R-:W-:Y:S01]  /*00f0*/  USEL UR45, UR4, 0x40, !UP0 ;  /* 0x00000040042d7887 */ /* 0x000fe2000c000000 */
[----:B--2---:R-:W-:Y:S01]  /*0100*/  IMAD.U32 R222, RZ, RZ, UR12 ;  /* 0x0000000cffde7e24 */ /* 0x004fe2000f8e00ff */
[----:B------:R-:W-:Y:S01]  /*0110*/  ULEA.HI UR46, UR41, UR5, URZ, 0x8 ;  /* 0x00000005292e7291 */ /* 0x000fe2000f8f40ff */
[----:B------:R-:W1:Y:S01]  /*0120*/  I2F.RP R2, R4 ;  /* 0x0000000400027306 */ /* 0x000e620000209400 */
[----:B------:R-:W-:Y:S01]  /*0130*/  ULEA.HI UR47, UR44, UR25, URZ, 0x6 ;  /* 0x000000192c2f7291 */ /* 0x000fe2000f8f30ff */
[----:B------:R-:W-:Y:S01]  /*0140*/  MOV R223, UR13 ;  /* 0x0000000d00df7c02 */ /* 0x000fe20008000f00 */
[----:B------:R-:W-:Y:S01]  /*0150*/  USHF.R.U32.HI UR45, URZ, 0x6, UR45 ;  /* 0x00000006ff2d7899 */ /* 0x000fe2000801162d */
[----:B-----5:R-:W-:Y:S01]  /*0160*/  IMAD.U32 R218, RZ, RZ, UR10 ;  /* 0x0000000affda7e24 */ /* 0x020fe2000f8e00ff */
[----:B------:R-:W-:Y:S01]  /*0170*/  USHF.R.S32.HI UR46, URZ, 0x8, UR46 ;  /* 0x00000008ff2e7899 */ /* 0x000fe2000801142e */
[----:B------:R-:W-:Y:S01]  /*0180*/  MOV R219, UR11 ;  /* 0x0000000b00db7c02 */ /* 0x000fe20008000f00 */
[----:B------:R-:W-:Y:S01]  /*0190*/  USHF.R.S32.HI UR47, URZ, 0x6, UR47 ;  /* 0x00000006ff2f7899 */ /* 0x000fe2000801142f */
[----:B------:R-:W-:Y:S01]  /*01a0*/  IMAD.U32 R244, RZ, RZ, UR8 ;  /* 0x00000008fff47e24 */ /* 0x000fe2000f8e00ff */
[----:B------:R-:W-:Y:S01]  /*01b0*/  UIMAD UR45, UR45, UR46, URZ ;  /* 0x0000002e2d2d72a4 */ /* 0x000fe2000f8e02ff */
[----:B------:R-:W-:Y:S01]  /*01c0*/  MOV R245, UR9 ;  /* 0x0000000900f57c02 */ /* 0x000fe20008000f00 */
[----:B------:R-:W-:Y:S01]  /*01d0*/  UISETP.NE.AND UP0, UPT, UR6, URZ, UPT ;  /* 0x000000ff0600728c */ /* 0x000fe2000bf05270 */
[----:B------:R-:W-:Y:S01]  /*01e0*/  IMAD.U32 R176, RZ, RZ, UR10 ;  /* 0x0000000affb07e24 */ /* 0x000fe2000f8e00ff */
[----:B------:R-:W-:Y:S01]  /*01f0*/  UIMAD UR7, UR47, UR45, UR6 ;  /* 0x0000002d2f0772a4 */ /* 0x000fe2000f8e0206 */
[----:B------:R-:W-:Y:S01]  /*0200*/  MOV R177, UR11 ;  /* 0x0000000b00b17c02 */ /* 0x000fe20008000f00 */
[----:B-1----:R-:W1:Y:S01]  /*0210*/  MUFU.RCP R2, R2 ;  /* 0x0000000200027308 */ /* 0x002e620000001000 */
[----:B------:R-:W-:Y:S01]  /*0220*/  IMAD.U32 R242, RZ, RZ, UR8 ;  /* 0x00000008fff27e24 */ /* 0x000fe2000f8e00ff */
[----:B------:R-:W-:Y:S01]  /*0230*/  UIADD3 UR7, UPT, UPT, UR7, -0x1, URZ ;  /* 0xffffffff07077890 */ /* 0x000fe2000fffe0ff */
[----:B------:R-:W-:-:S05]  /*0240*/  MOV R243, UR9 ;  /* 0x0000000900f37c02 */ /* 0x000fca0008000f00 */
[----:B------:R-:W-:Y:S01]  /*0250*/  MOV R7, UR7 ;  /* 0x0000000700077c02 */ /* 0x000fe20008000f00 */
[----:B------:R-:W-:-:S03]  /*0260*/  ULOP3.LUT UR7, UR7, UR6, URZ, 0x3c, !UPT ;  /* 0x0000000607077292 */ /* 0x000fc6000f8e3cff */
[----:B------:R-:W-:Y:S02]  /*0270*/  IABS R7, R7 ;  /* 0x0000000700077213 */ /* 0x000fe40000000000 */
[----:B-1----:R-:W-:-:S04]  /*0280*/  IADD3 R2, PT, PT, R2, 0xffffffe, RZ ;  /* 0x0ffffffe02027810 */ /* 0x002fc80007ffe0ff */
[----:B------:R-:W1:Y:S02]  /*0290*/  F2I.FTZ.U32.TRUNC.NTZ R3, R2 ;  /* 0x0000000200037305 */ /* 0x000e64000021f000 */
[----:B-1----:R-:W-:-:S04]  /*02a0*/  IMAD.MOV R0, RZ, RZ, -R3 ;  /* 0x000000ffff007224 */ /* 0x002fc800078e0a03 */
[----:B------:R-:W-:Y:S01]  /*02b0*/  IMAD.MOV.U32 R2, RZ, RZ, R0 ;  /* 0x000000ffff027224 */ /* 0x000fe200078e0000 */
[----:B------:R-:W-:-:S03]  /*02c0*/  IABS R0, R5 ;  /* 0x0000000500007213 */ /* 0x000fc60000000000 */
[----:B------:R-:W-:Y:S01]  /*02d0*/  IMAD R5, R2, R4, RZ ;  /* 0x0000000402057224 */ /* 0x000fe200078e02ff */
[----:B------:R-:W-:Y:S01]  /*02e0*/  MOV R2, RZ ;  /* 0x000000ff00027202 */ /* 0x000fe20000000f00 */
[----:B------:R-:W-:-:S04]  /*02f0*/  IMAD.MOV R6, RZ, RZ, -R0 ;  /* 0x000000ffff067224 */ /* 0x000fc800078e0a00 */
[----:B------:R-:W-:Y:S01]  /*0300*/  IMAD.HI.U32 R0, R3, R5, R2 ;  /* 0x0000000503007227 */ /* 0x000fe200078e0002 */
[----:B------:R-:W-:-:S03]  /*0310*/  MOV R3, R6 ;  /* 0x0000000600037202 */ /* 0x000fc60000000f00 */
[----:B------:R-:W-:-:S04]  /*0320*/  IMAD.MOV.U32 R2, RZ, RZ, R7 ;  /* 0x000000ffff027224 */ /* 0x000fc800078e0007 */
[----:B------:R-:W-:-:S04]  /*0330*/  IMAD.HI.U32 R0, R0, R2, RZ ;  /* 0x0000000200007227 */ /* 0x000fc800078e00ff */
[----:B------:R-:W-:Y:S02]  /*0340*/  IMAD R2, R0, R3, R2 ;  /* 0x0000000300027224 */ /* 0x000fe400078e0202 */
[----:B------:R-:W1:Y:S03]  /*0350*/  I2F.U32.RP R3, UR47 ;  /* 0x0000002f00037d06 */ /* 0x000e660008209000 */
[----:B------:R-:W-:-:S13]  /*0360*/  ISETP.GT.U32.AND P0, PT, R4, R2, PT ;  /* 0x000000020400720c */ /* 0x000fda0003f04070 */
[----:B------:R-:W-:Y:S01]  /*0370*/  @!P0 IMAD.IADD R2, R2, 0x1, -R4 ;  /* 0x0000000102028824 */ /* 0x000fe200078e0a04 */
[----:B------:R-:W-:Y:S02]  /*0380*/  @!P0 IADD3 R0, PT, PT, R0, 0x1, RZ ;  /* 0x0000000100008810 */ /* 0x000fe40007ffe0ff */
[----:B------:R-:W-:Y:S02]  /*0390*/  ISETP.LE.AND P0, PT, RZ, UR7, PT ;  /* 0x00000007ff007c0c */ /* 0x000fe4000bf03270 */
[----:B------:R-:W-:Y:S02]  /*03a0*/  ISETP.GE.U32.AND P1, PT, R2, R4, PT ;  /* 0x000000040200720c */ /* 0x000fe40003f26070 */
[----:B-1----:R-:W1:Y:S11]  /*03b0*/  MUFU.RCP R2, R3 ;  /* 0x0000000300027308 */ /* 0x002e760000001000 */
[----:B------:R-:W-:-:S05]  /*03c0*/  @P1 VIADD R0, R0, 0x1 ;  /* 0x0000000100001836 */ /* 0x000fca0000000000 */
[----:B------:R-:W-:Y:S02]  /*03d0*/  R2UR UR31, R0 ;  /* 0x00000000001f72ca */ /* 0x000fe400000e0000 */
[----:B-1----:R-:W-:-:S04]  /*03e0*/  IADD3 R2, PT, PT, R2, 0xffffffe, RZ ;  /* 0x0ffffffe02027810 */ /* 0x002fc80007ffe0ff */
[----:B------:R1:W2:Y:S07]  /*03f0*/  F2I.FTZ.U32.TRUNC.NTZ R3, R2 ;  /* 0x0000000200037305 */ /* 0x0002ae000021f000 */
[----:B------:R-:W-:-:S05]  /*0400*/  @!P0 IMAD R0, RZ, RZ, -UR31 ;  /* 0x8000001fff008e24 */ /* 0x000fca000f8e02ff */
[----:B------:R-:W-:Y:S02]  /*0410*/  @!P0 R2UR UR31, R0 ;  /* 0x00000000001f82ca */ /* 0x000fe400000e0000 */
[----:B------:R-:W-:Y:S01]  /*0420*/  IADD3 R0, PT, PT, RZ, -UR47, RZ ;  /* 0x8000002fff007c10 */ /* 0x000fe2000fffe0ff */
[----:B-1----:R-:W-:Y:S01]  /*0430*/  IMAD.MOV.U32 R2, RZ, RZ, RZ ;  /* 0x000000ffff027224 */ /* 0x002fe200078e00ff */
[----:B------:R-:W-:-:S03]  /*0440*/  ISETP.NE.U32.AND P0, PT, RZ, UR47, PT ;  /* 0x0000002fff007c0c */ /* 0x000fc6000bf05070 */
[----:B--2---:R-:W-:Y:S02]  /*0450*/  IMAD R0, R0, R3, RZ ;  /* 0x0000000300007224 */ /* 0x004fe400078e02ff */
[----:B------:R-:W-:Y:S02]  /*0460*/  @!UP0 ULOP3.LUT UR31, URZ, UR6, URZ, 0x33, !UPT ;  /* 0x00000006ff1f8292 */ /* 0x000fe4000f8e33ff */
[----:B------:R-:W-:Y:S02]  /*0470*/  IMAD.HI.U32 R0, R3, R0, R2 ;  /* 0x0000000003007227 */ /* 0x000fe400078e0002 */
[----:B------:R-:W-:-:S06]  /*0480*/  UIMAD UR6, UR31, UR33, URZ ;  /* 0x000000211f0672a4 */ /* 0x000fcc000f8e02ff */
[----:B------:R-:W-:Y:S01]  /*0490*/  IMAD.HI.U32 R0, R0, UR6, RZ ;  /* 0x0000000600007c27 */ /* 0x000fe2000f8e00ff */
[----:B------:R-:W-:-:S03]  /*04a0*/  MOV R6, UR6 ;  /* 0x0000000600067c02 */ /* 0x000fc60008000f00 */
[----:B------:R-:W-:-:S04]  /*04b0*/  IMAD.MOV R2, RZ, RZ, -R0 ;  /* 0x000000ffff027224 */ /* 0x000fc800078e0a00 */
[----:B------:R-:W-:-:S05]  /*04c0*/  IMAD R2, R2, UR47, R6 ;  /* 0x0000002f02027c24 */ /* 0x000fca000f8e0206 */
[----:B------:R-:W-:-:S13]  /*04d0*/  ISETP.GE.U32.AND P2, PT, R2, UR47, PT ;  /* 0x0000002f02007c0c */ /* 0x000fda000bf46070 */
[----:B------:R-:W-:Y:S01]  /*04e0*/  @P2 IADD3 R2, PT, PT, R2, -UR47, RZ ;  /* 0x8000002f02022c10 */ /* 0x000fe2000fffe0ff */
[----:B------:R-:W-:-:S03]  /*04f0*/  @P2 VIADD R0, R0, 0x1 ;  /* 0x0000000100002836 */ /* 0x000fc60000000000 */
[----:B------:R-:W-:-:S13]  /*0500*/  ISETP.GE.U32.AND P1, PT, R2, UR47, PT ;  /* 0x0000002f02007c0c */ /* 0x000fda000bf26070 */
[----:B------:R-:W-:Y:S02]  /*0510*/  @P1 IADD3 R0, PT, PT, R0, 0x1, RZ ;  /* 0x0000000100001810 */ /* 0x000fe40007ffe0ff */
[----:B------:R-:W-:-:S04]  /*0520*/  @!P0 LOP3.LUT R0, RZ, UR47, RZ, 0x33, !PT ;  /* 0x0000002fff008c12 */ /* 0x000fc8000f8e33ff */
[C---:B------:R-:W-:Y:S01]  /*0530*/  ISETP.GE.AND P0, PT, R0.reuse, UR46, PT ;  /* 0x0000002e00007c0c */ /* 0x040fe2000bf06270 */
[----:B------:R-:W-:Y:S01]  /*0540*/  IMAD R9, R0, UR47, RZ ;  /* 0x0000002f00097c24 */ /* 0x000fe2000f8e02ff */
[----:B------:R-:W-:Y:S01]  /*0550*/  MOV R220, R0 ;  /* 0x0000000000dc7202 */ /* 0x000fe20000000f00 */
[----:B------:R-:W-:-:S03]  /*0560*/  IMAD.MOV.U32 R235, RZ, RZ, R0 ;  /* 0x000000ffffeb7224 */ /* 0x000fc600078e0000 */
[----:B------:R-:W-:-:S07]  /*0570*/  IADD3 R11, PT, PT, -R9, UR6, RZ ;  /* 0x00000006090b7c10 */ /* 0x000fce000fffe1ff */
[----:B------:R-:W-:Y:S05]  /*0580*/  @!P0 BRA `(.L_x_63) ;  /* 0x0000000000ac8947 */ /* 0x000fea0003800000 */
[----:B------:R-:W-:Y:S01]  /*0590*/  IABS R7, UR46 ;  /* 0x0000002e00077c13 */ /* 0x000fe20008000000 */
[----:B------:R-:W1:Y:S01]  /*05a0*/  LDC.64 R242, c[0x0][0x3b0] ;  /* 0x0000ec00fff27b82 */ /* 0x000e620000000a00 */
[----:B------:R-:W-:Y:S02]  /*05b0*/  IABS R8, UR46 ;  /* 0x0000002e00087c13 */ /* 0x000fe40008000000 */
[----:B------:R-:W2:Y:S05]  /*05c0*/  I2F.RP R2, R7 ;  /* 0x0000000700027306 */ /* 0x000eaa0000209400 */
[----:B------:R-:W3:Y:S08]  /*05d0*/  LDC.64 R176, c[0x0][0x390] ;  /* 0x0000e400ffb07b82 */ /* 0x000ef00000000a00 */
[----:B------:R-:W4:Y:S01]  /*05e0*/  LDC.64 R222, c[0x0][0x380] ;  /* 0x0000e000ffde7b82 */ /* 0x000f220000000a00 */
[----:B--2---:R-:W2:Y:S02]  /*05f0*/  MUFU.RCP R2, R2 ;  /* 0x0000000200027308 */ /* 0x004ea40000001000 */
[----:B--2---:R-:W-:-:S06]  /*0600*/  VIADD R2, R2, 0xffffffe ;  /* 0x0ffffffe02027836 */ /* 0x004fcc0000000000 */
[----:B------:R-:W2:Y:S02]  /*0610*/  F2I.FTZ.U32.TRUNC.NTZ R3, R2 ;  /* 0x0000000200037305 */ /* 0x000ea4000021f000 */
[----:B--2---:R-:W-:Y:S01]  /*0620*/  IMAD.MOV R0, RZ, RZ, -R3 ;  /* 0x000000ffff007224 */ /* 0x004fe200078e0a03 */
[----:B------:R-:W-:-:S04]  /*0630*/  MOV R2, RZ ;  /* 0x000000ff00027202 */ /* 0x000fc80000000f00 */
[----:B------:R-:W-:Y:S02]  /*0640*/  MOV R5, R0 ;  /* 0x0000000000057202 */ /* 0x000fe40000000f00 */
[----:B------:R-:W-:-:S03]  /*0650*/  IABS R0, R235 ;  /* 0x000000eb00007213 */ /* 0x000fc60000000000 */
[----:B------:R-:W-:Y:S02]  /*0660*/  IMAD R5, R5, R7, RZ ;  /* 0x0000000705057224 */ /* 0x000fe400078e02ff */
[----:B------:R-:W-:Y:S02]  /*0670*/  IMAD.MOV.U32 R4, RZ, RZ, R0 ;  /* 0x000000ffff047224 */ /* 0x000fe400078e0000 */
[----:B------:R-:W-:-:S04]  /*0680*/  IMAD.HI.U32 R0, R3, R5, R2 ;  /* 0x0000000503007227 */ /* 0x000fc800078e0002 */
[----:B------:R-:W-:Y:S02]  /*0690*/  IMAD.MOV R2, RZ, RZ, -R8 ;  /* 0x000000ffff027224 */ /* 0x000fe400078e0a08 */
[----:B------:R-:W-:-:S04]  /*06a0*/  IMAD.HI.U32 R0, R0, R4, RZ ;  /* 0x0000000400007227 */ /* 0x000fc800078e00ff */
[----:B------:R-:W-:-:S05]  /*06b0*/  IMAD R2, R0, R2, R4 ;  /* 0x0000000200027224 */ /* 0x000fca00078e0204 */
[----:B------:R-:W-:-:S13]  /*06c0*/  ISETP.GT.U32.AND P1, PT, R7, R2, PT ;  /* 0x000000020700720c */ /* 0x000fda0003f24070 */
[-C--:B------:R-:W-:Y:S01]  /*06d0*/  @!P1 IADD3 R2, PT, PT, R2, -R7.reuse, RZ ;  /* 0x8000000702029210 */ /* 0x080fe20007ffe0ff */
[----:B------:R-:W-:Y:S01]  /*06e0*/  @!P1 VIADD R0, R0, 0x1 ;  /* 0x0000000100009836 */ /* 0x000fe20000000000 */
[----:B------:R-:W-:Y:S02]  /*06f0*/  ISETP.NE.AND P1, PT, RZ, UR46, PT ;  /* 0x0000002eff007c0c */ /* 0x000fe4000bf25270 */
[----:B------:R-:W-:Y:S02]  /*0700*/  ISETP.GE.U32.AND P2, PT, R2, R7, PT ;  /* 0x000000070200720c */ /* 0x000fe40003f46070 */
[----:B------:R-:W-:-:S04]  /*0710*/  LOP3.LUT R2, R235, UR46, RZ, 0x3c, !PT ;  /* 0x0000002eeb027c12 */ /* 0x000fc8000f8e3cff */
[----:B------:R-:W-:-:S07]  /*0720*/  ISETP.GE.AND P0, PT, R2, RZ, PT ;  /* 0x000000ff0200720c */ /* 0x000fce0003f06270 */
[----:B------:R-:W-:-:S06]  /*0730*/  @P2 IADD3 R0, PT, PT, R0, 0x1, RZ ;  /* 0x0000000100002810 */ /* 0x000fcc0007ffe0ff */
        /* <DEDUP_REMOVED lines=11> */
[----:B---3--:R-:W-:-:S04]  /*07f0*/  IMAD.WIDE R176, R2, 0x10, R176 ;  /* 0x0000001002b07825 */ /* 0x008fc800078e02b0 */
[----:B----4-:R-:W-:Y:S01]  /*0800*/  IMAD.WIDE R222, R3, 0x10, R222 ;  /* 0x0000001003de7825 */ /* 0x010fe200078e02de */
[----:B------:R-:W-:Y:S02]  /*0810*/  MOV R218, R176 ;  /* 0x000000b000da7202 */ /* 0x000fe40000000f00 */
[----:B------:R-:W-:Y:S01]  /*0820*/  MOV R219, R177 ;  /* 0x000000b100db7202 */ /* 0x000fe20000000f00 */
[----:B------:R-:W-:-:S07]  /*0830*/  IMAD.MOV.U32 R245, RZ, RZ, R243 ;  /* 0x000000fffff57224 */ /* 0x000fce00078e00f3 */
.L_x_63:
[----:B------:R-:W-:Y:S01]  /*0840*/  ISETP.GE.AND P0, PT, R235, UR45, PT ;  /* 0x0000002deb007c0c */ /* 0x000fe2000bf06270 */
[----:B------:R-:W-:Y:S01]  /*0850*/  VIADD R0, R6, UR31 ;  /* 0x0000001f06007c36 */ /* 0x000fe20008000000 */
[----:B------:R-:W-:Y:S01]  /*0860*/  UISETP.LT.AND UP0, UPT, UR4, 0x40, UPT ;  /* 0x000000400400788c */ /* 0x000fe2000bf01270 */
[----:B------:R-:W-:Y:S01]  /*0870*/  MOV R221, RZ ;  /* 0x000000ff00dd7202 */ /* 0x000fe20000000f00 */
[----:B------:R-:W-:Y:S02]  /*0880*/  IMAD.MOV.U32 R179, RZ, RZ, RZ ;  /* 0x000000ffffb37224 */ /* 0x000fe400078e00ff */
[----:B------:R1:W-:Y:S01]  /*0890*/  STL [R1], R0 ;  /* 0x0000000001007387 */ /* 0x0003e20000100800 */
[----:B------:R-:W-:-:S06]  /*08a0*/  USEL UR32, UR4, 0x40, UP0 ;  /* 0x0000004004207887 */ /* 0x000fcc0008000000 */
[----:B------:R-:W-:Y:S01]  /*08b0*/  VOTEU.ANY UP1, P0 ;  /* 0x0000000000ff7886 */ /* 0x000fe20000020100 */
[----:B------:R-:W-:-:S09]  /*08c0*/  UISETP.LT.OR UP1, UPT, UR31, 0x1, UP1 ;  /* 0x000000011f00788c */ /* 0x000fd20008f21670 */
[----:B------:R-:W-:Y:S05]  /*08d0*/  BRA.U UP1, `(.L_x_64) ;  /* 0x0000000501847547 */ /* 0x000fea000b800000 */
[----:B-1----:R-:W-:Y:S01]  /*08e0*/  IABS R0, UR31 ;  /* 0x0000001f00007c13 */ /* 0x002fe20008000000 */
[----:B------:R-:W-:Y:S01]  /*08f0*/  UIADD3 UR4, UPT, UPT, UR31, -0x1, URZ ;  /* 0xffffffff1f047890 */ /* 0x000fe2000fffe0ff */
[----:B------:R-:W-:Y:S01]  /*0900*/  ISETP.NE.AND P4, PT, RZ, UR31, PT ;  /* 0x0000001fff007c0c */ /* 0x000fe2000bf85270 */
[----:B------:R-:W-:Y:S01]  /*0910*/  IMAD.MOV.U32 R171, RZ, RZ, RZ ;  /* 0x000000ffffab7224 */ /* 0x000fe200078e00ff */
[----:B------:R-:W-:Y:S01]  /*0920*/  LOP3.LUT R10, RZ, UR31, RZ, 0x33, !PT ;  /* 0x0000001fff0a7c12 */ /* 0x000fe2000f8e33ff */
[----:B------:R-:W-:Y:S01]  /*0930*/  IMAD.MOV.U32 R4, RZ, RZ, R0 ;  /* 0x000000ffff047224 */ /* 0x000fe200078e0000 */
[----:B------:R-:W-:Y:S01]  /*0940*/  MOV R221, 0x1 ;  /* 0x0000000100dd7802 */ /* 0x000fe20000000f00 */
[----:B------:R-:W-:Y:S02]  /*0950*/  VIADD R5, R9, UR4 ;  /* 0x0000000409057c36 */ /* 0x000fe40008000000 */
[----:B------:R-:W1:Y:S03]  /*0960*/  I2F.RP R2, R4 ;  /* 0x0000000400027306 */ /* 0x000e660000209400 */
[----:B------:R-:W-:-:S05]  /*0970*/  IABS R6, R5 ;  /* 0x0000000500067213 */ /* 0x000fca0000000000 */
[----:B-1----:R-:W1:Y:S02]  /*0980*/  MUFU.RCP R2, R2 ;  /* 0x0000000200027308 */ /* 0x002e640000001000 */
[----:B-1----:R-:W-:-:S06]  /*0990*/  VIADD R2, R2, 0xffffffe ;  /* 0x0ffffffe02027836 */ /* 0x002fcc0000000000 */
[----:B------:R-:W1:Y:S02]  /*09a0*/  F2I.FTZ.U32.TRUNC.NTZ R3, R2 ;  /* 0x0000000200037305 */ /* 0x000e64000021f000 */
[----:B-1----:R-:W-:Y:S01]  /*09b0*/  IADD3 R0, PT, PT, RZ, -R3, RZ ;  /* 0x80000003ff007210 */ /* 0x002fe20007ffe0ff */
[----:B------:R-:W-:-:S04]  /*09c0*/  IMAD.MOV.U32 R2, RZ, RZ, RZ ;  /* 0x000000ffff027224 */ /* 0x000fc800078e00ff */
[----:B------:R-:W-:Y:S01]  /*09d0*/  IMAD.MOV.U32 R7, RZ, RZ, R0 ;  /* 0x000000ffff077224 */ /* 0x000fe200078e0000 */
[----:B------:R-:W-:-:S03]  /*09e0*/  IABS R0, UR31 ;  /* 0x0000001f00007c13 */ /* 0x000fc60008000000 */
[----:B------:R-:W-:Y:S01]  /*09f0*/  IMAD R7, R7, R4, RZ ;  /* 0x0000000407077224 */ /* 0x000fe200078e02ff */
[----:B------:R-:W-:-:S03]  /*0a00*/  IADD3 R0, PT, PT, RZ, -R0, RZ ;  /* 0x80000000ff007210 */ /* 0x000fc60007ffe0ff */
[----:B------:R-:W-:Y:S01]  /*0a10*/  IMAD.HI.U32 R8, R3, R7, R2 ;  /* 0x0000000703087227 */ /* 0x000fe200078e0002 */
[----:B------:R-:W-:-:S03]  /*0a20*/  MOV R7, R0 ;  /* 0x0000000000077202 */ /* 0x000fc60000000f00 */
[----:B------:R-:W-:-:S04]  /*0a30*/  IMAD.MOV.U32 R2, RZ, RZ, R6 ;  /* 0x000000ffff027224 */ /* 0x000fc800078e0006 */
[----:B------:R-:W-:-:S04]  /*0a40*/  IMAD.HI.U32 R0, R8, R2, RZ ;  /* 0x0000000208007227 */ /* 0x000fc800078e00ff */
[----:B------:R-:W-:-:S05]  /*0a50*/  IMAD R2, R0, R7, R2 ;  /* 0x0000000700027224 */ /* 0x000fca00078e0202 */
[----:B------:R-:W-:-:S13]  /*0a60*/  ISETP.GT.U32.AND P1, PT, R4, R2, PT ;  /* 0x000000020400720c */ /* 0x000fda0003f24070 */
[----:B------:R-:W-:Y:S02]  /*0a70*/  @!P1 IMAD.IADD R2, R2, 0x1, -R4 ;  /* 0x0000000102029824 */ /* 0x000fe400078e0a04 */
[----:B------:R-:W-:-:S03]  /*0a80*/  @!P1 VIADD R0, R0, 0x1 ;  /* 0x0000000100009836 */ /* 0x000fc60000000000 */
[----:B------:R-:W-:Y:S02]  /*0a90*/  ISETP.GE.U32.AND P2, PT, R2, R4, PT ;  /* 0x000000040200720c */ /* 0x000fe40003f46070 */
[----:B------:R-:W-:-:S04]  /*0aa0*/  LOP3.LUT R2, R5, UR31, RZ, 0x3c, !PT ;  /* 0x0000001f05027c12 */ /* 0x000fc8000f8e3cff */
[----:B------:R-:W-:Y:S02]  /*0ab0*/  ISETP.GE.AND P0, PT, R2, RZ, PT ;  /* 0x000000ff0200720c */ /* 0x000fe40003f06270 */
[----:B------:R-:W-:-:S05]  /*0ac0*/  IADD3 R2, PT, PT, R9, UR47, RZ ;  /* 0x0000002f09027c10 */ /* 0x000fca000fffe0ff */
[----:B------:R-:W-:-:S06]  /*0ad0*/  @P2 IADD3 R0, PT, PT, R0, 0x1, RZ ;  /* 0x0000000100002810 */ /* 0x000fcc0007ffe0ff */
[----:B------:R-:W-:-:S05]  /*0ae0*/  @!P0 IMAD.MOV R0, RZ, RZ, -R0 ;  /* 0x000000ffff008224 */ /* 0x000fca00078e0a00 */
[----:B------:R-:W-:-:S05]  /*0af0*/  SEL R6, R10, R0, !P4 ;  /* 0x000000000a067207 */ /* 0x000fca0006000000 */
[----:B------:R-:W-:-:S05]  /*0b00*/  IMAD R0, R6, UR31, RZ ;  /* 0x0000001f06007c24 */ /* 0x000fca000f8e02ff */
[----:B------:R-:W-:-:S13]  /*0b10*/  ISETP.GT.AND P0, PT, R0, R2, PT ;  /* 0x000000020000720c */ /* 0x000fda0003f04270 */
[----:B------:R-:W-:Y:S05]  /*0b20*/  @P0 BRA `(.L_x_65) ;  /* 0x0000000000a80947 */ /* 0x000fea0003800000 */
[----:B------:R-:W-:Y:S02]  /*0b30*/  IMAD.IADD R5, R0, 0x1, -R9 ;  /* 0x0000000100057824 */ /* 0x000fe400078e0a09 */
[----:B------:R-:W-:-:S03]  /*0b40*/  IMAD.U32 R0, RZ, RZ, UR4 ;  /* 0x00000004ff007e24 */ /* 0x000fc6000f8e00ff */
[C---:B------:R-:W-:Y:S02]  /*0b50*/  ISETP.GT.AND P3, PT, R5.reuse, RZ, PT ;  /* 0x000000ff0500720c */ /* 0x040fe40003f64270 */
[----:B------:R-:W-:-:S04]  /*0b60*/  IADD3 R3, PT, PT, -R5, UR47, R0 ;  /* 0x0000002f05037c10 */ /* 0x000fc8000fffe100 */
[----:B------:R-:W-:Y:S02]  /*0b70*/  IABS R0, R3 ;  /* 0x0000000300007213 */ /* 0x000fe40000000000 */
[----:B------:R-:W-:-:S03]  /*0b80*/  LOP3.LUT R3, R3, UR31, RZ, 0x3c, !PT ;  /* 0x0000001f03037c12 */ /* 0x000fc6000f8e3cff */
[----:B------:R-:W-:Y:S01]  /*0b90*/  IMAD.MOV.U32 R2, RZ, RZ, R0 ;  /* 0x000000ffff027224 */ /* 0x000fe200078e0000 */
[----:B------:R-:W-:-:S03]  /*0ba0*/  ISETP.GE.AND P0, PT, R3, RZ, PT ;  /* 0x000000ff0300720c */ /* 0x000fc60003f06270 */
[----:B------:R-:W-:-:S04]  /*0bb0*/  IMAD.HI.U32 R0, R8, R2, RZ ;  /* 0x0000000208007227 */ /* 0x000fc800078e00ff */
[----:B------:R-:W-:-:S05]  /*0bc0*/  IMAD R2, R0, R7, R2 ;  /* 0x0000000700027224 */ /* 0x000fca00078e0202 */
[----:B------:R-:W-:-:S13]  /*0bd0*/  ISETP.GT.U32.AND P1, PT, R4, R2, PT ;  /* 0x000000020400720c */ /* 0x000fda0003f24070 */
[----:B------:R-:W-:Y:S02]  /*0be0*/  @!P1 IMAD.IADD R2, R2, 0x1, -R4 ;  /* 0x0000000102029824 */ /* 0x000fe400078e0a04 */
[----:B------:R-:W-:-:S03]  /*0bf0*/  @!P1 VIADD R0, R0, 0x1 ;  /* 0x0000000100009836 */ /* 0x000fc60000000000 */
[----:B------:R-:W-:Y:S02]  /*0c00*/  ISETP.GE.U32.AND P2, PT, R2, R4, PT ;  /* 0x000000040200720c */ /* 0x000fe40003f46070 */
[----:B------:R-:W-:-:S05]  /*0c10*/  IADD3 R2, PT, PT, -R6, UR33, RZ ;  /* 0x0000002106027c10 */ /* 0x000fca000fffe1ff */
[----:B------:R-:W-:Y:S01]  /*0c20*/  IMAD R3, R2, UR31, RZ ;  /* 0x0000001f02037c24 */ /* 0x000fe2000f8e02ff */
[----:B------:R-:W-:-:S04]  /*0c30*/  SEL R2, RZ, 0x1, !P3 ;  /* 0x00000001ff027807 */ /* 0x000fc80005800000 */
[----:B------:R-:W-:Y:S01]  /*0c40*/  LOP3.LUT P1, RZ, R5, R3, RZ, 0xfc, !PT ;  /* 0x0000000305ff7212 */ /* 0x000fe2000782fcff */
[----:B------:R-:W-:-:S03]  /*0c50*/  @P2 VIADD R0, R0, 0x1 ;  /* 0x0000000100002836 */ /* 0x000fc60000000000 */
[----:B------:R-:W-:Y:S01]  /*0c60*/  ISETP.GT.AND P1, PT, R3, -0x1, P1 ;  /* 0xffffffff0300780c */ /* 0x000fe20000f24270 */
[----:B------:R-:W-:-:S05]  /*0c70*/  @!P0 IMAD.MOV R0, RZ, RZ, -R0 ;  /* 0x000000ffff008224 */ /* 0x000fca00078e0a00 */
[----:B------:R-:W-:-:S05]  /*0c80*/  SEL R0, R10, R0, !P4 ;  /* 0x000000000a007207 */ /* 0x000fca0006000000 */
[----:B------:R-:W-:-:S04]  /*0c90*/  IMAD.IADD R221, R0, 0x1, R2 ;  /* 0x0000000100dd7824 */ /* 0x000fc800078e0202 */
[----:B------:R-:W-:Y:S01]  /*0ca0*/  @!P1 VIADD R171, R221, 0xffffffff ;  /* 0xffffffffddab9836 */ /* 0x000fe20000000000 */
[----:B------:R-:W-:Y:S06]  /*0cb0*/  @!P1 BRA `(.L_x_65) ;  /* 0x0000000000449947 */ /* 0x000fec0003800000 */
[----:B------:R-:W-:-:S05]  /*0cc0*/  IABS R0, R3 ;  /* 0x0000000300007213 */ /* 0x000fca0000000000 */
[----:B------:R-:W-:-:S04]  /*0cd0*/  IMAD.MOV.U32 R2, RZ, RZ, R0 ;  /* 0x000000ffff027224 */ /* 0x000fc800078e0000 */
[----:B------:R-:W-:-:S04]  /*0ce0*/  IMAD.HI.U32 R0, R8, R2, RZ ;  /* 0x0000000208007227 */ /* 0x000fc800078e00ff */
[----:B------:R-:W-:-:S05]  /*0cf0*/  IMAD R2, R0, R7, R2 ;  /* 0x0000000700027224 */ /* 0x000fca00078e0202 */
[----:B------:R-:W-:-:S13]  /*0d00*/  ISETP.GT.U32.AND P1, PT, R4, R2, PT ;  /* 0x000000020400720c */ /* 0x000fda0003f24070 */
[----:B------:R-:W-:Y:S01]  /*0d10*/  @!P1 IMAD.IADD R2, R2, 0x1, -R4 ;  /* 0x0000000102029824 */ /* 0x000fe200078e0a04 */
[----:B------:R-:W-:-:S04]  /*0d20*/  @!P1 IADD3 R0, PT, PT, R0, 0x1, RZ ;  /* 0x0000000100009810 */ /* 0x000fc80007ffe0ff */
[----:B------:R-:W-:Y:S02]  /*0d30*/  ISETP.GE.U32.AND P2, PT, R2, R4, PT ;  /* 0x000000040200720c */ /* 0x000fe40003f46070 */
[----:B------:R-:W-:-:S04]  /*0d40*/  LOP3.LUT R2, R3, UR31, RZ, 0x3c, !PT ;  /* 0x0000001f03027c12 */ /* 0x000fc8000f8e3cff */
[----:B------:R-:W-:Y:S02]  /*0d50*/  ISETP.GE.AND P0, PT, R2, RZ, PT ;  /* 0x000000ff0200720c */ /* 0x000fe40003f06270 */
[----:B------:R-:W-:Y:S01]  /*0d60*/  IADD3 R2, PT, PT, R221, -0x1, RZ ;  /* 0xffffffffdd027810 */ /* 0x000fe20007ffe0ff */
[----:B------:R-:W-:-:S04]  /*0d70*/  @!P3 IMAD.MOV R2, RZ, RZ, R221 ;  /* 0x000000ffff02b224 */ /* 0x000fc800078e02dd */
[----:B------:R-:W-:-:S06]  /*0d80*/  @P2 VIADD R0, R0, 0x1 ;  /* 0x0000000100002836 */ /* 0x000fcc0000000000 */
[----:B------:R-:W-:-:S05]  /*0d90*/  @!P0 IMAD.MOV R0, RZ, RZ, -R0 ;  /* 0x000000ffff008224 */ /* 0x000fca00078e0a00 */
[----:B------:R-:W-:-:S04]  /*0da0*/  SEL R0, R10, R0, !P4 ;  /* 0x000000000a007207 */ /* 0x000fc80006000000 */
[----:B------:R-:W-:-:S04]  /*0db0*/  LOP3.LUT R0, RZ, R0, RZ, 0x33, !PT ;  /* 0x00000000ff007212 */ /* 0x000fc800078e33ff */
[----:B------:R-:W-:-:S07]  /*0dc0*/  IADD3 R171, PT, PT, R0, R2, RZ ;  /* 0x0000000200ab7210 */ /* 0x000fce0007ffe0ff */
.L_x_65:
[----:B------:R-:W-:Y:S01]  /*0dd0*/  ISETP.NE.AND P0, PT, R220, UR46, PT ;  /* 0x0000002edc007c0c */ /* 0x000fe2000bf05270 */
[----:B------:R-:W-:-:S05]  /*0de0*/  VIADD R0, R11, UR31 ;  /* 0x0000001f0b007c36 */ /* 0x000fca0008000000 */
[----:B------:R-:W-:Y:S02]  /*0df0*/  ISETP.GT.AND P1, PT, R0, UR47, PT ;  /* 0x0000002f00007c0c */ /* 0x000fe4000bf24270 */
[----:B------:R-:W-:-:S04]  /*0e00*/  IADD3 R0, PT, PT, -R11, UR47, RZ ;  /* 0x0000002f0b007c10 */ /* 0x000fc8000fffe1ff */
[----:B------:R-:W-:Y:S01]  /*0e10*/  SEL R179, R0, UR31, P1 ;  /* 0x0000001f00b37c07 */ /* 0x000fe20008800000 */
        /* <DEDUP_REMOVED lines=13> */
.L_x_64:
[----:B------:R-:W2:Y:S01]  /*0ef0*/  S2R R137, SR_TID.X ;  /* 0x0000000000897919 */ /* 0x000ea20000002100 */
[----:B------:R-:W-:Y:S01]  /*0f00*/  ULEA.HI UR7, UR5, UR5, URZ, 0x1 ;  /* 0x0000000505077291 */ /* 0x000fe2000f8f08ff */
[----:B------:R-:W3:Y:S01]  /*0f10*/  S2UR UR4, SR_CgaCtaId ;  /* 0x00000000000479c3 */ /* 0x000ee20000008800 */
[----:B------:R-:W-:Y:S01]  /*0f20*/  ULEA.HI UR44, UR44, UR25, URZ, 0x3 ;  /* 0x000000192c2c7291 */ /* 0x000fe2000f8f18ff */
[----:B------:R-:W-:Y:S01]  /*0f30*/  ISETP.GE.AND P0, PT, R179, 0x1, PT ;  /* 0x00000001b300780c */ /* 0x000fe20003f06270 */
[----:B------:R-:W-:Y:S02]  /*0f40*/  USHF.R.S32.HI UR43, URZ, 0x1, UR7 ;  /* 0x00000001ff2b7899 */ /* 0x000fe40008011407 */
[----:B------:R-:W-:Y:S02]  /*0f50*/  USHF.R.S32.HI UR44, URZ, 0x3, UR44 ;  /* 0x00000003ff2c7899 */ /* 0x000fe4000801142c */
[----:B------:R-:W-:Y:S01]  /*0f60*/  USHF.L.U32 UR42, UR43, 0x2, URZ ;  /* 0x000000022b2a7899 */ /* 0x000fe200080006ff */
[----:B------:R-:W4:Y:S01]  /*0f70*/  LDC.64 R172, c[0x0][0x388] ;  /* 0x0000e200ffac7b82 */ /* 0x000f220000000a00 */
[----:B------:R-:W-:-:S02]  /*0f80*/  ULEA.HI UR41, UR41, UR5, URZ, 0x3 ;  /* 0x0000000529297291 */ /* 0x000fc4000f8f18ff */
[----:B------:R-:W-:Y:S01]  /*0f90*/  ULOP3.LUT UR7, UR7, 0xfffffffe, URZ, 0xc0, !UPT ;  /* 0xfffffffe07077892 */ /* 0x000fe2000f8ec0ff */
[----:B------:R-:W-:Y:S01]  /*0fa0*/  UMOV UR8, 0x400 ;  /* 0x0000040000087882 */ /* 0x000fe20000000000 */
[----:B------:R-:W-:Y:S02]  /*0fb0*/  USHF.R.S32.HI UR41, URZ, 0x3, UR41 ;  /* 0x00000003ff297899 */ /* 0x000fe40008011429 */
[----:B------:R-:W-:Y:S02]  /*0fc0*/  USHF.L.U32 UR6, UR32, 0x3, URZ ;  /* 0x0000000320067899 */ /* 0x000fe400080006ff */
[----:B------:R-:W-:Y:S01]  /*0fd0*/  IMAD.U32 R174, RZ, RZ, UR7 ;  /* 0x00000007ffae7e24 */ /* 0x000fe2000f8e00ff */
[----:B------:R-:W4:Y:S01]  /*0fe0*/  LDCU.64 UR62, c[0x0][0x358] ;  /* 0x00006b00ff3e77ac */ /* 0x000f220008000a00 */
[----:B------:R-:W-:Y:S01]  /*0ff0*/  IMAD R12, R11, UR41, RZ ;  /* 0x000000290b0c7c24 */ /* 0x000fe2000f8e02ff */
[----:B---3--:R-:W-:Y:S01]  /*1000*/  ULEA UR4, UR4, UR8, 0x18 ;  /* 0x0000000804047291 */ /* 0x008fe2000f8ec0ff */
[--C-:B--2---:R-:W-:Y:S01]  /*1010*/  SHF.R.U32.HI R2, RZ, 0x7, R137.reuse ;  /* 0x00000007ff027819 */ /* 0x104fe20000011689 */
[C---:B------:R-:W-:Y:S01]  /*1020*/  IMAD.SHL.U32 R15, R137.reuse, 0x8, RZ ;  /* 0x00000008890f7824 */ /* 0x040fe200078e00ff */
[C---:B-1----:R-:W-:Y:S01]  /*1030*/  LOP3.LUT R0, R137.reuse, 0x7f, RZ, 0xc0, !PT ;  /* 0x0000007f89007812 */ /* 0x042fe200078ec0ff */
[C---:B------:R-:W-:Y:S01]  /*1040*/  VIADD R13, R137.reuse, 0x100 ;  /* 0x00000100890d7836 */ /* 0x040fe20000000000 */
[--C-:B------:R-:W-:Y:S01]  /*1050*/  SHF.R.U32.HI R14, RZ, 0x3, R137.reuse ;  /* 0x00000003ff0e7819 */ /* 0x100fe20000011689 */
[----:B------:R-:W-:Y:S01]  /*1060*/  IMAD.SHL.U32 R248, R137, 0x10, RZ ;  /* 0x0000001089f87824 */ /* 0x000fe200078e00ff */
[----:B------:R-:W-:Y:S01]  /*1070*/  LOP3.LUT R3, R15, 0x78, RZ, 0xc0, !PT ;  /* 0x000000780f037812 */ /* 0x000fe200078ec0ff */
[----:B------:R-:W-:Y:S01]  /*1080*/  IMAD R0, R2, UR43, R0 ;  /* 0x0000002b02007c24 */ /* 0x000fe2000f8e0200 */
[----:B------:R-:W-:Y:S01]  /*1090*/  SHF.R.U32.HI R2, RZ, 0x4, R137 ;  /* 0x00000004ff027819 */ /* 0x000fe20000011689 */
[----:B------:R-:W-:Y:S01]  /*10a0*/  VIADD R252, R248, UR4 ;  /* 0x00000004f8fc7c36 */ /* 0x000fe20008000000 */
[----:B------:R-:W-:Y:S01]  /*10b0*/  LOP3.LUT R240, R137, 0x7, RZ, 0xc0, !PT ;  /* 0x0000000789f07812 */ /* 0x000fe200078ec0ff */
[----:B------:R-:W-:Y:S01]  /*10c0*/  IMAD R0, R11, UR42, R0 ;  /* 0x0000002a0b007c24 */ /* 0x000fe2000f8e0200 */
[----:B------:R-:W-:-:S02]  /*10d0*/  LOP3.LUT R3, R3, 0x1, R2, 0xf8, !PT ;  /* 0x0000000103037812 */ /* 0x000fc400078ef802 */
[----:B------:R-:W-:Y:S01]  /*10e0*/  LOP3.LUT R2, R13, 0x7f8, RZ, 0xc0, !PT ;  /* 0x000007f80d027812 */ /* 0x000fe200078ec0ff */
[----:B------:R-:W-:Y:S01]  /*10f0*/  IMAD R240, R14, UR44, R240 ;  /* 0x0000002c0ef07c24 */ /* 0x000fe2000f8e02f0 */
[----:B------:R-:W-:Y:S01]  /*1100*/  SHF.R.U32.HI R6, RZ, 0x3, R13 ;  /* 0x00000003ff067819 */ /* 0x000fe2000001160d */
[----:B------:R-:W-:Y:S01]  /*1110*/  USHF.L.U32 UR44, UR44, 0x5, URZ ;  /* 0x000000052c2c7899 */ /* 0x000fe200080006ff */
[--C-:B------:R-:W-:Y:S01]  /*1120*/  LOP3.LUT R2, R2, 0x7, R137.reuse, 0xf8, !PT ;  /* 0x0000000702027812 */ /* 0x100fe200078ef889 */
[----:B------:R-:W-:Y:S01]  /*1130*/  IMAD R10, R11, 0x8, R240 ;  /* 0x000000080b0a7824 */ /* 0x000fe200078e02f0 */
[----:B------:R-:W-:Y:S02]  /*1140*/  SHF.R.U32.HI R4, RZ, 0x6, R137 ;  /* 0x00000006ff047819 */ /* 0x000fe40000011689 */
[----:B------:R-:W-:Y:S01]  /*1150*/  LOP3.LUT R6, R2, R6, RZ, 0x3c, !PT ;  /* 0x0000000602067212 */ /* 0x000fe200078e3cff */
[----:B------:R-:W-:Y:S01]  /*1160*/  IMAD R2, R220, 0x80, R0 ;  /* 0x00000080dc027824 */ /* 0x000fe200078e0200 */
[----:B------:R-:W-:-:S02]  /*1170*/  LOP3.LUT R4, R4, 0xe, RZ, 0xc0, !PT ;  /* 0x0000000e04047812 */ /* 0x000fc400078ec0ff */
[----:B------:R-:W-:Y:S01]  /*1180*/  LEA R232, R6, UR4, 0x4 ;  /* 0x0000000406e87c11 */ /* 0x000fe2000f8e20ff */
[----:B----4-:R-:W-:Y:S01]  /*1190*/  IMAD.WIDE R172, R2, 0x10, R172 ;  /* 0x0000001002ac7825 */ /* 0x010fe200078e02ac */
[----:B------:R-:W-:-:S03]  /*11a0*/  LOP3.LUT R2, R137, R14, RZ, 0x3c, !PT ;  /* 0x0000000e89027212 */ /* 0x000fc600078e3cff */
[----:B------:R-:W-:Y:S01]  /*11b0*/  IMAD.IADD R0, R4, 0x1, R3 ;  /* 0x0000000104007824 */ /* 0x000fe200078e0203 */
[----:B------:R-:W-:Y:S01]  /*11c0*/  LEA R233, R2, UR4, 0x4 ;  /* 0x0000000402e97c11 */ /* 0x000fe2000f8e20ff */
[C---:B------:R-:W-:Y:S02]  /*11d0*/  VIADD R3, R10.reuse, UR44 ;  /* 0x0000002c0a037c36 */ /* 0x040fe40008000000 */
[----:B------:R-:W-:-:S04]  /*11e0*/  IMAD.WIDE R4, R10, 0x10, R222 ;  /* 0x000000100a047825 */ /* 0x000fc800078e02de */
[----:B------:R-:W-:-:S04]  /*11f0*/  IMAD.WIDE R2, R3, 0x10, R222 ;  /* 0x0000001003027825 */ /* 0x000fc800078e02de */
[----:B------:R-:W-:Y:S01]  /*1200*/  IMAD.WIDE R174, R174, 0x10, R172 ;  /* 0x00000010aeae7825 */ /* 0x000fe200078e02ac */
[----:B------:R-:W-:Y:S06]  /*1210*/  @!P0 BRA `(.L_x_66) ;  /* 0x0000000000508947 */ /* 0x000fec0003800000 */
        /* <DEDUP_REMOVED lines=8> */
[----:B------:R-:W-:Y:S02]  /*12a0*/  MOV R7, UR42 ;  /* 0x0000002a00077c02 */ /* 0x000fe40008000f00 */
[----:B------:R-:W-:Y:S01]  /*12b0*/  MOV R6, UR42 ;  /* 0x0000002a00067c02 */ /* 0x000fe20008000f00 */
[----:B------:R-:W-:Y:S01]  /*12c0*/  UMOV UR8, UR4 ;  /* 0x0000000400087c82 */ /* 0x000fe20008000000 */
[----:B------:R-:W-:Y:S01]  /*12d0*/  @!PT LDS RZ, [RZ] ;  /* 0x00000000fffff984 */ /* 0x000fe20000000800 */
[----:B------:R-:W-:Y:S01]  /*12e0*/  @!PT LDS RZ, [RZ] ;  /* 0x00000000fffff984 */ /* 0x000fe20000000800 */
[----:B------:R-:W-:Y:S01]  /*12f0*/  @!PT LDS RZ, [RZ] ;  /* 0x00000000fffff984 */ /* 0x000fe20000000800 */
[----:B------:R-:W-:Y:S04]  /*1300*/  @!P0 LDGSTS.E.BYPASS.LTC128B.128 [R233], desc[UR62][R4.64] ;  /* 0x0000000004e98fae */ /* 0x000fe8000b981a3e */
[----:B------:R-:W-:Y:S04]  /*1310*/  @!P1 LDGSTS.E.BYPASS.LTC128B.128 [R232], desc[UR62][R2.64] ;  /* 0x0000000002e89fae */ /* 0x000fe8000b981a3e */
[----:B------:R1:W-:Y:S04]  /*1320*/  LDGSTS.E.BYPASS.LTC128B.128 [R248+UR0+0x8000], desc[UR1][R172.64] ;  /* 0x08000000acf87dae */ /* 0x0003e8000b981a00 */
[----:B------:R2:W-:Y:S01]  /*1330*/  LDGSTS.E.BYPASS.LTC128B.128 [R248+UR0+0x9000], desc[UR1][R174.64] ;  /* 0x09000000aef87dae */ /* 0x0005e2000b981a00 */
[----:B-1----:R-:W-:-:S04]  /*1340*/  IMAD.WIDE R172, R7, 0x10, R172 ;  /* 0x0000001007ac7825 */ /* 0x002fc800078e02ac */
[----:B--2---:R-:W-:-:S07]  /*1350*/  IMAD.WIDE R174, R6, 0x10, R174 ;  /* 0x0000001006ae7825 */ /* 0x004fce00078e02ae */
.L_x_66:
        /* <DEDUP_REMOVED lines=17> */
[----:B------:R-:W-:Y:S04]  /*1470*/  @!P0 LDGSTS.E.BYPASS.LTC128B.128 [R233+0x2000], desc[UR62][R4.64+0x80] ;  /* 0x0200008004e98fae */ /* 0x000fe8000b981a3e */
[----:B------:R-:W-:Y:S04]  /*1480*/  @!P1 LDGSTS.E.BYPASS.LTC128B.128 [R232+0x2000], desc[UR62][R2.64+0x80] ;  /* 0x0200008002e89fae */ /* 0x000fe8000b981a3e */
[----:B------:R1:W-:Y:S04]  /*1490*/  LDGSTS.E.BYPASS.LTC128B.128 [R248+UR0+0xa000], desc[UR1][R172.64] ;  /* 0x0a000000acf87dae */ /* 0x0003e8000b981a00 */
[----:B------:R2:W-:Y:S01]  /*14a0*/  LDGSTS.E.BYPASS.LTC128B.128 [R248+UR0+0xb000], desc[UR1][R174.64] ;  /* 0x0b000000aef87dae */ /* 0x0005e2000b981a00 */
[----:B-1----:R-:W-:-:S04]  /*14b0*/  IMAD.WIDE R172, R7, 0x10, R172 ;  /* 0x0000001007ac7825 */ /* 0x002fc800078e02ac */
[----:B--2---:R-:W-:-:S07]  /*14c0*/  IMAD.WIDE R174, R6, 0x10, R174 ;  /* 0x0000001006ae7825 */ /* 0x004fce00078e02ae */
.L_x_67:
        /* <DEDUP_REMOVED lines=11> */
[----:B------:R-:W-:Y:S01]  /*1580*/  UMOV UR8, UR4 ;  /* 0x0000000400087c82 */ /* 0x000fe20008000000 */
[----:B------:R-:W-:Y:S01]  /*1590*/  @!PT LDS RZ, [RZ] ;  /* 0x00000000fffff984 */ /* 0x000fe20000000800 */
[----:B------:R-:W-:Y:S01]  /*15a0*/  @!PT LDS RZ, [RZ] ;  /* 0x00000000fffff984 */ /* 0x000fe20000000800 */
[----:B------:R-:W-:Y:S01]  /*15b0*/  @!PT LDS RZ, [RZ] ;  /* 0x00000000fffff984 */ /* 0x000fe20000000800 */
[----:B------:R-:W-:Y:S04]  /*15c0*/  @!P0 LDGSTS.E.BYPASS.LTC128B.128 [R233+0x4000], desc[UR62][R4.64+0x100] ;  /* 0x0400010004e98fae */ /* 0x000fe8000b981a3e */
[----:B------:R1:W-:Y:S04]  /*15d0*/  @!P1 LDGSTS.E.BYPASS.LTC128B.128 [R232+0x4000], desc[UR62][R2.64+0x100] ;  /* 0x0400010002e89fae */ /* 0x0003e8000b981a3e */
[----:B------:R2:W-:Y:S04]  /*15e0*/  LDGSTS.E.BYPASS.LTC128B.128 [R248+UR0+0xc000], desc[UR1][R172.64] ;  /* 0x0c000000acf87dae */ /* 0x0005e8000b981a00 */
[----:B------:R3:W-:Y:S01]  /*15f0*/  LDGSTS.E.BYPASS.LTC128B.128 [R248+UR0+0xd000], desc[UR1][R174.64] ;  /* 0x0d000000aef87dae */ /* 0x0007e2000b981a00 */
[----:B-1----:R-:W-:-:S02]  /*1600*/  MOV R3, UR42 ;  /* 0x0000002a00037c02 */ /* 0x002fc40008000f00 */
[----:B------:R-:W-:-:S03]  /*1610*/  MOV R2, UR42 ;  /* 0x0000002a00027c02 */ /* 0x000fc60008000f00 */
[----:B--2---:R-:W-:-:S04]  /*1620*/  IMAD.WIDE R172, R3, 0x10, R172 ;  /* 0x0000001003ac7825 */ /* 0x004fc800078e02ac */
[----:B---3--:R-:W-:-:S07]  /*1630*/  IMAD.WIDE R174, R2, 0x10, R174 ;  /* 0x0000001002ae7825 */ /* 0x008fce00078e02ae */
.L_x_68:
[----:B------:R-:W0:Y:S01]  /*1640*/  LDGDEPBAR ;  /* 0x00000000000079af */ /* 0x000e220000000000 */
[C---:B------:R-:W-:Y:S01]  /*1650*/  VIADD R7, R0.reuse, 0x80 ;  /* 0x0000008000077836 */ /* 0x040fe20000000000 */
[C---:B------:R-:W-:Y:S01]  /*1660*/  LOP3.LUT R6, R0.reuse, 0xf8, RZ, 0xc0, !PT ;  /* 0x000000f800067812 */ /* 0x040fe200078ec0ff */
[C---:B------:R-:W-:Y:S01]  /*1670*/  VIADD R8, R0.reuse, 0x100 ;  /* 0x0000010000087836 */ /* 0x040fe20000000000 */
[----:B------:R-:W-:Y:S01]  /*1680*/  SHF.R.U32.HI R11, RZ, 0x3, R0 ;  /* 0x00000003ff0b7819 */ /* 0x000fe20000011600 */
[----:B------:R-:W-:Y:S01]  /*1690*/  VIADD R9, R0, 0x180 ;  /* 0x0000018000097836 */ /* 0x000fe20000000000 */
[----:B------:R-:W-:Y:S02]  /*16a0*/  LOP3.LUT R3, R7, 0x1f8, RZ, 0xc0, !PT ;  /* 0x000001f807037812 */ /* 0x000fe400078ec0ff */
[----:B------:R-:W-:Y:S02]  /*16b0*/  LOP3.LUT R2, R8, 0x1f8, RZ, 0xc0, !PT ;  /* 0x000001f808027812 */ /* 0x000fe400078ec0ff */
[----:B------:R-:W-:-:S02]  /*16c0*/  LOP3.LUT R4, R9, 0x3f8, RZ, 0xc0, !PT ;  /* 0x000003f809047812 */ /* 0x000fc400078ec0ff */
[--C-:B------:R-:W-:Y:S02]  /*16d0*/  LOP3.LUT R5, R3, 0x7, R0.reuse, 0xf8, !PT ;  /* 0x0000000703057812 */ /* 0x100fe400078ef800 */
[--C-:B------:R-:W-:Y:S02]  /*16e0*/  LOP3.LUT R3, R2, 0x7, R0.reuse, 0xf8, !PT ;  /* 0x0000000702037812 */ /* 0x100fe400078ef800 */
[----:B------:R-:W-:Y:S02]  /*16f0*/  LOP3.LUT R6, R6, 0x7, R0, 0xf8, !PT ;  /* 0x0000000706067812 */ /* 0x000fe400078ef800 */
[----:B------:R-:W-:Y:S02]  /*1700*/  SHF.R.U32.HI R7, RZ, 0x3, R7 ;  /* 0x00000003ff077819 */ /* 0x000fe40000011607 */
[----:B------:R-:W-:Y:S02]  /*1710*/  SHF.R.U32.HI R8, RZ, 0x3, R8 ;  /* 0x00000003ff087819 */ /* 0x000fe40000011608 */
[----:B------:R-:W-:Y:S01]  /*1720*/  SHF.R.U32.HI R9, RZ, 0x3, R9 ;  /* 0x00000003ff097819 */ /* 0x000fe20000011609 */
        /* <DEDUP_REMOVED lines=11> */
[----:B------:R-:W-:Y:S01]  /*17e0*/  LEA R236, R2, UR4, 0x4 ;  /* 0x0000000402ec7c11 */ /* 0x000fe2000f8e20ff */
[----:B------:R1:W2:Y:S04]  /*17f0*/  LDSM.16.M88.4 R132, [R239] ;  /* 0x00000000ef84783b */ /* 0x0002a80000000200 */
[----:B------:R1:W3:Y:S04]  /*1800*/  LDSM.16.M88.4 R140, [R238] ;  /* 0x00000000ee8c783b */ /* 0x0002e80000000200 */
[----:B------:R1:W4:Y:S04]  /*1810*/  LDSM.16.M88.4 R144, [R237] ;  /* 0x00000000ed90783b */ /* 0x0003280000000200 */
[----:B------:R1:W1:Y:S01]  /*1820*/  LDSM.16.M88.4 R148, [R236] ;  /* 0x00000000ec94783b */ /* 0x0002620000000200 */
[----:B------:R-:W-:Y:S05]  /*1830*/  @!P0 EXIT ;  /* 0x000000000000894d */ /* 0x000fea0003800000 */
[----:B------:R1:W1:Y:S01]  /*1840*/  LDS.128 R180, [R248+UR4+0x8000] ;  /* 0x00800004f8b47984 */ /* 0x0002620008000c00 */
[----:B------:R-:W-:Y:S01]  /*1850*/  ISETP.GE.AND P2, PT, R13, UR6, PT ;  /* 0x000000060d007c0c */ /* 0x000fe2000bf46270 */
[----:B------:R-:W5:Y:S01]  /*1860*/  S2UR UR21, SR_CgaCtaId ;  /* 0x00000000001579c3 */ /* 0x000f620000008800 */
[C---:B------:R-:W-:Y:S01]  /*1870*/  ISETP.GE.AND P1, PT, R137.reuse, UR6, PT ;  /* 0x0000000689007c0c */ /* 0x040fe2000bf26270 */
[C---:B------:R-:W-:Y:S01]  /*1880*/  VIADD R7, R0.reuse, 0x84 ;  /* 0x0000008400077836 */ /* 0x040fe20000000000 */
[--C-:B------:R-:W-:Y:S01]  /*1890*/  SHF.R.U32.HI R2, RZ, 0x5, R137.reuse ;  /* 0x00000005ff027819 */ /* 0x100fe20000011689 */
[C---:B------:R-:W-:Y:S01]  /*18a0*/  VIADD R8, R0.reuse, 0x104 ;  /* 0x0000010400087836 */ /* 0x040fe20000000000 */
[----:B------:R-:W-:Y:S01]  /*18b0*/  LOP3.LUT R241, R137, 0x1f, RZ, 0xc0, !PT ;  /* 0x0000001f89f17812 */ /* 0x000fe200078ec0ff */
[C---:B------:R-:W-:Y:S01]  /*18c0*/  VIADD R9, R0.reuse, 0x184 ;  /* 0x0000018400097836 */ /* 0x040fe20000000000 */
[----:B------:R-:W-:Y:S01]  /*18d0*/  SHF.R.U32.HI R249, RZ, 0x2, R137 ;  /* 0x00000002fff97819 */ /* 0x000fe20000011689 */
[----:B------:R-:W2:Y:S01]  /*18e0*/  S2UR UR18, SR_CgaCtaId ;  /* 0x00000000001279c3 */ /* 0x000ea20000008800 */
[----:B------:R-:W-:Y:S01]  /*18f0*/  VIADD R11, R0, 0x4 ;  /* 0x00000004000b7836 */ /* 0x000fe20000000000 */
[----:B------:R-:W-:Y:S01]  /*1900*/  LOP3.LUT R3, R7, 0x1f8, RZ, 0xc0, !PT ;  /* 0x000001f807037812 */ /* 0x000fe200078ec0ff */
[----:B------:R-:W-:Y:S01]  /*1910*/  IMAD R241, R2, 0x21, R241 ;  /* 0x0000002102f17824 */ /* 0x000fe200078e02f1 */
[----:B------:R-:W-:Y:S01]  /*1920*/  LOP3.LUT R2, R8, 0x3f8, RZ, 0xc0, !PT ;  /* 0x000003f808027812 */ /* 0x000fe200078ec0ff */
[----:B------:R-:W-:Y:S01]  /*1930*/  IMAD.SHL.U32 R251, R137, 0x4, RZ ;  /* 0x0000000489fb7824 */ /* 0x000fe200078e00ff */
[----:B------:R-:W-:Y:S01]  /*1940*/  LOP3.LUT R0, R9, 0x3f8, RZ, 0xc0, !PT ;  /* 0x000003f809007812 */ /* 0x000fe200078ec0ff */
[----:B------:R-:W-:Y:S01]  /*1950*/  IMAD R246, R12, -0x4, R137 ;  /* 0xfffffffc0cf67824 */ /* 0x000fe200078e0289 */
[----:B------:R-:W3:Y:S01]  /*1960*/  S2UR UR15, SR_CgaCtaId ;  /* 0x00000000000f79c3 */ /* 0x000ee20000008800 */
[----:B------:R-:W-:Y:S01]  /*1970*/  LOP3.LUT R247, R14, 0xc, RZ, 0xc0, !PT ;  /* 0x0000000c0ef77812 */ /* 0x000fe200078ec0ff */
[----:B------:R-:W-:Y:S01]  /*1980*/  VIADD R234, R10, 0x18 ;  /* 0x000000180aea7836 */ /* 0x000fe20000000000 */
[----:B------:R-:W-:Y:S01]  /*1990*/  LOP3.LUT R138, R137, 0x3e3, RZ, 0xc0, !PT ;  /* 0x000003e3898a7812 */ /* 0x000fe200078ec0ff */
[----:B------:R-:W-:Y:S01]  /*19a0*/  UMOV UR27, 0xf0 ;  /* 0x000000f0001b7882 */ /* 0x000fe20000000000 */
[----:B------:R-:W-:-:S02]  /*19b0*/  LOP3.LUT R249, R249, 0x7, RZ, 0xc0, !PT ;  /* 0x00000007f9f97812 */ /* 0x000fc400078ec0ff */
[----:B------:R-:W-:Y:S02]  /*19c0*/  CS2R R130, SRZ ;  /* 0x0000000000827805 */ /* 0x000fe4000001ff00 */
[--C-:B------:R-:W-:Y:S01]  /*19d0*/  SHF.R.U32.HI R6, RZ, 0x3, R11.reuse ;  /* 0x00000003ff067819 */ /* 0x100fe2000001160b */
[----:B------:R-:W4:Y:S01]  /*19e0*/  S2UR UR12, SR_CgaCtaId ;  /* 0x00000000000c79c3 */ /* 0x000f220000008800 */
[----:B------:R-:W-:Y:S01]  /*19f0*/  LOP3.LUT R5, R3, 0x7, R11, 0xf8, !PT ;  /* 0x0000000703057812 */ /* 0x000fe200078ef80b */
[----:B------:R-:W-:Y:S01]  /*1a00*/  IMAD R169, R249, 0x84, R138 ;  /* 0x00000084f9a97824 */ /* 0x000fe200078e028a */
[----:B------:R-:W-:Y:S02]  /*1a10*/  SHF.R.U32.HI R7, RZ, 0x3, R7 ;  /* 0x00000003ff077819 */ /* 0x000fe40000011607 */
[----:B------:R-:W-:Y:S02]  /*1a20*/  CS2R R128, SRZ ;  /* 0x0000000000807805 */ /* 0x000fe4000001ff00 */
[----:B------:R-:W-:-:S02]  /*1a30*/  SHF.R.U32.HI R8, RZ, 0x3, R8 ;  /* 0x00000003ff087819 */ /* 0x000fc40000011608 */
[----:B------:R-:W-:Y:S02]  /*1a40*/  CS2R R126, SRZ ;  /* 0x00000000007e7805 */ /* 0x000fe4000001ff00 */
[----:B------:R-:W-:Y:S01]  /*1a50*/  SHF.R.U32.HI R9, RZ, 0x3, R9 ;  /* 0x00000003ff097819 */ /* 0x000fe20000011609 */
[----:B------:R-:W1:Y:S01]  /*1a60*/  S2UR UR9, SR_CgaCtaId ;  /* 0x00000000000979c3 */ /* 0x000e620000008800 */
[--C-:B------:R-:W-:Y:S02]  /*1a70*/  LOP3.LUT R3, R2, 0x7, R11.reuse, 0xf8, !PT ;  /* 0x0000000702037812 */ /* 0x100fe400078ef80b */
[----:B------:R-:W-:Y:S02]  /*1a80*/  CS2R R124, SRZ ;  /* 0x00000000007c7805 */ /* 0x000fe4000001ff00 */
[----:B------:R-:W-:Y:S02]  /*1a90*/  LOP3.LUT R4, R0, 0x7, R11, 0xf8, !PT ;  /* 0x0000000700047812 */ /* 0x000fe400078ef80b */
[----:B------:R-:W-:-:S02]  /*1aa0*/  CS2R R98, SRZ ;  /* 0x0000000000627805 */ /* 0x000fc4000001ff00 */
[----:B------:R-:W-:Y:S02]  /*1ab0*/  LOP3.LUT R170, R15, 0x1c00, RZ, 0xc0, !PT ;  /* 0x00001c000faa7812 */ /* 0x000fe400078ec0ff */
[----:B------:R-:W-:Y:S02]  /*1ac0*/  CS2R R96, SRZ ;  /* 0x0000000000607805 */ /* 0x000fe4000001ff00 */
[----:B------:R-:W-:Y:S01]  /*1ad0*/  LOP3.LUT R247, R247, 0x3, R137, 0xf8, !PT ;  /* 0x00000003f7f77812 */ /* 0x000fe200078ef889 */
[----:B------:R-:W1:Y:S01]  /*1ae0*/  S2UR UR6, SR_CgaCtaId ;  /* 0x00000000000679c3 */ /* 0x000e620000008800 */
[----:B------:R-:W-:Y:S02]  /*1af0*/  LOP3.LUT R0, R11, R6, RZ, 0x3c, !PT ;  /* 0x000000060b007212 */ /* 0x000fe400078e3cff */
[----:B------:R-:W-:Y:S02]  /*1b00*/  CS2R R94, SRZ ;  /* 0x00000000005e7805 */ /* 0x000fe4000001ff00 */
[----:B------:R-:W-:Y:S01]  /*1b10*/  LOP3.LUT R2, R5, R7, RZ, 0x3c, !PT ;  /* 0x0000000705027212 */ /* 0x000fe200078e3cff */
[----:B------:R-:W-:Y:S01]  /*1b20*/  IMAD R247, R249, UR41, R247 ;  /* 0x00000029f9f77c24 */ /* 0x000fe2000f8e02f7 */
[----:B------:R-:W-:-:S02]  /*1b30*/  LOP3.LUT R3, R3, R8, RZ, 0x3c, !PT ;  /* 0x0000000803037212 */ /* 0x000fc400078e3cff */
[----:B------:R-:W-:Y:S02]  /*1b40*/  CS2R R92, SRZ ;  /* 0x00000000005c7805 */ /* 0x000fe4000001ff00 */
[----:B------:R-:W-:Y:S02]  /*1b50*/  LOP3.LUT R136, R4, R9, RZ, 0x3c, !PT ;  /* 0x0000000904887212 */ /* 0x000fe400078e3cff */
[----:B------:R-:W-:Y:S02]  /*1b60*/  CS2R R66, SRZ ;  /* 0x0000000000427805 */ /* 0x000fe4000001ff00 */
[----:B------:R-:W-:Y:S02]  /*1b70*/  LOP3.LUT R170, R170, 0x7f, R137, 0xf8, !PT ;  /* 0x0000007faaaa7812 */ /* 0x000fe400078ef889 */
[----:B------:R-:W-:Y:S02]  /*1b80*/  CS2R R64, SRZ ;  /* 0x0000000000407805 */ /* 0x000fe4000001ff00 */
[----:B------:R-:W-:-:S02]  /*1b90*/  LOP3.LUT R251, R251, 0x180, RZ, 0xc0, !PT ;  /* 0x00000180fbfb7812 */ /* 0x000fc400078ec0ff */
[----:B------:R-:W-:Y:S02]  /*1ba0*/  CS2R R62, SRZ ;  /* 0x00000000003e7805 */ /* 0x000fe4000001ff00 */
[----:B------:R-:W-:Y:S02]  /*1bb0*/  LOP3.LUT R250, R249, 0x30, RZ, 0xfc, !PT ;  /* 0x00000030f9fa7812 */ /* 0x000fe400078efcff */
[----:B------:R-:W-:Y:S02]  /*1bc0*/  CS2R R60, SRZ ;  /* 0x00000000003c7805 */ /* 0x000fe4000001ff00 */
[----:B------:R-:W-:Y:S02]  /*1bd0*/  LEA R168, R0, UR4, 0x4 ;  /* 0x0000000400a87c11 */ /* 0x000fe4000f8e20ff */
        /* <DEDUP_REMOVED lines=51> */
[----:B------:R-:W-:Y:S01]  /*1f10*/  CS2R R4, SRZ ;  /* 0x0000000000047805 */ /* 0x000fe2000001ff00 */
[----:B------:R-:W-:Y:S01]  /*1f20*/  IMAD R246, R220, 0x20, R246 ;  /* 0x00000020dcf67824 */ /* 0x000fe200078e02f6 */
[----:B------:R-:W-:Y:S01]  /*1f30*/  LEA R170, R170, UR4, 0x4 ;  /* 0x00000004aaaa7c11 */ /* 0x000fe2000f8e20ff */
[----:B------:R-:W-:Y:S01]  /*1f40*/  UMOV UR22, 0x400 ;  /* 0x0000040000167882 */ /* 0x000fe20000000000 */
[----:B------:R-:W-:Y:S01]  /*1f50*/  LOP3.LUT R251, R251, 0x30, R248, 0xf8, !PT ;  /* 0x00000030fbfb7812 */ /* 0x000fe200078ef8f8 */
[----:B------:R-:W-:Y:S01]  /*1f60*/  UMOV UR19, 0x400 ;  /* 0x0000040000137882 */ /* 0x000fe20000000000 */
[----:B------:R-:W-:Y:S01]  /*1f70*/  LOP3.LUT R249, R249, 0x38, RZ, 0xfc, !PT ;  /* 0x00000038f9f97812 */ /* 0x000fe200078efcff */
        /* <DEDUP_REMOVED lines=68> */
.L_x_116:
[----:B-12---:R1:W2:Y:S01]  /*23c0*/  LDS.128 R184, [R248+UR4+0x9000] ;  /* 0x00900004f8b87984 */ /* 0x0062a20008000c00 */
[----:B------:R-:W-:Y:S05]  /*23d0*/  WARPSYNC.ALL ;  /* 0x0000000000007948 */ /* 0x000fea0003800000 */
[----:B------:R1:W2:Y:S01]  /*23e0*/  LDSM.16.M88.4 R152, [R168] ;  /* 0x00000000a898783b */ /* 0x0002a20000000200 */
[----:B------:R-:W-:Y:S01]  /*23f0*/  ISETP.GE.AND P4, PT, R179, 0x4, PT ;  /* 0x00000004b300780c */ /* 0x000fe20003f86270 */
[C---:B------:R-:W-:Y:S01]  /*2400*/  VIADD R2, R234.reuse, UR44 ;  /* 0x0000002cea027c36 */ /* 0x040fe20008000000 */
[-C--:B------:R-:W-:Y:S01]  /*2410*/  LEA R190, P3, R234, R222.reuse, 0x4 ;  /* 0x000000deeabe7211 */ /* 0x080fe200078620ff */
[----:B------:R1:W2:Y:S01]  /*2420*/  LDSM.16.M88.4 R156, [R139] ;  /* 0x000000008b9c783b */ /* 0x0002a20000000200 */
[----:B------:R-:W-:Y:S01]  /*2430*/  BSSY.RECONVERGENT B0, `(.L_x_69) ;  /* 0x0000018000007945 */ /* 0x000fe20003800200 */
[----:B------:R-:W-:Y:S01]  /*2440*/  IMAD.MOV.U32 R192, RZ, RZ, R179 ;  /* 0x000000ffffc07224 */ /* 0x000fe200078e00b3 */
[----:B------:R-:W-:Y:S01]  /*2450*/  LEA R188, P0, R2, R222, 0x4 ;  /* 0x000000de02bc7211 */ /* 0x000fe200078020ff */
[----:B------:R1:W2:Y:S01]  /*2460*/  LDSM.16.M88.4 R160, [R138] ;  /* 0x000000008aa0783b */ /* 0x0002a20000000200 */
[-C--:B------:R-:W-:Y:S02]  /*2470*/  LEA.HI.X.SX32 R191, R234, R223.reuse, 0x4, P3 ;  /* 0x000000dfeabf7211 */ /* 0x080fe400018f26ff */
[----:B------:R-:W-:Y:S01]  /*2480*/  LEA.HI.X.SX32 R189, R2, R223, 0x4, P0 ;  /* 0x000000df02bd7211 */ /* 0x000fe200000f26ff */
[----:B------:R1:W2:Y:S02]  /*2490*/  LDSM.16.M88.4 R164, [R0] ;  /* 0x0000000000a4783b */ /* 0x0002a40000000200 */
[----:B---34-:R-:W-:Y:S06]  /*24a0*/  @!P4 BRA `(.L_x_70) ;  /* 0x000000000040c947 */ /* 0x018fec0003800000 */
[----:B------:R-:W-:Y:S01]  /*24b0*/  @!PT LDS RZ, [RZ] ;  /* 0x00000000fffff984 */ /* 0x000fe20000000800 */
[----:B------:R-:W-:Y:S01]  /*24c0*/  @!PT LDS RZ, [RZ] ;  /* 0x00000000fffff984 */ /* 0x000fe20000000800 */
[----:B------:R-:W-:Y:S01]  /*24d0*/  @!PT LDS RZ, [RZ] ;  /* 0x00000000fffff984 */ /* 0x000fe20000000800 */
[----:B------:R-:W-:Y:S01]  /*24e0*/  @!P1 LDGSTS.E.BYPASS.LTC128B.128 [R233+0x6000], desc[UR62][R190.64] ;  /* 0x06000000bee99fae */ /* 0x000fe2000b981a3e */
[----:B------:R-:W-:Y:S01]  /*24f0*/  UMOV UR60, UR4 ;  /* 0x00000004003c7c82 */ /* 0x000fe20008000000 */
[----:B------:R-:W-:Y:S02]  /*2500*/  IMAD.U32 R2, RZ, RZ, UR42 ;  /* 0x0000002aff027e24 */ /* 0x000fe4000f8e00ff */
[----:B------:R-:W-:Y:S01]  /*2510*/  @!P2 LDGSTS.E.BYPASS.LTC128B.128 [R232+0x6000], desc[UR62][R188.64] ;  /* 0x06000000bce8afae */ /* 0x000fe2000b981a3e */
[----:B------:R-:W-:Y:S02]  /*2520*/  IMAD.U32 R3, RZ, RZ, UR42 ;  /* 0x0000002aff037e24 */ /* 0x000fe4000f8e00ff */
[----:B------:R-:W-:Y:S01]  /*2530*/  IMAD.U32 R136, RZ, RZ, UR42 ;  /* 0x0000002aff887e24 */ /* 0x000fe2000f8e00ff */
[----:B------:R3:W-:Y:S01]  /*2540*/  LDGSTS.E.BYPASS.LTC128B.128 [R248+UR0+0xe000], desc[UR1][R172.64] ;  /* 0x0e000000acf87dae */ /* 0x0007e2000b981a00 */
[----:B------:R-:W-:Y:S03]  /*2550*/  IMAD.U32 R137, RZ, RZ, UR42 ;  /* 0x0000002aff897e24 */ /* 0x000fe6000f8e00ff */
[----:B------:R4:W-:Y:S01]  /*2560*/  LDGSTS.E.BYPASS.LTC128B.128 [R248+UR0+0xf000], desc[UR1][R174.64] ;  /* 0x0f000000aef87dae */ /* 0x0009e2000b981a00 */
[----:B---3--:R-:W-:Y:S02]  /*2570*/  LEA R172, P3, R2, R172, 0x4 ;  /* 0x000000ac02ac7211 */ /* 0x008fe400078620ff */
[----:B----4-:R-:W-:Y:S02]  /*2580*/  LEA R174, P0, R3, R174, 0x4 ;  /* 0x000000ae03ae7211 */ /* 0x010fe400078020ff */
[----:B------:R-:W-:Y:S02]  /*2590*/  LEA.HI.X.SX32 R173, R136, R173, 0x4, P3 ;  /* 0x000000ad88ad7211 */ /* 0x000fe400018f26ff */
[----:B------:R-:W-:Y:S09]  /*25a0*/  LEA.HI.X.SX32 R175, R137, R175, 0x4, P0 ;  /* 0x000000af89af7211 */ /* 0x000ff200000f26ff */
.L_x_70:
[----:B------:R-:W-:Y:S05]  /*25b0*/  BSYNC.RECONVERGENT B0 ;  /* 0x0000000000007941 */ /* 0x000fea0003800200 */
.L_x_69:
[----:B------:R-:W-:Y:S01]  /*25c0*/  IMAD.MOV.U32 R193, RZ, RZ, 0x64006400 ;  /* 0x64006400ffc17424 */ /* 0x000fe200078e00ff */
[----:B------:R-:W-:Y:S01]  /*25d0*/  SHF.R.S32.HI R2, RZ, 0x8, R180 ;  /* 0x00000008ff027819 */ /* 0x000fe200000114b4 */
[----:B------:R-:W-:Y:S01]  /*25e0*/  IMAD.MOV.U32 R194, RZ, RZ, 0x2c00 ;  /* 0x00002c00ffc27424 */ /* 0x000fe200078e00ff */
[----:B------:R-:W0:Y:S01]  /*25f0*/  LDGDEPBAR ;  /* 0x00000000000079af */ /* 0x000e220000000000 */
[----:B------:R-:W-:Y:S01]  /*2600*/  ISETP.NE.AND P0, PT, R179, 0x1, PT ;  /* 0x00000001b300780c */ /* 0x000fe20003f05270 */
[----:B------:R-:W-:Y:S01]  /*2610*/  IMAD.MOV.U32 R179, RZ, RZ, RZ ;  /* 0x000000ffffb37224 */ /* 0x000fe200078e00ff */
[C-C-:B------:R-:W-:Y:S02]  /*2620*/  LOP3.LUT R3, R180.reuse, 0xf000f0, R193.reuse, 0xea, !PT ;  /* 0x00f000f0b4037812 */ /* 0x140fe400078eeac1 */
[--C-:B------:R-:W-:Y:S02]  /*2630*/  LOP3.LUT R136, R180, 0xf000f, R193.reuse, 0xea, !PT ;  /* 0x000f000fb4887812 */ /* 0x100fe400078eeac1 */
[C-C-:B------:R-:W-:Y:S01]  /*2640*/  LOP3.LUT R178, R2.reuse, 0xf000f, R193.reuse, 0xea, !PT ;  /* 0x000f000f02b27812 */ /* 0x140fe200078eeac1 */
[-C--:B------:R-:W-:Y:S01]  /*2650*/  HFMA2 R3, R3, R194.reuse.H0_H0, -72, -72 ;  /* 0xd480d48003037431 */ /* 0x080fe200000400c2 */
[----:B------:R-:W-:Y:S01]  /*2660*/  LOP3.LUT R137, R2, 0xf000f0, R193, 0xea, !PT ;  /* 0x00f000f002897812 */ /* 0x000fe200078eeac1 */
[----:B------:R-:W-:Y:S02]  /*2670*/  HADD2 R2, R136, -1032, -1032 ;  /* 0xe408e40888027430 */ /* 0x000fe40000000000 */
[----:B------:R-:W-:Y:S01]  /*2680*/  HADD2 R136, R178, -1032, -1032 ;  /* 0xe408e408b2887430 */ /* 0x000fe20000000000 */
[----:B------:R-:W-:Y:S01]  /*2690*/  SHF.R.S32.HI R178, RZ, 0x8, R181 ;  /* 0x00000008ffb27819 */ /* 0x000fe200000114b5 */
[----:B------:R-:W-:-:S03]  /*26a0*/  HFMA2 R137, R137, R194.H0_H0, -72, -72 ;  /* 0xd480d48089897431 */ /* 0x000fc600000400c2 */
[C---:B------:R-:W-:Y:S08]  /*26b0*/  HMMA.16816.F32 R4, R132.reuse, R2, R4 ;  /* 0x000000028404723c */ /* 0x040ff00000001804 */
[----:B------:R-:W-:Y:S01]  /*26c0*/  HMMA.16816.F32 R8, R132, R136, R8 ;  /* 0x000000888408723c */ /* 0x000fe20000001808 */
[----:B------:R-:W-:Y:S04]  /*26d0*/  DEPBAR.LE SB0, 0x2 ;  /* 0x000080800000791a */ /* 0x000fe80000000000 */
[----:B------:R-:W-:Y:S03]  /*26e0*/  BAR.SYNC.DEFER_BLOCKING 0x0 ;  /* 0x0000000000007b1d */ /* 0x000fe60000010000 */
        /* <DEDUP_REMOVED lines=11> */
[--C-:B------:R-:W-:Y:S02]  /*27a0*/  LOP3.LUT R137, R178, 0xf000f0, R193.reuse, 0xea, !PT ;  /* 0x00f000f0b2897812 */ /* 0x100fe400078eeac1 */
[C-C-:B------:R-:W-:Y:S01]  /*27b0*/  LOP3.LUT R178, R182.reuse, 0xf000f, R193.reuse, 0xea, !PT ;  /* 0x000f000fb6b27812 */ /* 0x140fe200078eeac1 */
[----:B------:R-:W-:Y:S02]  /*27c0*/  HADD2 R136, R136, -1032, -1032 ;  /* 0xe408e40888887430 */ /* 0x000fe40000000000 */
[-C--:B------:R-:W-:Y:S01]  /*27d0*/  HFMA2 R137, R137, R194.reuse.H0_H0, -72, -72 ;  /* 0xd480d48089897431 */ /* 0x080fe200000400c2 */
[C---:B------:R-:W-:Y:S08]  /*27e0*/  HMMA.16816.F32 R36, R132.reuse, R2, R36 ;  /* 0x000000028424723c */ /* 0x040ff00000001824 */
[----:B------:R-:W-:Y:S08]  /*27f0*/  HMMA.16816.F32 R40, R132, R136, R40 ;  /* 0x000000888428723c */ /* 0x000ff00000001828 */
[C---:B------:R-:W-:Y:S08]  /*2800*/  HMMA.16816.F32 R44, R140.reuse, R2, R44 ;  /* 0x000000028c2c723c */ /* 0x040ff0000000182c */
[----:B------:R-:W-:Y:S08]  /*2810*/  HMMA.16816.F32 R48, R140, R136, R48 ;  /* 0x000000888c30723c */ /* 0x000ff00000001830 */
[C---:B------:R-:W-:Y:S08]  /*2820*/  HMMA.16816.F32 R52, R144.reuse, R2, R52 ;  /* 0x000000029034723c */ /* 0x040ff00000001834 */
[----:B------:R-:W-:Y:S08]  /*2830*/  HMMA.16816.F32 R56, R144, R136, R56 ;  /* 0x000000889038723c */ /* 0x000ff00000001838 */
[C---:B------:R-:W-:Y:S05]  /*2840*/  HMMA.16816.F32 R60, R148.reuse, R2, R60 ;  /* 0x00000002943c723c */ /* 0x040fea000000183c */
[----:B------:R-:W-:Y:S02]  /*2850*/  SHF.R.S32.HI R2, RZ, 0x8, R182 ;  /* 0x00000008ff027819 */ /* 0x000fe400000114b6 */
[--C-:B------:R-:W-:Y:S01]  /*2860*/  LOP3.LUT R3, R182, 0xf000f0, R193.reuse, 0xea, !PT ;  /* 0x00f000f0b6037812 */ /* 0x100fe200078eeac1 */
[----:B------:R-:W-:Y:S03]  /*2870*/  HMMA.16816.F32 R64, R148, R136, R64 ;  /* 0x000000889440723c */ /* 0x000fe60000001840 */
[C-C-:B------:R-:W-:Y:S01]  /*2880*/  LOP3.LUT R181, R2.reuse, 0xf000f, R193.reuse, 0xea, !PT ;  /* 0x000f000f02b57812 */ /* 0x140fe200078eeac1 */
[-C--:B------:R-:W-:Y:S01]  /*2890*/  HFMA2 R3, R3, R194.reuse.H0_H0, -72, -72 ;  /* 0xd480d48003037431 */ /* 0x080fe200000400c2 */
[----:B------:R-:W-:Y:S01]  /*28a0*/  LOP3.LUT R180, R2, 0xf000f0, R193, 0xea, !PT ;  /* 0x00f000f002b47812 */ /* 0x000fe200078eeac1 */
[----:B------:R-:W-:Y:S01]  /*28b0*/  HADD2 R2, R178, -1032, -1032 ;  /* 0xe408e408b2027430 */ /* 0x000fe20000000000 */
[----:B------:R-:W-:Y:S01]  /*28c0*/  SHF.R.S32.HI R178, RZ, 0x8, R183 ;  /* 0x00000008ffb27819 */ /* 0x000fe200000114b7 */
[----:B------:R-:W-:Y:S02]  /*28d0*/  HADD2 R136, R181, -1032, -1032 ;  /* 0xe408e408b5887430 */ /* 0x000fe40000000000 */
[-C--:B------:R-:W-:Y:S03]  /*28e0*/  HFMA2 R137, R180, R194.reuse.H0_H0, -72, -72 ;  /* 0xd480d480b4897431 */ /* 0x080fe600000400c2 */
        /* <DEDUP_REMOVED lines=13> */
[----:B------:R-:W-:Y:S02]  /*29c0*/  LOP3.LUT R137, R178, 0xf000f0, R193, 0xea, !PT ;  /* 0x00f000f0b2897812 */ /* 0x000fe400078eeac1 */
[----:B--2---:R-:W-:Y:S01]  /*29d0*/  SHF.R.S32.HI R178, RZ, 0x8, R185 ;  /* 0x00000008ffb27819 */ /* 0x004fe200000114b9 */
        /* <DEDUP_REMOVED lines=10> */
[C-C-:B------:R-:W-:Y:S01]  /*2a80*/  LOP3.LUT R3, R184.reuse, 0xf000f, R193.reuse, 0xea, !PT ;  /* 0x000f000fb8037812 */ /* 0x140fe200078eeac1 */
[----:B------:R-:W-:Y:S03]  /*2a90*/  HMMA.16816.F32 R128, R148, R136, R128 ;  /* 0x000000889480723c */ /* 0x000fe60000001880 */
[--C-:B------:R-:W-:Y:S02]  /*2aa0*/  LOP3.LUT R136, R184, 0xf000f0, R193.reuse, 0xea, !PT ;  /* 0x00f000f0b8887812 */ /* 0x100fe400078eeac1 */
[C-C-:B------:R-:W-:Y:S02]  /*2ab0*/  LOP3.LUT R140, R2.reuse, 0xf000f, R193.reuse, 0xea, !PT ;  /* 0x000f000f028c7812 */ /* 0x140fe400078eeac1 */
[----:B------:R-:W-:Y:S01]  /*2ac0*/  LOP3.LUT R137, R2, 0xf000f0, R193, 0xea, !PT ;  /* 0x00f000f002897812 */ /* 0x000fe200078eeac1 */
[----:B------:R-:W-:Y:S02]  /*2ad0*/  HADD2 R2, R3, -1032, -1032 ;  /* 0xe408e40803027430 */ /* 0x000fe40000000000 */
[-C--:B------:R-:W-:Y:S02]  /*2ae0*/  HFMA2 R3, R136, R194.reuse.H0_H0, -72, -72 ;  /* 0xd480d48088037431 */ /* 0x080fe400000400c2 */
[----:B------:R-:W-:Y:S02]  /*2af0*/  HADD2 R136, R140, -1032, -1032 ;  /* 0xe408e4088c887430 */ /* 0x000fe40000000000 */
[----:B------:R-:W-:-:S03]  /*2b00*/  HFMA2 R137, R137, R194.H0_H0, -72, -72 ;  /* 0xd480d48089897431 */ /* 0x000fc600000400c2 */
        /* <DEDUP_REMOVED lines=45> */
[----:B------:R2:W3:Y:S04]  /*2de0*/  LDS.128 R180, [R248+UR4+0xa000] ;  /* 0x00a00004f8b47984 */ /* 0x0004e80008000c00 */
[C-C-:B------:R-:W-:Y:S02]  /*2df0*/  LOP3.LUT R2, R187.reuse, 0xf000f, R193.reuse, 0xea, !PT ;  /* 0x000f000fbb027812 */ /* 0x140fe400078eeac1 */
[--C-:B------:R-:W-:Y:S01]  /*2e00*/  LOP3.LUT R3, R187, 0xf000f0, R193.reuse, 0xea, !PT ;  /* 0x00f000f0bb037812 */ /* 0x100fe200078eeac1 */
[----:B------:R-:W-:Y:S03]  /*2e10*/  HMMA.16816.F32 R96, R164, R136, R96 ;  /* 0x00000088a460723c */ /* 0x000fe60000001860 */
[----:B------:R-:W-:Y:S01]  /*2e20*/  HADD2 R2, R2, -1032, -1032 ;  /* 0xe408e40802027430 */ /* 0x000fe20000000000 */
[C-C-:B------:R-:W-:Y:S01]  /*2e30*/  LOP3.LUT R136, R178.reuse, 0xf000f, R193.reuse, 0xea, !PT ;  /* 0x000f000fb2887812 */ /* 0x140fe200078eeac1 */
[-C--:B------:R-:W-:Y:S01]  /*2e40*/  HFMA2 R3, R3, R194.reuse.H0_H0, -72, -72 ;  /* 0xd480d48003037431 */ /* 0x080fe200000400c2 */
[----:B------:R-:W-:Y:S03]  /*2e50*/  LOP3.LUT R137, R178, 0xf000f0, R193, 0xea, !PT ;  /* 0x00f000f0b2897812 */ /* 0x000fe600078eeac1 */
[----:B------:R-:W-:Y:S02]  /*2e60*/  HADD2 R136, R136, -1032, -1032 ;  /* 0xe408e40888887430 */ /* 0x000fe40000000000 */
[----:B------:R-:W-:Y:S01]  /*2e70*/  HFMA2 R137, R137, R194.H0_H0, -72, -72 ;  /* 0xd480d48089897431 */ /* 0x000fe200000400c2 */
[C---:B------:R-:W-:Y:S08]  /*2e80*/  HMMA.16816.F32 R100, R152.reuse, R2, R100 ;  /* 0x000000029864723c */ /* 0x040ff00000001864 */
        /* <DEDUP_REMOVED lines=9> */
[----:B------:R4:W1:Y:S01]  /*2f20*/  LDS.128 R184, [R248+UR4+0xb000] ;  /* 0x00b00004f8b87984 */ /* 0x0008620008000c00 */
        /* <DEDUP_REMOVED lines=11> */
[----:B------:R-:W-:Y:S01]  /*2fe0*/  @!P1 LDGSTS.E.BYPASS.LTC128B.128 [R233], desc[UR62][R190.64+0x80] ;  /* 0x00000080bee99fae */ /* 0x000fe2000b981a3e */
[----:B------:R-:W-:Y:S01]  /*2ff0*/  UMOV UR58, UR4 ;  /* 0x00000004003a7c82 */ /* 0x000fe20008000000 */
[----:B------:R-:W-:Y:S02]  /*3000*/  IMAD.U32 R2, RZ, RZ, UR42 ;  /* 0x0000002aff027e24 */ /* 0x000fe4000f8e00ff */
[----:B------:R-:W-:Y:S01]  /*3010*/  @!P2 LDGSTS.E.BYPASS.LTC128B.128 [R232], desc[UR62][R188.64+0x80] ;  /* 0x00000080bce8afae */ /* 0x000fe2000b981a3e */
[----:B------:R-:W-:Y:S03]  /*3020*/  IMAD.U32 R3, RZ, RZ, UR42 ;  /* 0x0000002aff037e24 */ /* 0x000fe6000f8e00ff */
[----:B------:R5:W-:Y:S04]  /*3030*/  LDGSTS.E.BYPASS.LTC128B.128 [R248+UR0+0x8000], desc[UR1][R172.64] ;  /* 0x08000000acf87dae */ /* 0x000be8000b981a00 */
[----:B------:R2:W-:Y:S01]  /*3040*/  LDGSTS.E.BYPASS.LTC128B.128 [R248+UR0+0x9000], desc[UR1][R174.64] ;  /* 0x09000000aef87dae */ /* 0x0005e2000b981a00 */
[C---:B-----5:R-:W-:Y:S02]  /*3050*/  LEA R172, P3, R2.reuse, R172, 0x4 ;  /* 0x000000ac02ac7211 */ /* 0x060fe400078620ff */
[C---:B--2---:R-:W-:Y:S02]  /*3060*/  LEA R174, P0, R3.reuse, R174, 0x4 ;  /* 0x000000ae03ae7211 */ /* 0x044fe400078020ff */
[----:B------:R-:W-:Y:S02]  /*3070*/  LEA.HI.X.SX32 R173, R2, R173, 0x4, P3 ;  /* 0x000000ad02ad7211 */ /* 0x000fe400018f26ff */
[----:B------:R-:W-:Y:S09]  /*3080*/  LEA.HI.X.SX32 R175, R3, R175, 0x4, P0 ;  /* 0x000000af03af7211 */ /* 0x000ff200000f26ff */
.L_x_73:
[----:B------:R-:W-:Y:S05]  /*3090*/  BSYNC.RECONVERGENT B0 ;  /* 0x0000000000007941 */ /* 0x000fea0003800200 */
.L_x_72:
[----:B---3--:R-:W-:Y:S01]  /*30a0*/  SHF.R.S32.HI R2, RZ, 0x8, R180 ;  /* 0x00000008ff027819 */ /* 0x008fe200000114b4 */
[----:B------:R-:W0:Y:S01]  /*30b0*/  LDGDEPBAR ;  /* 0x00000000000079af */ /* 0x000e220000000000 */
[C-C-:B------:R-:W-:Y:S02]  /*30c0*/  LOP3.LUT R3, R180.reuse, 0xf000f0, R193.reuse, 0xea, !PT ;  /* 0x00f000f0b4037812 */ /* 0x140fe400078eeac1 */
[--C-:B------:R-:W-:Y:S02]  /*30d0*/  LOP3.LUT R136, R180, 0xf000f, R193.reuse, 0xea, !PT ;  /* 0x000f000fb4887812 */ /* 0x100fe400078eeac1 */
[C-C-:B------:R-:W-:Y:S01]  /*30e0*/  LOP3.LUT R178, R2.reuse, 0xf000f, R193.reuse, 0xea, !PT ;  /* 0x000f000f02b27812 */ /* 0x140fe200078eeac1 */
[-C--:B------:R-:W-:Y:S01]  /*30f0*/  HFMA2 R3, R3, R194.reuse.H0_H0, -72, -72 ;  /* 0xd480d48003037431 */ /* 0x080fe200000400c2 */
[----:B------:R-:W-:Y:S01]  /*3100*/  LOP3.LUT R137, R2, 0xf000f0, R193, 0xea, !PT ;  /* 0x00f000f002897812 */ /* 0x000fe200078eeac1 */
[----:B------:R-:W-:Y:S01]  /*3110*/  HADD2 R2, R136, -1032, -1032 ;  /* 0xe408e40888027430 */ /* 0x000fe20000000000 */
[----:B------:R-:W-:Y:S01]  /*3120*/  ISETP.NE.AND P0, PT, R192, 0x2, PT ;  /* 0x00000002c000780c */ /* 0x000fe20003f05270 */
        /* <DEDUP_REMOVED lines=53> */
[----:B-1----:R-:W-:Y:S01]  /*3480*/  SHF.R.S32.HI R178, RZ, 0x8, R185 ;  /* 0x00000008ffb27819 */ /* 0x002fe200000114b9 */
        /* <DEDUP_REMOVED lines=97> */
[----:B------:R-:W-:Y:S01]  /*3aa0*/  UMOV UR56, UR4 ;  /* 0x0000000400387c82 */ /* 0x000fe20008000000 */
[----:B------:R-:W-:Y:S02]  /*3ab0*/  IMAD.U32 R2, RZ, RZ, UR42 ;  /* 0x0000002aff027e24 */ /* 0x000fe4000f8e00ff */
[----:B------:R-:W-:Y:S01]  /*3ac0*/  @!P2 LDGSTS.E.BYPASS.LTC128B.128 [R232+0x2000], desc[UR62][R188.64+0x100] ;  /* 0x02000100bce8afae */ /* 0x000fe2000b981a3e */
[----:B------:R-:W-:Y:S03]  /*3ad0*/  IMAD.U32 R3, RZ, RZ, UR42 ;  /* 0x0000002aff037e24 */ /* 0x000fe6000f8e00ff */
[----:B------:R5:W-:Y:S04]  /*3ae0*/  LDGSTS.E.BYPASS.LTC128B.128 [R248+UR0+0xa000], desc[UR1][R172.64] ;  /* 0x0a000000acf87dae */ /* 0x000be8000b981a00 */
[----:B------:R2:W-:Y:S01]  /*3af0*/  LDGSTS.E.BYPASS.LTC128B.128 [R248+UR0+0xb000], desc[UR1][R174.64] ;  /* 0x0b000000aef87dae */ /* 0x0005e2000b981a00 */
[C---:B-----5:R-:W-:Y:S02]  /*3b00*/  LEA R172, P3, R2.reuse, R172, 0x4 ;  /* 0x000000ac02ac7211 */ /* 0x060fe400078620ff */
[C---:B--2---:R-:W-:Y:S02]  /*3b10*/  LEA R174, P0, R3.reuse, R174, 0x4 ;  /* 0x000000ae03ae7211 */ /* 0x044fe400078020ff */
[----:B------:R-:W-:Y:S02]  /*3b20*/  LEA.HI.X.SX32 R173, R2, R173, 0x4, P3 ;  /* 0x000000ad02ad7211 */ /* 0x000fe400018f26ff */
[----:B------:R-:W-:Y:S09]  /*3b30*/  LEA.HI.X.SX32 R175, R3, R175, 0x4, P0 ;  /* 0x000000af03af7211 */ /* 0x000ff200000f26ff */
.L_x_75:
[----:B------:R-:W-:Y:S05]  /*3b40*/  BSYNC.RECONVERGENT B0 ;  /* 0x0000000000007941 */ /* 0x000fea0003800200 */
.L_x_74:
        /* <DEDUP_REMOVED lines=170> */
.L_x_77:
[----:B------:R-:W-:Y:S05]  /*45f0*/  BSYNC.RECONVERGENT B0 ;  /* 0x0000000000007941 */ /* 0x000fea0003800200 */
.L_x_76:
[----:B---3--:R-:W-:Y:S01]  /*4600*/  SHF.R.S32.HI R2, RZ, 0x8, R180 ;  /* 0x00000008ff027819 */ /* 0x008fe200000114b4 */
[----:B------:R-:W0:Y:S01]  /*4610*/  LDGDEPBAR ;  /* 0x00000000000079af */ /* 0x000e220000000000 */
        /* <DEDUP_REMOVED lines=63> */
[----:B------:R-:W-:Y:S03]  /*4a10*/  HMMA.16816.F32 R104, R132, R136, R104 ;  /* 0x000000888468723c */ /* 0x000fe60000001868 */
[C-C-:B------:R-:W-:Y:S05]  /*4a20*/  LOP3.LUT R134, R184.reuse, 0xf000f, R193.reuse, 0xea, !PT ;  /* 0x000f000fb8867812 */ /* 0x140fea00078eeac1 */
        /* <DEDUP_REMOVED lines=11> */
[----:B------:R-:W-:Y:S02]  /*4ae0*/  HADD2 R2, R134, -1032, -1032 ;  /* 0xe408e40886027430 */ /* 0x000fe40000000000 */
        /* <DEDUP_REMOVED lines=35> */
[-C--:B------:R-:W-:Y:S02]  /*4d20*/  HFMA2 R137, R179, R194.reuse.H0_H0, -72, -72 ;  /* 0xd480d480b3897431 */ /* 0x080fe400000400c2 */
[----:B------:R-:W-:Y:S01]  /*4d30*/  VIADD R179, R192, 0xfffffffc ;  /* 0xfffffffcc0b37836 */ /* 0x000fe20000000000 */
[C---:B------:R-:W-:Y:S08]  /*4d40*/  HMMA.16816.F32 R68, R152.reuse, R2, R68 ;  /* 0x000000029844723c */ /* 0x040ff00000001844 */
[----:B------:R-:W-:Y:S08]  /*4d50*/  HMMA.16816.F32 R72, R152, R136, R72 ;  /* 0x000000889848723c */ /* 0x000ff00000001848 */
[C---:B------:R-:W-:Y:S01]  /*4d60*/  HMMA.16816.F32 R76, R156.reuse, R2, R76 ;  /* 0x000000029c4c723c */ /* 0x040fe2000000184c */
[----:B------:R1:W3:Y:S07]  /*4d70*/  LDS.128 R180, [R248+UR4+0x8000] ;  /* 0x00800004f8b47984 */ /* 0x0002ee0008000c00 */
[----:B------:R-:W-:Y:S01]  /*4d80*/  HMMA.16816.F32 R80, R156, R136, R80 ;  /* 0x000000889c50723c */ /* 0x000fe20000001850 */
[----:B------:R1:W3:Y:S07]  /*4d90*/  LDSM.16.M88.4 R132, [R239] ;  /* 0x00000000ef84783b */ /* 0x0002ee0000000200 */
[C---:B------:R-:W-:Y:S01]  /*4da0*/  HMMA.16816.F32 R84, R160.reuse, R2, R84 ;  /* 0x00000002a054723c */ /* 0x040fe20000001854 */
[----:B------:R1:W3:Y:S07]  /*4db0*/  LDSM.16.M88.4 R140, [R238] ;  /* 0x00000000ee8c783b */ /* 0x0002ee0000000200 */
[----:B------:R-:W-:Y:S01]  /*4dc0*/  HMMA.16816.F32 R88, R160, R136, R88 ;  /* 0x00000088a058723c */ /* 0x000fe20000001858 */
[----:B------:R1:W3:Y:S07]  /*4dd0*/  LDSM.16.M88.4 R144, [R237] ;  /* 0x00000000ed90783b */ /* 0x0002ee0000000200 */
[C---:B------:R-:W-:Y:S01]  /*4de0*/  HMMA.16816.F32 R92, R164.reuse, R2, R92 ;  /* 0x00000002a45c723c */ /* 0x040fe2000000185c */
[----:B------:R1:W3:Y:S04]  /*4df0*/  LDSM.16.M88.4 R148, [R236] ;  /* 0x00000000ec94783b */ /* 0x0002e80000000200 */
[C-C-:B------:R-:W-:Y:S02]  /*4e00*/  LOP3.LUT R3, R187.reuse, 0xf000f0, R193.reuse, 0xea, !PT ;  /* 0x00f000f0bb037812 */ /* 0x140fe400078eeac1 */
[--C-:B------:R-:W-:Y:S01]  /*4e10*/  LOP3.LUT R2, R187, 0xf000f, R193.reuse, 0xea, !PT ;  /* 0x000f000fbb027812 */ /* 0x100fe200078eeac1 */
[----:B------:R-:W-:Y:S03]  /*4e20*/  HMMA.16816.F32 R96, R164, R136, R96 ;  /* 0x00000088a460723c */ /* 0x000fe60000001860 */
[-C--:B------:R-:W-:Y:S01]  /*4e30*/  HFMA2 R3, R3, R194.reuse.H0_H0, -72, -72 ;  /* 0xd480d48003037431 */ /* 0x080fe200000400c2 */
[C-C-:B------:R-:W-:Y:S01]  /*4e40*/  LOP3.LUT R137, R178.reuse, 0xf000f0, R193.reuse, 0xea, !PT ;  /* 0x00f000f0b2897812 */ /* 0x140fe200078eeac1 */
[----:B------:R-:W-:Y:S01]  /*4e50*/  HADD2 R2, R2, -1032, -1032 ;  /* 0xe408e40802027430 */ /* 0x000fe20000000000 */
[----:B------:R-:W-:Y:S03]  /*4e60*/  LOP3.LUT R136, R178, 0xf000f, R193, 0xea, !PT ;  /* 0x000f000fb2887812 */ /* 0x000fe600078eeac1 */
[----:B------:R-:W-:Y:S02]  /*4e70*/  HFMA2 R137, R137, R194.H0_H0, -72, -72 ;  /* 0xd480d48089897431 */ /* 0x000fe400000400c2 */
[----:B------:R-:W-:Y:S01]  /*4e80*/  HADD2 R136, R136, -1032, -1032 ;  /* 0xe408e40888887430 */ /* 0x000fe20000000000 */
[C---:B------:R-:W-:Y:S08]  /*4e90*/  HMMA.16816.F32 R100, R152.reuse, R2, R100 ;  /* 0x000000029864723c */ /* 0x040ff00000001864 */
        /* <DEDUP_REMOVED lines=8> */
.L_x_71:
[----:B------:R-:W-:Y:S01]  /*4f20*/  ISETP.NE.AND P0, PT, R179, RZ, PT ;  /* 0x000000ffb300720c */ /* 0x000fe20003f05270 */
[----:B------:R-:W-:Y:S01]  /*4f30*/  BSSY B4, `(.L_x_78) ;  /* 0x0000559000047945 */ /* 0x000fe20003800000 */
[----:B------:R-:W-:Y:S11]  /*4f40*/  IADD3 R234, PT, PT, R234, 0x20, RZ ;  /* 0x00000020eaea7810 */ /* 0x000ff60007ffe0ff */
[----:B------:R-:W-:Y:S05]  /*4f50*/  @P0 BRA `(.L_x_79) ;  /* 0x0000005400580947 */ /* 0x000fea0003800000 */
[----:B------:R-:W1:Y:S01]  /*4f60*/  S2R R216, SR_TID.X ;  /* 0x0000000000d87919 */ /* 0x000e620000002100 */
[----:B------:R-:W-:Y:S01]  /*4f70*/  IADD3 R178, PT, PT, R221, -0x1, RZ ;  /* 0xffffffffddb27810 */ /* 0x000fe20007ffe0ff */
[----:B------:R-:W-:Y:S04]  /*4f80*/  DEPBAR.LE SB0, 0x0 ;  /* 0x000080000000791a */ /* 0x000fe80000000000 */
[----:B------:R-:W-:Y:S11]  /*4f90*/  ISETP.NE.AND P5, PT, R171, R178, PT ;  /* 0x000000b2ab00720c */ /* 0x000ff60003fa5270 */
[----:B------:R-:W-:Y:S02]  /*4fa0*/  @!UPT UIADD3 URZ, UPT, UPT, URZ, URZ, URZ ;  /* 0x000000fffffff290 */ /* 0x000fe4000fffe0ff */
[----:B------:R-:W-:Y:S05]  /*4fb0*/  @P5 BRA `(.L_x_80) ;  /* 0x0000000000385947 */ /* 0x000fea0003800000 */
[----:B-1----:R-:W-:Y:S01]  /*4fc0*/  ISETP.GT.U32.AND P0, PT, R216, 0x1f, PT ;  /* 0x0000001fd800780c */ /* 0x002fe20003f04070 */
[----:B------:R-:W-:Y:S11]  /*4fd0*/  BSSY.RECONVERGENT B0, `(.L_x_81) ;  /* 0x000000b000007945 */ /* 0x000ff60003800200 */
[----:B------:R-:W-:Y:S01]  /*4fe0*/  @!UPT UIADD3 URZ, UPT, UPT, URZ, URZ, URZ ;  /* 0x000000fffffff290 */ /* 0x000fe2000fffe0ff */
[----:B------:R-:W-:Y:S05]  /*4ff0*/  @P0 BRA `(.L_x_82) ;  /* 0x0000000000200947 */ /* 0x000fea0003800000 */
[----:B------:R-:W1:Y:S01]  /*5000*/  LDC.64 R2, c[0x0][0x398] ;  /* 0x0000e600ff027b82 */ /* 0x000e620000000a00 */
[----:B------:R-:W-:Y:S01]  /*5010*/  UMOV UR52, UR4 ;  /* 0x0000000400347c82 */ /* 0x000fe20008000000 */
[C---:B-1----:R-:W-:Y:S04]  /*5020*/  LEA R2, P0, R246.reuse, R2, 0x4 ;  /* 0x00000002f6027211 */ /* 0x042fe800078020ff */
[----:B------:R-:W-:Y:S05]  /*5030*/  LEA.HI.X.SX32 R3, R246, R3, 0x4, P0 ;  /* 0x00000003f6037211 */ /* 0x000fea00000f26ff */
[----:B------:R-:W-:Y:S01]  /*5040*/  @!PT LDS RZ, [RZ] ;  /* 0x00000000fffff984 */ /* 0x000fe20000000800 */
[----:B------:R-:W-:Y:S01]  /*5050*/  @!PT LDS RZ, [RZ] ;  /* 0x00000000fffff984 */ /* 0x000fe20000000800 */
[----:B------:R-:W-:Y:S01]  /*5060*/  @!PT LDS RZ, [RZ] ;  /* 0x00000000fffff984 */ /* 0x000fe20000000800 */
[----:B------:R1:W-:Y:S04]  /*5070*/  LDGSTS.E.BYPASS.LTC128B.128 [R248+UR0+0x10000], desc[UR1][R2.64] ;  /* 0x1000000002f87dae */ /* 0x0003e8000b981a00 */
.L_x_82:
[----:B------:R-:W-:Y:S05]  /*5080*/  BSYNC.RECONVERGENT B0 ;  /* 0x0000000000007941 */ /* 0x000fea0003800200 */
.L_x_81:
[----:B------:R-:W0:Y:S02]  /*5090*/  LDGDEPBAR ;  /* 0x00000000000079af */ /* 0x000e240000000000 */
.L_x_80:
[C---:B-1----:R-:W-:Y:S01]  /*50a0*/  ISETP.GT.U32.AND P6, PT, R216.reuse, 0x7f, PT ;  /* 0x0000007fd800780c */ /* 0x042fe20003fc4070 */
[----:B------:R-:W-:Y:S05]  /*50b0*/  WARPSYNC.ALL ;  /* 0x0000000000007948 */ /* 0x000fea0003800000 */
[----:B------:R-:W-:Y:S04]  /*50c0*/  LOP3.LUT R2, R216, 0x380, RZ, 0xc0, !PT ;  /* 0x00000380d8027812 */ /* 0x000fe800078ec0ff */
[----:B------:R-:W-:Y:S11]  /*50d0*/  ISETP.NE.AND P0, PT, R2, 0x80, PT ;  /* 0x000000800200780c */ /* 0x000ff60003f05270 */
[----:B------:R-:W-:Y:S02]  /*50e0*/  @!UPT UIADD3 URZ, UPT, UPT, URZ, URZ, URZ ;  /* 0x000000fffffff290 */ /* 0x000fe4000fffe0ff */
[----:B------:R-:W-:Y:S04]  /*50f0*/  @!P0 STS.128 [R170+-0x4000], R4 ;  /* 0xffc00004aa008388 */ /* 0x000fe80000000c00 */
[----:B------:R-:W-:Y:S04]  /*5100*/  @!P0 STS.128 [R170+-0x3800], R8 ;  /* 0xffc80008aa008388 */ /* 0x000fe80000000c00 */
[----:B------:R-:W-:Y:S04]  /*5110*/  @!P0 STS.128 [R170+-0x3000], R36 ;  /* 0xffd00024aa008388 */ /* 0x000fe80000000c00 */
[----:B------:R-:W-:Y:S04]  /*5120*/  @!P0 STS.128 [R170+-0x2800], R40 ;  /* 0xffd80028aa008388 */ /* 0x000fe80000000c00 */
[----:B------:R-:W-:Y:S04]  /*5130*/  @!P0 STS.128 [R170+-0x2000], R68 ;  /* 0xffe00044aa008388 */ /* 0x000fe80000000c00 */
[----:B------:R-:W-:Y:S04]  /*5140*/  @!P0 STS.128 [R170+-0x1800], R72 ;  /* 0xffe80048aa008388 */ /* 0x000fe80000000c00 */
[----:B------:R-:W-:Y:S04]  /*5150*/  @!P0 STS.128 [R170+-0x1000], R100 ;  /* 0xfff00064aa008388 */ /* 0x000fe80000000c00 */
[----:B------:R-:W-:Y:S01]  /*5160*/  @!P0 STS.128 [R170+-0x800], R104 ;  /* 0xfff80068aa008388 */ /* 0x000fe20000000c00 */
[----:B------:R-:W-:Y:S06]  /*5170*/  BAR.SYNC.DEFER_BLOCKING 0x0 ;  /* 0x0000000000007b1d */ /* 0x000fec0000010000 */
[----:B------:R-:W1:Y:S04]  /*5180*/  @!P6 LDS.128 R184, [R170] ;  /* 0x00000000aab8e984 */ /* 0x000e680000000c00 */
[----:B------:R-:W-:Y:S04]  /*5190*/  @!P6 LDS.128 R164, [R170+0x800] ;  /* 0x00080000aaa4e984 */ /* 0x000fe80000000c00 */
[----:B------:R-:W5:Y:S04]  /*51a0*/  @!P6 LDS.128 R160, [R170+0x1000] ;  /* 0x00100000aaa0e984 */ /* 0x000f680000000c00 */
[----:B------:R-:W-:Y:S04]  /*51b0*/  @!P6 LDS.128 R156, [R170+0x1800] ;  /* 0x00180000aa9ce984 */ /* 0x000fe80000000c00 */
[----:B------:R-:W2:Y:S04]  /*51c0*/  @!P6 LDS.128 R152, [R170+0x2000] ;  /* 0x00200000aa98e984 */ /* 0x000ea80000000c00 */
[----:B------:R-:W-:Y:S04]  /*51d0*/  @!P6 LDS.128 R188, [R170+0x2800] ;  /* 0x00280000aabce984 */ /* 0x000fe80000000c00 */
[----:B------:R-:W3:Y:S04]  /*51e0*/  @!P6 LDS.128 R192, [R170+0x3000] ;  /* 0x00300000aac0e984 */ /* 0x000ee80000000c00 */
[----:B------:R-:W4:Y:S01]  /*51f0*/  @!P6 LDS.128 R196, [R170+0x3800] ;  /* 0x00380000aac4e984 */ /* 0x000f220000000c00 */
[----:B------:R-:W-:Y:S06]  /*5200*/  BAR.SYNC.DEFER_BLOCKING 0x0 ;  /* 0x0000000000007b1d */ /* 0x000fec0000010000 */
        /* <DEDUP_REMOVED lines=8> */
[----:B------:R-:W-:Y:S01]  /*5290*/  @!P6 FADD R7, R7, R187 ;  /* 0x000000bb0707e221 */ /* 0x000fe20000000000 */
[----:B-----5:R-:W-:Y:S01]  /*52a0*/  @!P6 FADD R36, R36, R160 ;  /* 0x000000a02424e221 */ /* 0x020fe20000000000 */
        /* <DEDUP_REMOVED lines=172> */
[----:B------:R-:W-:Y:S06]  /*5d70*/  @P5 BRA `(.L_x_83) ;  /* 0x0000000000145947 */ /* 0x000fec0003800000 */
[----:B------:R-:W-:Y:S04]  /*5d80*/  DEPBAR.LE SB0, 0x0 ;  /* 0x000080000000791a */ /* 0x000fe80000000000 */
[----:B------:R-:W-:Y:S05]  /*5d90*/  WARPSYNC.ALL ;  /* 0x0000000000007948 */ /* 0x000fea0003800000 */
[----:B------:R-:W-:Y:S06]  /*5da0*/  BAR.SYNC.DEFER_BLOCKING 0x0 ;  /* 0x0000000000007b1d */ /* 0x000fec0000010000 */
[----:B------:R1:W2:Y:S04]  /*5db0*/  @!P6 LDS.128 R228, [R251+UR4+0x10000] ;  /* 0x01000004fbe4e984 */ /* 0x0002a80008000c00 */
[----:B------:R1:W3:Y:S02]  /*5dc0*/  @!P6 LDS.128 R224, [R251+UR4+0x10040] ;  /* 0x01004004fbe0e984 */ /* 0x0002e40008000c00 */
.L_x_83:
[----:B------:R-:W-:Y:S01]  /*5dd0*/  ISETP.GE.AND P0, PT, R221, 0x2, PT ;  /* 0x00000002dd00780c */ /* 0x000fe20003f06270 */
[----:B------:R-:W-:Y:S11]  /*5de0*/  BSSY B3, `(.L_x_84) ;  /* 0x000030d000037945 */ /* 0x000ff60003800000 */
[----:B------:R-:W-:Y:S01]  /*5df0*/  @!UPT UIADD3 URZ, UPT, UPT, URZ, URZ, URZ ;  /* 0x000000fffffff290 */ /* 0x000fe2000fffe0ff */
[----:B------:R-:W-:Y:S05]  /*5e00*/  @!P0 BRA `(.L_x_85) ;  /* 0x0000001c00b48947 */ /* 0x000fea0003800000 */
[----:B------:R-:W-:Y:S02]  /*5e10*/  ISETP.NE.AND P3, PT, R216, RZ, PT ;  /* 0x000000ffd800720c */ /* 0x000fe40003f65270 */
[C---:B------:R-:W-:Y:S04]  /*5e20*/  LEA R136, P0, R220.reuse, R244, 0x2 ;  /* 0x000000f4dc887211 */ /* 0x040fe800078010ff */
[----:B------:R-:W-:Y:S07]  /*5e30*/  LEA.HI.X.SX32 R137, R220, R245, 0x2, P0 ;  /* 0x000000f5dc897211 */ /* 0x000fee00000f16ff */
[----:B------:R-:W-:Y:S05]  /*5e40*/  @P3 BRA `(.L_x_86) ;  /* 0x0000000000143947 */ /* 0x000fea0003800000 */
.L_x_87:
[----:B------:R-:W4:Y:S04]  /*5e50*/  LDG.E.STRONG.GPU R2, desc[UR62][R136.64] ;  /* 0x0000003e88027981 */ /* 0x000f28000c1ef900 */
[----:B----4-:R-:W-:Y:S01]  /*5e60*/  CCTL.IVALL ;  /* 0x00000000ff00798f */ /* 0x010fe20002000000 */
[----:B------:R-:W-:Y:S05]  /*5e70*/  YIELD ;  /* 0x0000000000007946 */ /* 0x000fea0003800000 */
[----:B------:R-:W-:-:S13]  /*5e80*/  ISETP.NE.AND P0, PT, R2, R171, PT ;  /* 0x000000ab0200720c */ /* 0x000fda0003f05270 */
[----:B------:R-:W-:Y:S05]  /*5e90*/  @P0 BRA `(.L_x_87) ;  /* 0xfffffffc00ec0947 */ /* 0x000fea000383ffff */
.L_x_86:
        /* <DEDUP_REMOVED lines=8> */
[CC--:B------:R-:W-:Y:S01]  /*5f20*/  LEA R2, P0, R152.reuse, R218.reuse, 0x4 ;  /* 0x000000da98027211 */ /* 0x0c0fe200078020ff */
[----:B------:R-:W-:Y:S01]  /*5f30*/  VIADD R155, R152, UR40 ;  /* 0x00000028989b7c36 */ /* 0x000fe20008000000 */
[----:B------:R-:W-:Y:S01]  /*5f40*/  BSSY.RECONVERGENT B0, `(.L_x_92) ;  /* 0x000002f000007945 */ /* 0x000fe20003800200 */
[----:B------:R-:W-:Y:S01]  /*5f50*/  VIADD R153, R220, UR41 ;  /* 0x00000029dc997c36 */ /* 0x000fe20008000000 */
[-C--:B------:R-:W-:Y:S01]  /*5f60*/  LEA.HI.X.SX32 R3, R152, R219.reuse, 0x4, P0 ;  /* 0x000000db98037211 */ /* 0x080fe200000f26ff */
[----:B------:R-:W-:Y:S02]  /*5f70*/  VIADD R154, R155, UR40 ;  /* 0x000000289b9a7c36 */ /* 0x000fe40008000000 */
[----:B------:R-:W-:Y:S02]  /*5f80*/  IMAD R153, R153, 0x20, R247 ;  /* 0x0000002099997824 */ /* 0x000fe400078e02f7 */
[----:B------:R-:W-:Y:S01]  /*5f90*/  @!PT LDS RZ, [RZ] ;  /* 0x00000000fffff984 */ /* 0x000fe20000000800 */
[----:B------:R-:W-:Y:S01]  /*5fa0*/  @!PT LDS RZ, [RZ] ;  /* 0x00000000fffff984 */ /* 0x000fe20000000800 */
[----:B------:R-:W-:Y:S01]  /*5fb0*/  @!PT LDS RZ, [RZ] ;  /* 0x00000000fffff984 */ /* 0x000fe20000000800 */
[----:B------:R-:W-:Y:S01]  /*5fc0*/  LDGSTS.E.BYPASS.LTC128B.128 [R252], desc[UR62][R2.64] ;  /* 0x0000000002fc7fae */ /* 0x000fe2000b981a3e */
[CC--:B------:R-:W-:Y:S01]  /*5fd0*/  LEA R158, P0, R154.reuse, R218.reuse, 0x4 ;  /* 0x000000da9a9e7211 */ /* 0x0c0fe200078020ff */
[----:B------:R-:W-:Y:S02]  /*5fe0*/  IMAD.U32 R160, RZ, RZ, UR40 ;  /* 0x00000028ffa07e24 */ /* 0x000fe4000f8e00ff */
[----:B------:R4:W-:Y:S01]  /*5ff0*/  LDGSTS.E.BYPASS.LTC128B.128 [R252+0x800], desc[UR62][R2.64+0x100] ;  /* 0x0080010002fc7fae */ /* 0x0009e2000b981a3e */
[-C--:B------:R-:W-:Y:S01]  /*6000*/  LEA.HI.X.SX32 R159, R154, R219.reuse, 0x4, P0 ;  /* 0x000000db9a9f7211 */ /* 0x080fe200000f26ff */
[----:B------:R-:W-:Y:S01]  /*6010*/  IMAD.U32 R161, RZ, RZ, UR41 ;  /* 0x00000029ffa17e24 */ /* 0x000fe2000f8e00ff */
        /* <DEDUP_REMOVED lines=11> */
[-C--:B------:R-:W-:Y:S03]  /*60d0*/  LEA.HI.X.SX32 R155, R153, R219.reuse, 0x4, P0 ;  /* 0x000000db999b7211 */ /* 0x080fe600000f26ff */
[----:B------:R1:W-:Y:S04]  /*60e0*/  LDGSTS.E.BYPASS.LTC128B.128 [R252+0x1800], desc[UR62][R160.64+0x100] ;  /* 0x01800100a0fc7fae */ /* 0x0003e8000b981a3e */
[----:B------:R1:W-:Y:S01]  /*60f0*/  LDGSTS.E.BYPASS.LTC128B.128 [R252+0x2000], desc[UR62][R158.64] ;  /* 0x020000009efc7fae */ /* 0x0003e2000b981a3e */
[C---:B----4-:R-:W-:Y:S03]  /*6100*/  LEA R2, P0, R162.reuse, R218, 0x4 ;  /* 0x000000daa2027211 */ /* 0x050fe600078020ff */
[----:B------:R1:W-:Y:S01]  /*6110*/  LDGSTS.E.BYPASS.LTC128B.128 [R252+0x2800], desc[UR62][R158.64+0x100] ;  /* 0x028001009efc7fae */ /* 0x0003e2000b981a3e */
[----:B------:R-:W-:Y:S02]  /*6120*/  LEA.HI.X.SX32 R3, R162, R219, 0x4, P0 ;  /* 0x000000dba2037211 */ /* 0x000fe400000f26ff */
[----:B------:R-:W-:Y:S03]  /*6130*/  ISETP.GE.AND P0, PT, R250, UR32, PT ;  /* 0x00000020fa007c0c */ /* 0x000fe6000bf06270 */
[----:B------:R1:W-:Y:S04]  /*6140*/  LDGSTS.E.BYPASS.LTC128B.128 [R252+0x3000], desc[UR62][R2.64] ;  /* 0x0300000002fc7fae */ /* 0x0003e8000b981a3e */
[----:B------:R1:W-:Y:S04]  /*6150*/  LDGSTS.E.BYPASS.LTC128B.128 [R252+0x3800], desc[UR62][R2.64+0x100] ;  /* 0x0380010002fc7fae */ /* 0x0003e8000b981a3e */
[----:B------:R1:W-:Y:S04]  /*6160*/  LDGSTS.E.BYPASS.LTC128B.128 [R252+0x4000], desc[UR62][R156.64] ;  /* 0x040000009cfc7fae */ /* 0x0003e8000b981a3e */
[----:B------:R1:W-:Y:S04]  /*6170*/  LDGSTS.E.BYPASS.LTC128B.128 [R252+0x4800], desc[UR62][R156.64+0x100] ;  /* 0x048001009cfc7fae */ /* 0x0003e8000b981a3e */
[----:B------:R1:W-:Y:S04]  /*6180*/  LDGSTS.E.BYPASS.LTC128B.128 [R252+0x5000], desc[UR62][R154.64] ;  /* 0x050000009afc7fae */ /* 0x0003e8000b981a3e */
[----:B------:R1:W-:Y:S01]  /*6190*/  LDGSTS.E.BYPASS.LTC128B.128 [R252+0x5800], desc[UR62][R154.64+0x100] ;  /* 0x058001009afc7fae */ /* 0x0003e2000b981a3e */
[----:B------:R-:W-:Y:S05]  /*61a0*/  @P0 BRA `(.L_x_93) ;  /* 0x0000000000200947 */ /* 0x000fea0003800000 */
[----:B-1----:R-:W-:Y:S05]  /*61b0*/  VIADD R3, R153, UR40 ;  /* 0x0000002899037c36 */ /* 0x002fea0008000000 */
[C---:B------:R-:W-:Y:S04]  /*61c0*/  LEA R2, P0, R3.reuse, R218, 0x4 ;  /* 0x000000da03027211 */ /* 0x040fe800078020ff */
[----:B------:R-:W-:Y:S05]  /*61d0*/  LEA.HI.X.SX32 R3, R3, R219, 0x4, P0 ;  /* 0x000000db03037211 */ /* 0x000fea00000f26ff */
[----:B------:R-:W-:Y:S01]  /*61e0*/  @!PT LDS RZ, [RZ] ;  /* 0x00000000fffff984 */ /* 0x000fe20000000800 */
[----:B------:R-:W-:Y:S01]  /*61f0*/  @!PT LDS RZ, [RZ] ;  /* 0x00000000fffff984 */ /* 0x000fe20000000800 */
[----:B------:R-:W-:Y:S01]  /*6200*/  @!PT LDS RZ, [RZ] ;  /* 0x00000000fffff984 */ /* 0x000fe20000000800 */
[----:B------:R4:W-:Y:S04]  /*6210*/  LDGSTS.E.BYPASS.LTC128B.128 [R252+0x6000], desc[UR62][R2.64] ;  /* 0x0600000002fc7fae */ /* 0x0009e8000b981a3e */
[----:B------:R4:W-:Y:S02]  /*6220*/  LDGSTS.E.BYPASS.LTC128B.128 [R252+0x6800], desc[UR62][R2.64+0x100] ;  /* 0x0680010002fc7fae */ /* 0x0009e4000b981a3e */
.L_x_93:
[----:B------:R-:W-:Y:S05]  /*6230*/  BSYNC.RECONVERGENT B0 ;  /* 0x0000000000007941 */ /* 0x000fea0003800200 */
.L_x_92:
[----:B------:R-:W-:Y:S01]  /*6240*/  ISETP.GE.AND P0, PT, R249, UR32, PT ;  /* 0x00000020f9007c0c */ /* 0x000fe2000bf06270 */
[----:B------:R-:W-:Y:S01]  /*6250*/  BSSY.RECONVERGENT B0, `(.L_x_94) ;  /* 0x000000a000007945 */ /* 0x000fe20003800200 */
[----:B-1--4-:R-:W-:Y:S11]  /*6260*/  IADD3 R3, PT, PT, R163, R153, RZ ;  /* 0x00000099a3037210 */ /* 0x012ff60007ffe0ff */
        /* <DEDUP_REMOVED lines=8> */
.L_x_95:
[----:B------:R-:W-:Y:S05]  /*62f0*/  BSYNC.RECONVERGENT B0 ;  /* 0x0000000000007941 */ /* 0x000fea0003800200 */
.L_x_94:
[----:B------:R-:W0:Y:S01]  /*6300*/  LDGDEPBAR ;  /* 0x00000000000079af */ /* 0x000e220000000000 */
[----:B------:R-:W-:Y:S04]  /*6310*/  DEPBAR.LE SB0, 0x0 ;  /* 0x000080000000791a */ /* 0x000fe80000000000 */
[----:B------:R-:W4:Y:S02]  /*6320*/  LDS.128 R156, [R248+UR4] ;  /* 0x00000004f89c7984 */ /* 0x000f240008000c00 */
[--C-:B----4-:R-:W-:Y:S02]  /*6330*/  HADD2.F32 R161, -RZ, R156.reuse.H0_H0 ;  /* 0x2000009cffa17230 */ /* 0x110fe40000004100 */
[----:B------:R-:W-:Y:S02]  /*6340*/  HADD2.F32 R160, -RZ, R156.H1_H1 ;  /* 0x3000009cffa07230 */ /* 0x000fe40000004100 */
[--C-:B------:R-:W-:Y:S02]  /*6350*/  HADD2.F32 R156, -RZ, R157.reuse.H0_H0 ;  /* 0x2000009dff9c7230 */ /* 0x100fe40000004100 */
[----:B------:R-:W-:Y:S01]  /*6360*/  FADD R4, R4, R161 ;  /* 0x000000a104047221 */ /* 0x000fe20000000000 */
[----:B------:R-:W-:Y:S02]  /*6370*/  HADD2.F32 R155, -RZ, R157.H1_H1 ;  /* 0x3000009dff9b7230 */ /* 0x000fe40000004100 */
[----:B------:R-:W-:Y:S01]  /*6380*/  FADD R8, R8, R160 ;  /* 0x000000a008087221 */ /* 0x000fe20000000000 */
[--C-:B------:R-:W-:Y:S02]  /*6390*/  HADD2.F32 R154, -RZ, R158.reuse.H0_H0 ;  /* 0x2000009eff9a7230 */ /* 0x100fe40000004100 */
[----:B------:R-:W-:Y:S01]  /*63a0*/  FADD R36, R36, R156 ;  /* 0x0000009c24247221 */ /* 0x000fe20000000000 */
[----:B------:R-:W-:Y:S02]  /*63b0*/  HADD2.F32 R153, -RZ, R158.H1_H1 ;  /* 0x3000009eff997230 */ /* 0x000fe40000004100 */
[----:B------:R-:W-:Y:S01]  /*63c0*/  FADD R40, R40, R155 ;  /* 0x0000009b28287221 */ /* 0x000fe20000000000 */
[--C-:B-1----:R-:W-:Y:S02]  /*63d0*/  HADD2.F32 R3, -RZ, R159.reuse.H0_H0 ;  /* 0x2000009fff037230 */ /* 0x102fe40000004100 */
[----:B------:R-:W-:Y:S01]  /*63e0*/  FADD R68, R68, R154 ;  /* 0x0000009a44447221 */ /* 0x000fe20000000000 */
[----:B------:R-:W-:Y:S02]  /*63f0*/  HADD2.F32 R2, -RZ, R159.H1_H1 ;  /* 0x3000009fff027230 */ /* 0x000fe40000004100 */
[----:B------:R-:W-:Y:S01]  /*6400*/  FADD R72, R72, R153 ;  /* 0x0000009948487221 */ /* 0x000fe20000000000 */
[----:B------:R-:W-:Y:S02]  /*6410*/  FADD R100, R100, R3 ;  /* 0x0000000364647221 */ /* 0x000fe40000000000 */
[----:B------:R-:W-:Y:S07]  /*6420*/  FADD R104, R104, R2 ;  /* 0x0000000268687221 */ /* 0x000fee0000000000 */
.L_x_91:
[----:B------:R-:W-:Y:S05]  /*6430*/  BSYNC.RECONVERGENT B1 ;  /* 0x0000000000017941 */ /* 0x000fea0003800200 */
.L_x_90:
[----:B------:R-:W4:Y:S01]  /*6440*/  @P4 LDS.128 R188, [R248+UR4+0x800] ;  /* 0x00080004f8bc4984 */ /* 0x000f220008000c00 */
[----:B------:R-:W-:Y:S01]  /*6450*/  ISETP.NE.AND P3, PT, R171, R178, PT ;  /* 0x000000b2ab00720c */ /* 0x000fe20003f65270 */
[----:B------:R-:W-:Y:S01]  /*6460*/  BSSY.RECONVERGENT B0, `(.L_x_96) ;  /* 0x000013f000007945 */ /* 0x000fe20003800200 */
[-C--:B------:R-:W-:Y:S02]  /*6470*/  LEA R2, P0, R152, R176.reuse, 0x4 ;  /* 0x000000b098027211 */ /* 0x080fe400078020ff */
[----:B------:R-:W-:Y:S02]  /*6480*/  IADD3 R3, PT, PT, R220, UR41, RZ ;  /* 0x00000029dc037c10 */ /* 0x000fe4000fffe0ff */
[----:B------:R-:W5:Y:S01]  /*6490*/  @P4 LDS.128 R184, [R248+UR4+0x1000] ;  /* 0x00100004f8b84984 */ /* 0x000f620008000c00 */
[----:B------:R-:W-:Y:S02]  /*64a0*/  MOV R156, UR40 ;  /* 0x00000028009c7c02 */ /* 0x000fe40008000f00 */
[----:B------:R-:W-:Y:S02]  /*64b0*/  LEA R153, R3, R247, 0x5 ;  /* 0x000000f703997211 */ /* 0x000fe400078e28ff */
[-C--:B------:R-:W-:Y:S02]  /*64c0*/  LEA.HI.X.SX32 R3, R152, R177.reuse, 0x4, P0 ;  /* 0x000000b198037211 */ /* 0x080fe400000f26ff */
[----:B------:R-:W1:Y:S01]  /*64d0*/  @P4 LDS.128 R164, [R248+UR4+0x1800] ;  /* 0x00180004f8a44984 */ /* 0x000e620008000c00 */
[C---:B------:R-:W-:Y:S02]  /*64e0*/  LEA R154, P0, R153.reuse, R176, 0x4 ;  /* 0x000000b0999a7211 */ /* 0x040fe400078020ff */
[----:B------:R-:W-:Y:S02]  /*64f0*/  @P3 F2FP.F16.F32.PACK_AB R195, R104, R100 ;  /* 0x0000006468c3323e */ /* 0x000fe400000000ff */
[----:B------:R-:W-:Y:S02]  /*6500*/  LEA.HI.X.SX32 R155, R153, R177, 0x4, P0 ;  /* 0x000000b1999b7211 */ /* 0x000fe400000f26ff */
[----:B------:R-:W2:Y:S01]  /*6510*/  @P4 LDS.128 R204, [R248+UR4+0x2000] ;  /* 0x00200004f8cc4984 */ /* 0x000ea20008000c00 */
[----:B------:R-:W-:Y:S02]  /*6520*/  @P3 F2FP.F16.F32.PACK_AB R194, R72, R68 ;  /* 0x0000004448c2323e */ /* 0x000fe400000000ff */
[----:B------:R-:W-:Y:S02]  /*6530*/  MOV R152, UR40 ;  /* 0x0000002800987c02 */ /* 0x000fe40008000f00 */
[----:B------:R-:W-:Y:S02]  /*6540*/  MOV R153, UR23 ;  /* 0x0000001700997c02 */ /* 0x000fe40008000f00 */
[----:B------:R-:W3:Y:S01]  /*6550*/  @P4 LDS.128 R200, [R248+UR4+0x2800] ;  /* 0x00280004f8c84984 */ /* 0x000ee20008000c00 */
[-C--:B------:R-:W-:Y:S02]  /*6560*/  LEA R160, P0, R152, R2.reuse, 0x4 ;  /* 0x0000000298a07211 */ /* 0x080fe400078020ff */
[----:B------:R-:W-:Y:S02]  /*6570*/  MOV R152, UR23 ;  /* 0x0000001700987c02 */ /* 0x000fe40008000f00 */
[-C--:B------:R-:W-:Y:S02]  /*6580*/  LEA.HI.X.SX32 R161, R156, R3.reuse, 0x4, P0 ;  /* 0x000000039ca17211 */ /* 0x080fe400000f26ff */
[----:B------:R-:W3:Y:S01]  /*6590*/  @P4 LDS.128 R196, [R248+UR4+0x3000] ;  /* 0x00300004f8c44984 */ /* 0x000ee20008000c00 */
[-C--:B------:R-:W-:Y:S02]  /*65a0*/  LEA R158, P0, R152, R2.reuse, 0x4 ;  /* 0x00000002989e7211 */ /* 0x080fe400078020ff */
[----:B------:R-:W-:Y:S01]  /*65b0*/  MOV R152, UR38 ;  /* 0x0000002600987c02 */ /* 0x000fe20008000f00 */
[----:B----4-:R-:W-:Y:S01]  /*65c0*/  @P4 HADD2.F32 R178, -RZ, R188.H0_H0 ;  /* 0x200000bcffb24230 */ /* 0x010fe20000004100 */
[----:B------:R-:W-:Y:S01]  /*65d0*/  LEA.HI.X.SX32 R159, R153, R3, 0x4, P0 ;  /* 0x00000003999f7211 */ /* 0x000fe200000f26ff */
[----:B------:R-:W-:Y:S01]  /*65e0*/  @P4 HADD2.F32 R179, -RZ, R190.H1_H1 ;  /* 0x300000beffb34230 */ /* 0x000fe20000004100 */
[----:B------:R-:W-:Y:S01]  /*65f0*/  LEA R156, P0, R152, R2, 0x4 ;  /* 0x00000002989c7211 */ /* 0x000fe200078020ff */
[----:B------:R-:W-:Y:S02]  /*6600*/  @P4 HADD2.F32 R163, -RZ, R189.H1_H1 ;  /* 0x300000bdffa34230 */ /* 0x000fe40000004100 */
[----:B------:R-:W-:Y:S01]  /*6610*/  @P4 FADD R5, R5, R178 ;  /* 0x000000b205054221 */ /* 0x000fe20000000000 */
[----:B------:R-:W-:Y:S02]  /*6620*/  @P4 HADD2.F32 R162, -RZ, R188.H1_H1 ;  /* 0x300000bcffa24230 */ /* 0x000fe40000004100 */
[----:B------:R-:W-:Y:S01]  /*6630*/  @P4 FADD R73, R73, R179 ;  /* 0x000000b349494221 */ /* 0x000fe20000000000 */
[----:B-----5:R-:W-:Y:S02]  /*6640*/  @P4 HADD2.F32 R178, -RZ, R184.H0_H0 ;  /* 0x200000b8ffb24230 */ /* 0x020fe40000004100 */
[----:B------:R-:W-:Y:S01]  /*6650*/  @P4 FADD R41, R41, R163 ;  /* 0x000000a329294221 */ /* 0x000fe20000000000 */
[----:B------:R-:W-:Y:S02]  /*6660*/  @P4 HADD2.F32 R179, -RZ, R186.H1_H1 ;  /* 0x300000baffb34230 */ /* 0x000fe40000004100 */
[----:B------:R-:W-:Y:S01]  /*6670*/  @P4 FADD R9, R9, R162 ;  /* 0x000000a209094221 */ /* 0x000fe20000000000 */
[----:B------:R-:W-:Y:S02]  /*6680*/  @P4 HADD2.F32 R163, -RZ, R185.H1_H1 ;  /* 0x300000b9ffa34230 */ /* 0x000fe40000004100 */
[----:B------:R-:W-:Y:S01]  /*6690*/  @P4 FADD R6, R6, R178 ;  /* 0x000000b206064221 */ /* 0x000fe20000000000 */
[----:B------:R-:W-:Y:S02]  /*66a0*/  @P4 HADD2.F32 R162, -RZ, R184.H1_H1 ;  /* 0x300000b8ffa24230 */ /* 0x000fe40000004100 */
[----:B------:R-:W-:Y:S01]  /*66b0*/  @P4 FADD R74, R74, R179 ;  /* 0x000000b34a4a4221 */ /* 0x000fe20000000000 */
[----:B------:R-:W-:Y:S02]  /*66c0*/  @P4 HADD2.F32 R193, -RZ, R191.H0_H0 ;  /* 0x200000bfffc14230 */ /* 0x000fe40000004100 */
[----:B------:R-:W-:Y:S01]  /*66d0*/  @P4 FADD R42, R42, R163 ;  /* 0x000000a32a2a4221 */ /* 0x000fe20000000000 */
[----:B------:R-:W-:Y:S02]  /*66e0*/  @P4 HADD2.F32 R192, -RZ, R190.H0_H0 ;  /* 0x200000beffc04230 */ /* 0x000fe40000004100 */
[----:B------:R-:W-:Y:S01]  /*66f0*/  @P4 FADD R10, R10, R162 ;  /* 0x000000a20a0a4221 */ /* 0x000fe20000000000 */
[--C-:B-1----:R-:W-:Y:S02]  /*6700*/  @P4 HADD2.F32 R184, -RZ, R167.reuse.H0_H0 ;  /* 0x200000a7ffb84230 */ /* 0x102fe40000004100 */
[----:B------:R-:W-:Y:S01]  /*6710*/  @P4 FADD R101, R101, R193 ;  /* 0x000000c165654221 */ /* 0x000fe20000000000 */
[----:B------:R-:W-:Y:S01]  /*6720*/  @P4 HADD2.F32 R178, -RZ, R167.H1_H1 ;  /* 0x300000a7ffb24230 */ /* 0x000fe20000004100 */
[----:B------:R-:W-:Y:S01]  /*6730*/  @P3 F2FP.F16.F32.PACK_AB R193, R40, R36 ;  /* 0x0000002428c1323e */ /* 0x000fe200000000ff */
[----:B------:R-:W-:Y:S02]  /*6740*/  @P4 HADD2.F32 R188, -RZ, R186.H0_H0 ;  /* 0x200000baffbc4230 */ /* 0x000fe40000004100 */
[----:B------:R-:W-:Y:S01]  /*6750*/  @P4 FADD R69, R69, R192 ;  /* 0x000000c045454221 */ /* 0x000fe20000000000 */
[--C-:B------:R-:W-:Y:S01]  /*6760*/  @P4 HADD2.F32 R179, -RZ, R166.reuse.H0_H0 ;  /* 0x200000a6ffb34230 */ /* 0x100fe20000004100 */
[----:B------:R-:W-:Y:S01]  /*6770*/  @P3 F2FP.F16.F32.PACK_AB R192, R8, R4 ;  /* 0x0000000408c0323e */ /* 0x000fe200000000ff */
[--C-:B------:R-:W-:Y:S02]  /*6780*/  @P4 HADD2.F32 R167, -RZ, R165.reuse.H0_H0 ;  /* 0x200000a5ffa74230 */ /* 0x100fe40000004100 */
[----:B------:R-:W-:Y:S01]  /*6790*/  @P4 FADD R103, R103, R184 ;  /* 0x000000b867674221 */ /* 0x000fe20000000000 */
[----:B------:R-:W-:Y:S01]  /*67a0*/  @P4 HADD2.F32 R163, -RZ, R165.H1_H1 ;  /* 0x300000a5ffa34230 */ /* 0x000fe20000004100 */
[----:B------:R-:W-:Y:S01]  /*67b0*/  @P3 F2FP.F16.F32.PACK_AB R184, R10, R6 ;  /* 0x000000060ab8323e */ /* 0x000fe200000000ff */
[----:B------:R-:W-:Y:S01]  /*67c0*/  @P4 HADD2.F32 R186, -RZ, R185.H0_H0 ;  /* 0x200000b9ffba4230 */ /* 0x000fe20000004100 */
[----:B------:R-:W-:Y:S01]  /*67d0*/  @P3 STG.E.128 desc[UR62][R2.64], R192 ;  /* 0x000000c002003986 */ /* 0x000fe2000c101d3e */
[----:B------:R-:W-:Y:S02]  /*67e0*/  @P4 HADD2.F32 R166, -RZ, R166.H1_H1 ;  /* 0x300000a6ffa64230 */ /* 0x000fe40000004100 */
[----:B------:R-:W-:Y:S01]  /*67f0*/  @P4 FADD R43, R43, R163 ;  /* 0x000000a32b2b4221 */ /* 0x000fe20000000000 */
[--C-:B------:R-:W-:Y:S03]  /*6800*/  @P4 HADD2.F32 R165, -RZ, R164.reuse.H0_H0 ;  /* 0x200000a4ffa54230 */ /* 0x100fe60000004100 */
[----:B------:R-:W-:Y:S01]  /*6810*/  @P4 LDS.128 R192, [R248+UR4+0x5000] ;  /* 0x00500004f8c04984 */ /* 0x000fe20008000c00 */
[----:B------:R-:W-:Y:S02]  /*6820*/  @P4 HADD2.F32 R162, -RZ, R164.H1_H1 ;  /* 0x300000a4ffa24230 */ /* 0x000fe40000004100 */
[----:B------:R-:W-:Y:S01]  /*6830*/  @P4 FADD R38, R38, R186 ;  /* 0x000000ba26264221 */ /* 0x000fe20000000000 */
[----:B------:R-:W-:Y:S02]  /*6840*/  @P4 HADD2.F32 R191, -RZ, R191.H1_H1 ;  /* 0x300000bfffbf4230 */ /* 0x000fe40000004100 */
[----:B------:R-:W-:Y:S01]  /*6850*/  @P4 FADD R107, R107, R178 ;  /* 0x000000b26b6b4221 */ /* 0x000fe20000000000 */
[----:B--2---:R-:W-:Y:S02]  /*6860*/  @P4 HADD2.F32 R178, -RZ, R205.H0_H0 ;  /* 0x200000cdffb24230 */ /* 0x004fe40000004100 */
[----:B------:R-:W-:Y:S01]  /*6870*/  @P4 FADD R11, R11, R162 ;  /* 0x000000a20b0b4221 */ /* 0x000fe20000000000 */
[----:B------:R-:W-:Y:S01]  /*6880*/  @P4 HADD2.F32 R190, -RZ, R189.H0_H0 ;  /* 0x200000bdffbe4230 */ /* 0x000fe20000004100 */
[----:B------:R-:W-:Y:S01]  /*6890*/  @P3 F2FP.F16.F32.PACK_AB R185, R42, R38 ;  /* 0x000000262ab9323e */ /* 0x000fe200000000ff */
[--C-:B------:R-:W-:Y:S02]  /*68a0*/  @P4 HADD2.F32 R189, -RZ, R187.reuse.H0_H0 ;  /* 0x200000bbffbd4230 */ /* 0x100fe40000004100 */
[----:B------:R-:W-:Y:S01]  /*68b0*/  @P4 FADD R71, R71, R179 ;  /* 0x000000b347474221 */ /* 0x000fe20000000000 */
[--C-:B------:R-:W-:Y:S02]  /*68c0*/  @P4 HADD2.F32 R179, -RZ, R206.reuse.H0_H0 ;  /* 0x200000ceffb34230 */ /* 0x100fe40000004100 */
[----:B------:R-:W-:Y:S01]  /*68d0*/  @P4 FADD R75, R75, R166 ;  /* 0x000000a64b4b4221 */ /* 0x000fe20000000000 */
[----:B------:R-:W-:Y:S02]  /*68e0*/  @P4 HADD2.F32 R187, -RZ, R187.H1_H1 ;  /* 0x300000bbffbb4230 */ /* 0x000fe40000004100 */
[----:B------:R-:W-:Y:S01]  /*68f0*/  @P4 FADD R105, R105, R191 ;  /* 0x000000bf69694221 */ /* 0x000fe20000000000 */
[----:B------:R-:W-:Y:S01]  /*6900*/  @P4 FADD R37, R37, R190 ;  /* 0x000000be25254221 */ /* 0x000fe20000000000 */
[----:B------:R-:W-:Y:S01]  /*6910*/  @P4 FADD R39, R39, R167 ;  /* 0x000000a727274221 */ /* 0x000fe20000000000 */
[----:B------:R-:W-:Y:S01]  /*6920*/  @P4 FADD R7, R7, R165 ;  /* 0x000000a507074221 */ /* 0x000fe20000000000 */
[----:B------:R-:W-:Y:S01]  /*6930*/  @P4 FADD R102, R102, R189 ;  /* 0x000000bd66664221 */ /* 0x000fe20000000000 */
[----:B------:R-:W-:Y:S01]  /*6940*/  @P4 FADD R106, R106, R187 ;  /* 0x000000bb6a6a4221 */ /* 0x000fe20000000000 */
[----:B------:R-:W-:Y:S01]  /*6950*/  @P4 FADD R70, R70, R188 ;  /* 0x000000bc46464221 */ /* 0x000fe20000000000 */
[----:B------:R-:W-:Y:S01]  /*6960*/  @P3 F2FP.F16.F32.PACK_AB R191, R105, R101 ;  /* 0x0000006569bf323e */ /* 0x000fe200000000ff */
[----:B------:R-:W-:Y:S01]  /*6970*/  @P4 FADD R76, R76, R179 ;  /* 0x000000b34c4c4221 */ /* 0x000fe20000000000 */
[----:B---3--:R-:W-:Y:S01]  /*6980*/  @P4 HADD2.F32 R179, -RZ, R203.H1_H1 ;  /* 0x300000cbffb34230 */ /* 0x008fe20000004100 */
[----:B------:R-:W-:Y:S01]  /*6990*/  @P3 F2FP.F16.F32.PACK_AB R190, R73, R69 ;  /* 0x0000004549be323e */ /* 0x000fe200000000ff */
[----:B------:R-:W-:Y:S01]  /*69a0*/  @P4 FADD R44, R44, R178 ;  /* 0x000000b22c2c4221 */ /* 0x000fe20000000000 */
[----:B------:R-:W-:Y:S01]  /*69b0*/  @P4 HADD2.F32 R178, -RZ, R201.H0_H0 ;  /* 0x200000c9ffb24230 */ /* 0x000fe20000004100 */
[----:B------:R-:W-:Y:S01]  /*69c0*/  @P3 F2FP.F16.F32.PACK_AB R189, R41, R37 ;  /* 0x0000002529bd323e */ /* 0x000fe200000000ff */
[----:B------:R-:W-:Y:S01]  /*69d0*/  @P4 FADD R113, R113, R179 ;  /* 0x000000b371714221 */ /* 0x000fe20000000000 */
[----:B------:R-:W-:Y:S01]  /*69e0*/  @P4 HADD2.F32 R179, -RZ, R199.H1_H1 ;  /* 0x300000c7ffb34230 */ /* 0x000fe20000004100 */
[----:B------:R-:W-:Y:S01]  /*69f0*/  @P3 F2FP.F16.F32.PACK_AB R188, R9, R5 ;  /* 0x0000000509bc323e */ /* 0x000fe200000000ff */
[----:B------:R-:W-:Y:S01]  /*6a00*/  @P4 FADD R45, R45, R178 ;  /* 0x000000b22d2d4221 */ /* 0x000fe20000000000 */
[----:B------:R-:W-:Y:S01]  /*6a10*/  @P4 HADD2.F32 R178, -RZ, R197.H0_H0 ;  /* 0x200000c5ffb24230 */ /* 0x000fe20000004100 */
[----:B------:R-:W-:Y:S01]  /*6a20*/  @P3 F2FP.F16.F32.PACK_AB R167, R107, R103 ;  /* 0x000000676ba7323e */ /* 0x000fe200000000ff */
[----:B------:R-:W-:Y:S01]  /*6a30*/  @P4 FADD R114, R114, R179 ;  /* 0x000000b372724221 */ /* 0x000fe20000000000 */
[----:B------:R-:W-:Y:S01]  /*6a40*/  @P3 F2FP.F16.F32.PACK_AB R166, R75, R71 ;  /* 0x000000474ba6323e */ /* 0x000fe200000000ff */
[----:B------:R-:W-:Y:S01]  /*6a50*/  @P3 STG.E.128 desc[UR62][R2.64+0x100], R188 ;  /* 0x000100bc02003986 */ /* 0x000fe2000c101d3e */
[----:B------:R-:W-:Y:S01]  /*6a60*/  @P3 F2FP.F16.F32.PACK_AB R165, R43, R39 ;  /* 0x000000272ba5323e */ /* 0x000fe200000000ff */
[----:B------:R-:W-:Y:S01]  /*6a70*/  @P4 FADD R46, R46, R178 ;  /* 0x000000b22e2e4221 */ /* 0x000fe20000000000 */
[----:B------:R-:W-:Y:S02]  /*6a80*/  @P3 F2FP.F16.F32.PACK_AB R164, R11, R7 ;  /* 0x000000070ba4323e */ /* 0x000fe400000000ff */
[----:B------:R-:W-:Y:S02]  /*6a90*/  @P3 F2FP.F16.F32.PACK_AB R187, R106, R102 ;  /* 0x000000666abb323e */ /* 0x000fe400000000ff */
[----:B------:R-:W-:Y:S01]  /*6aa0*/  @P3 F2FP.F16.F32.PACK_AB R186, R74, R70 ;  /* 0x000000464aba323e */ /* 0x000fe200000000ff */
[----:B------:R1:W-:Y:S01]  /*6ab0*/  @P3 STG.E.128 desc[UR62][R160.64+0x100], R164 ;  /* 0x000100a4a0003986 */ /* 0x0003e2000c101d3e */
[----:B------:R-:W-:Y:S02]  /*6ac0*/  MOV R157, UR38 ;  /* 0x00000026009d7c02 */ /* 0x000fe40008000f00 */
[----:B------:R-:W-:Y:S04]  /*6ad0*/  MOV R152, UR37 ;  /* 0x0000002500987c02 */ /* 0x000fe80008000f00 */
[----:B------:R2:W-:Y:S01]  /*6ae0*/  @P3 STG.E.128 desc[UR62][R160.64], R184 ;  /* 0x000000b8a0003986 */ /* 0x0005e2000c101d3e */
[-C--:B------:R-:W-:Y:S02]  /*6af0*/  LEA.HI.X.SX32 R157, R157, R3.reuse, 0x4, P0 ;  /* 0x000000039d9d7211 */ /* 0x080fe400000f26ff */
[----:B------:R-:W-:Y:S02]  /*6b00*/  LEA R152, P0, R152, R2, 0x4 ;  /* 0x0000000298987211 */ /* 0x000fe400078020ff */
[----:B------:R-:W-:Y:S04]  /*6b10*/  MOV R153, UR37 ;  /* 0x0000002500997c02 */ /* 0x000fe80008000f00 */
[----:B------:R-:W-:Y:S02]  /*6b20*/  LEA.HI.X.SX32 R153, R153, R3, 0x4, P0 ;  /* 0x0000000399997211 */ /* 0x000fe400000f26ff */
[----:B------:R-:W-:Y:S01]  /*6b30*/  ISETP.GE.AND P0, PT, R250, UR32, PT ;  /* 0x00000020fa007c0c */ /* 0x000fe2000bf06270 */
[----:B-1----:R-:W-:Y:S02]  /*6b40*/  @P4 HADD2.F32 R167, -RZ, R206.H1_H1 ;  /* 0x300000ceffa74230 */ /* 0x002fe40000004100 */
[----:B------:R-:W-:Y:S02]  /*6b50*/  @P4 HADD2.F32 R165, -RZ, R205.H1_H1 ;  /* 0x300000cdffa54230 */ /* 0x000fe40000004100 */
[--C-:B--2---:R-:W-:Y:S02]  /*6b60*/  @P4 HADD2.F32 R161, -RZ, R207.reuse.H0_H0 ;  /* 0x200000cfffa14230 */ /* 0x104fe40000004100 */
[----:B------:R-:W-:Y:S01]  /*6b70*/  @P4 FADD R80, R80, R167 ;  /* 0x000000a750504221 */ /* 0x000fe20000000000 */
[----:B------:R-:W-:Y:S02]  /*6b80*/  @P4 HADD2.F32 R160, -RZ, R207.H1_H1 ;  /* 0x300000cfffa04230 */ /* 0x000fe40000004100 */
[----:B------:R-:W-:Y:S01]  /*6b90*/  @P4 FADD R48, R48, R165 ;  /* 0x000000a530304221 */ /* 0x000fe20000000000 */
[--C-:B------:R-:W-:Y:S02]  /*6ba0*/  @P4 HADD2.F32 R166, -RZ, R204.reuse.H0_H0 ;  /* 0x200000ccffa64230 */ /* 0x100fe40000004100 */
[----:B------:R-:W-:Y:S01]  /*6bb0*/  @P4 FADD R108, R108, R161 ;  /* 0x000000a16c6c4221 */ /* 0x000fe20000000000 */
[----:B------:R-:W-:Y:S02]  /*6bc0*/  @P4 HADD2.F32 R164, -RZ, R204.H1_H1 ;  /* 0x300000ccffa44230 */ /* 0x000fe40000004100 */
[----:B------:R-:W-:Y:S01]  /*6bd0*/  @P4 FADD R112, R112, R160 ;  /* 0x000000a070704221 */ /* 0x000fe20000000000 */
[----:B------:R-:W-:Y:S01]  /*6be0*/  @P4 HADD2.F32 R167, -RZ, R202.H1_H1 ;  /* 0x300000caffa74230 */ /* 0x000fe20000004100 */
[----:B------:R-:W1:Y:S01]  /*6bf0*/  @P4 LDS.128 R160, [R248+UR4+0x3800] ;  /* 0x00380004f8a04984 */ /* 0x000e620008000c00 */
        /* <DEDUP_REMOVED lines=14> */
[----:B------:R-:W-:Y:S01]  /*6ce0*/  @P4 HADD2.F32 R185, -RZ, R203.H0_H0 ;  /* 0x200000cbffb94230 */ /* 0x000fe20000004100 */
[----:B------:R-:W-:Y:S01]  /*6cf0*/  @P3 F2FP.F16.F32.PACK_AB R190, R80, R76 ;  /* 0x0000004c50be323e */ /* 0x000fe200000000ff */
[----:B------:R-:W-:Y:S02]  /*6d00*/  @P4 HADD2.F32 R184, -RZ, R202.H0_H0 ;  /* 0x200000caffb84230 */ /* 0x000fe40000004100 */
[----:B------:R-:W-:Y:S01]  /*6d10*/  @P4 FADD R82, R82, R167 ;  /* 0x000000a752524221 */ /* 0x000fe20000000000 */
[----:B------:R-:W-:Y:S01]  /*6d20*/  @P4 FADD R50, R50, R165 ;  /* 0x000000a532324221 */ /* 0x000fe20000000000 */
[----:B------:R-:W2:Y:S01]  /*6d30*/  @P4 LDS.128 R200, [R248+UR4+0x4000] ;  /* 0x00400004f8c84984 */ /* 0x000ea20008000c00 */
[----:B------:R-:W-:Y:S01]  /*6d40*/  @P3 F2FP.F16.F32.PACK_AB R189, R48, R44 ;  /* 0x0000002c30bd323e */ /* 0x000fe200000000ff */
[----:B------:R-:W-:Y:S01]  /*6d50*/  @P4 FADD R109, R109, R185 ;  /* 0x000000b96d6d4221 */ /* 0x000fe20000000000 */
[----:B------:R-:W-:Y:S01]  /*6d60*/  @P4 HADD2.F32 R185, -RZ, R199.H0_H0 ;  /* 0x200000c7ffb94230 */ /* 0x000fe20000004100 */
[----:B------:R-:W-:Y:S01]  /*6d70*/  @P3 F2FP.F16.F32.PACK_AB R188, R16, R12 ;  /* 0x0000000c10bc323e */ /* 0x000fe200000000ff */
[----:B------:R-:W-:Y:S01]  /*6d80*/  @P4 FADD R77, R77, R184 ;  /* 0x000000b84d4d4221 */ /* 0x000fe20000000000 */
[----:B------:R-:W-:Y:S01]  /*6d90*/  @P4 HADD2.F32 R184, -RZ, R198.H0_H0 ;  /* 0x200000c6ffb84230 */ /* 0x000fe20000004100 */
[----:B------:R-:W-:Y:S01]  /*6da0*/  @P3 F2FP.F16.F32.PACK_AB R187, R113, R109 ;  /* 0x0000006d71bb323e */ /* 0x000fe200000000ff */
[----:B------:R-:W3:Y:S01]  /*6db0*/  @P4 LDS.128 R196, [R248+UR4+0x4800] ;  /* 0x00480004f8c44984 */ /* 0x000ee20008000c00 */
[----:B------:R-:W-:Y:S01]  /*6dc0*/  @P4 FADD R14, R14, R166 ;  /* 0x000000a60e0e4221 */ /* 0x000fe20000000000 */
[----:B------:R-:W-:Y:S01]  /*6dd0*/  @P3 F2FP.F16.F32.PACK_AB R186, R81, R77 ;  /* 0x0000004d51ba323e */ /* 0x000fe200000000ff */
[----:B------:R-:W-:Y:S01]  /*6de0*/  @P4 FADD R18, R18, R164 ;  /* 0x000000a412124221 */ /* 0x000fe20000000000 */
[----:B------:R-:W-:Y:S01]  /*6df0*/  @P4 FADD R110, R110, R185 ;  /* 0x000000b96e6e4221 */ /* 0x000fe20000000000 */
[----:B------:R-:W-:Y:S01]  /*6e00*/  @P3 F2FP.F16.F32.PACK_AB R185, R49, R45 ;  /* 0x0000002d31b9323e */ /* 0x000fe200000000ff */
[----:B------:R-:W-:Y:S01]  /*6e10*/  @P4 FADD R78, R78, R184 ;  /* 0x000000b84e4e4221 */ /* 0x000fe20000000000 */
[----:B------:R-:W-:Y:S01]  /*6e20*/  @P3 STG.E.128 desc[UR62][R158.64], R188 ;  /* 0x000000bc9e003986 */ /* 0x000fe2000c101d3e */
[----:B------:R-:W-:Y:S01]  /*6e30*/  @P3 F2FP.F16.F32.PACK_AB R184, R17, R13 ;  /* 0x0000000d11b8323e */ /* 0x000fe200000000ff */
[--C-:B-1----:R-:W-:Y:S05]  /*6e40*/  @P4 HADD2.F32 R167, -RZ, R163.reuse.H0_H0 ;  /* 0x200000a3ffa74230 */ /* 0x102fea0000004100 */
[----:B------:R-:W-:Y:S01]  /*6e50*/  @P3 STG.E.128 desc[UR62][R158.64+0x100], R184 ;  /* 0x000100b89e003986 */ /* 0x000fe2000c101d3e */
[----:B------:R-:W-:Y:S02]  /*6e60*/  @P4 HADD2.F32 R165, -RZ, R163.H1_H1 ;  /* 0x300000a3ffa54230 */ /* 0x000fe40000004100 */
[--C-:B------:R-:W-:Y:S02]  /*6e70*/  @P4 HADD2.F32 R166, -RZ, R162.reuse.H0_H0 ;  /* 0x200000a2ffa64230 */ /* 0x100fe40000004100 */
[----:B------:R-:W-:Y:S01]  /*6e80*/  @P4 FADD R111, R111, R167 ;  /* 0x000000a76f6f4221 */ /* 0x000fe20000000000 */
[----:B------:R-:W-:Y:S01]  /*6e90*/  @P4 HADD2.F32 R163, -RZ, R162.H1_H1 ;  /* 0x300000a2ffa34230 */ /* 0x000fe20000004100 */
[----:B------:R-:W-:Y:S01]  /*6ea0*/  @P3 F2FP.F16.F32.PACK_AB R167, R114, R110 ;  /* 0x0000006e72a7323e */ /* 0x000fe200000000ff */
[--C-:B------:R-:W-:Y:S02]  /*6eb0*/  @P4 HADD2.F32 R164, -RZ, R161.reuse.H0_H0 ;  /* 0x200000a1ffa44230 */ /* 0x100fe40000004100 */
[----:B------:R-:W-:Y:S01]  /*6ec0*/  @P4 FADD R115, R115, R165 ;  /* 0x000000a573734221 */ /* 0x000fe20000000000 */
[--C-:B------:R-:W-:Y:S01]  /*6ed0*/  @P4 HADD2.F32 R162, -RZ, R160.reuse.H0_H0 ;  /* 0x200000a0ffa24230 */ /* 0x100fe20000004100 */
[----:B------:R-:W-:Y:S01]  /*6ee0*/  @P3 F2FP.F16.F32.PACK_AB R165, R50, R46 ;  /* 0x0000002e32a5323e */ /* 0x000fe200000000ff */
        /* <DEDUP_REMOVED lines=8> */
[----:B------:R-:W-:Y:S02]  /*6f70*/  @P3 F2FP.F16.F32.PACK_AB R166, R82, R78 ;  /* 0x0000004e52a6323e */ /* 0x000fe400000000ff */
[----:B------:R-:W-:Y:S02]  /*6f80*/  @P3 F2FP.F16.F32.PACK_AB R164, R18, R14 ;  /* 0x0000000e12a4323e */ /* 0x000fe400000000ff */
[----:B------:R-:W-:Y:S02]  /*6f90*/  @P3 F2FP.F16.F32.PACK_AB R163, R115, R111 ;  /* 0x0000006f73a3323e */ /* 0x000fe400000000ff */
[----:B------:R-:W-:Y:S01]  /*6fa0*/  @P3 F2FP.F16.F32.PACK_AB R162, R83, R79 ;  /* 0x0000004f53a2323e */ /* 0x000fe200000000ff */
[----:B------:R2:W-:Y:S01]  /*6fb0*/  @P3 STG.E.128 desc[UR62][R156.64], R164 ;  /* 0x000000a49c003986 */ /* 0x0005e2000c101d3e */
[----:B------:R-:W-:Y:S02]  /*6fc0*/  @P3 F2FP.F16.F32.PACK_AB R161, R51, R47 ;  /* 0x0000002f33a1323e */ /* 0x000fe400000000ff */
[----:B------:R-:W-:Y:S05]  /*6fd0*/  @P3 F2FP.F16.F32.PACK_AB R160, R19, R15 ;  /* 0x0000000f13a0323e */ /* 0x000fea00000000ff */
[----:B------:R1:W-:Y:S01]  /*6fe0*/  @P3 STG.E.128 desc[UR62][R156.64+0x100], R160 ;  /* 0x000100a09c003986 */ /* 0x0003e2000c101d3e */
[----:B--2---:R-:W-:Y:S02]  /*6ff0*/  @P4 HADD2.F32 R165, -RZ, R203.H1_H1 ;  /* 0x300000cbffa54230 */ /* 0x004fe40000004100 */
[--C-:B------:R-:W-:Y:S02]  /*7000*/  @P4 HADD2.F32 R166, -RZ, R202.reuse.H0_H0 ;  /* 0x200000caffa64230 */ /* 0x100fe40000004100 */
[----:B------:R-:W-:Y:S02]  /*7010*/  @P4 HADD2.F32 R164, -RZ, R201.H0_H0 ;  /* 0x200000c9ffa44230 */ /* 0x000fe40000004100 */
[----:B------:R-:W-:Y:S01]  /*7020*/  @P4 FADD R120, R120, R165 ;  /* 0x000000a578784221 */ /* 0x000fe20000000000 */
[----:B---3--:R-:W-:Y:S02]  /*7030*/  @P4 HADD2.F32 R167, -RZ, R199.H0_H0 ;  /* 0x200000c7ffa74230 */ /* 0x008fe40000004100 */
[----:B------:R-:W-:Y:S01]  /*7040*/  @P4 FADD R84, R84, R166 ;  /* 0x000000a654544221 */ /* 0x000fe20000000000 */
[----:B-1----:R-:W-:Y:S02]  /*7050*/  @P4 HADD2.F32 R156, -RZ, R203.H0_H0 ;  /* 0x200000cbff9c4230 */ /* 0x002fe40000004100 */
[----:B------:R-:W-:Y:S01]  /*7060*/  @P4 FADD R52, R52, R164 ;  /* 0x000000a434344221 */ /* 0x000fe20000000000 */
[----:B------:R-:W-:Y:S02]  /*7070*/  @P4 HADD2.F32 R163, -RZ, R202.H1_H1 ;  /* 0x300000caffa34230 */ /* 0x000fe40000004100 */
[----:B------:R-:W-:Y:S01]  /*7080*/  @P4 FADD R117, R117, R167 ;  /* 0x000000a775754221 */ /* 0x000fe20000000000 */
[----:B------:R-:W-:Y:S02]  /*7090*/  @P4 HADD2.F32 R161, -RZ, R201.H1_H1 ;  /* 0x300000c9ffa14230 */ /* 0x000fe40000004100 */
[----:B------:R-:W-:Y:S01]  /*70a0*/  @P4 FADD R116, R116, R156 ;  /* 0x0000009c74744221 */ /* 0x000fe20000000000 */
[--C-:B------:R-:W-:Y:S01]  /*70b0*/  @P4 HADD2.F32 R162, -RZ, R200.reuse.H0_H0 ;  /* 0x200000c8ffa24230 */ /* 0x100fe20000004100 */
[----:B------:R-:W1:Y:S01]  /*70c0*/  @P4 LDS.128 R156, [R248+UR4+0x5800] ;  /* 0x00580004f89c4984 */ /* 0x000e620008000c00 */
        /* <DEDUP_REMOVED lines=14> */
[----:B------:R-:W-:Y:S01]  /*71b0*/  @P4 HADD2.F32 R162, -RZ, R192.H0_H0 ;  /* 0x200000c0ffa24230 */ /* 0x000fe20000004100 */
[----:B------:R-:W-:Y:S01]  /*71c0*/  @P3 F2FP.F16.F32.PACK_AB R187, R120, R116 ;  /* 0x0000007478bb323e */ /* 0x000fe200000000ff */
[----:B------:R-:W-:Y:S01]  /*71d0*/  @P4 HADD2.F32 R165, -RZ, R199.H1_H1 ;  /* 0x300000c7ffa54230 */ /* 0x000fe20000004100 */
[----:B------:R-:W-:Y:S01]  /*71e0*/  @P3 F2FP.F16.F32.PACK_AB R186, R88, R84 ;  /* 0x0000005458ba323e */ /* 0x000fe200000000ff */
[----:B------:R-:W-:Y:S01]  /*71f0*/  @P4 HADD2.F32 R166, -RZ, R198.H0_H0 ;  /* 0x200000c6ffa64230 */ /* 0x000fe20000004100 */
[----:B------:R-:W-:Y:S01]  /*7200*/  @P3 F2FP.F16.F32.PACK_AB R185, R56, R52 ;  /* 0x0000003438b9323e */ /* 0x000fe200000000ff */
[----:B------:R-:W-:Y:S01]  /*7210*/  @P4 HADD2.F32 R164, -RZ, R197.H0_H0 ;  /* 0x200000c5ffa44230 */ /* 0x000fe20000004100 */
[----:B------:R-:W-:Y:S01]  /*7220*/  @P3 F2FP.F16.F32.PACK_AB R184, R24, R20 ;  /* 0x0000001418b8323e */ /* 0x000fe200000000ff */
        /* <DEDUP_REMOVED lines=10> */
[----:B------:R-:W-:Y:S02]  /*72d0*/  @P4 HADD2.F32 R165, -RZ, R195.H1_H1 ;  /* 0x300000c3ffa54230 */ /* 0x000fe40000004100 */
[----:B------:R-:W-:Y:S01]  /*72e0*/  @P4 FADD R118, R118, R167 ;  /* 0x000000a776764221 */ /* 0x000fe20000000000 */
[----:B------:R-:W-:Y:S01]  /*72f0*/  @P3 F2FP.F16.F32.PACK_AB R167, R121, R117 ;  /* 0x0000007579a7323e */ /* 0x000fe200000000ff */
[----:B------:R-:W-:Y:S01]  /*7300*/  @P4 HADD2.F32 R166, -RZ, R194.H0_H0 ;  /* 0x200000c2ffa64230 */ /* 0x000fe20000004100 */
[----:B------:R2:W-:Y:S01]  /*7310*/  @P3 STG.E.128 desc[UR62][R154.64], R184 ;  /* 0x000000b89a003986 */ /* 0x0005e2000c101d3e */
[----:B------:R-:W-:Y:S02]  /*7320*/  @P4 HADD2.F32 R164, -RZ, R193.H0_H0 ;  /* 0x200000c1ffa44230 */ /* 0x000fe40000004100 */
[----:B------:R-:W-:Y:S01]  /*7330*/  @P4 FADD R122, R122, R165 ;  /* 0x000000a57a7a4221 */ /* 0x000fe20000000000 */
[----:B------:R-:W-:Y:S01]  /*7340*/  @P3 F2FP.F16.F32.PACK_AB R165, R57, R53 ;  /* 0x0000003539a5323e */ /* 0x000fe200000000ff */
[--C-:B-1----:R-:W-:Y:S02]  /*7350*/  @P4 HADD2.F32 R163, -RZ, R159.reuse.H0_H0 ;  /* 0x2000009fffa34230 */ /* 0x102fe40000004100 */
[----:B------:R-:W-:Y:S01]  /*7360*/  @P4 FADD R86, R86, R166 ;  /* 0x000000a656564221 */ /* 0x000fe20000000000 */
[----:B------:R-:W-:Y:S01]  /*7370*/  @P3 F2FP.F16.F32.PACK_AB R166, R89, R85 ;  /* 0x0000005559a6323e */ /* 0x000fe200000000ff */
[----:B------:R-:W-:Y:S02]  /*7380*/  @P4 HADD2.F32 R161, -RZ, R159.H1_H1 ;  /* 0x3000009fffa14230 */ /* 0x000fe40000004100 */
[----:B------:R-:W-:Y:S01]  /*7390*/  @P4 FADD R54, R54, R164 ;  /* 0x000000a436364221 */ /* 0x000fe20000000000 */
[----:B------:R-:W-:Y:S01]  /*73a0*/  @P3 F2FP.F16.F32.PACK_AB R164, R25, R21 ;  /* 0x0000001519a4323e */ /* 0x000fe200000000ff */
[--C-:B------:R-:W-:Y:S02]  /*73b0*/  @P4 HADD2.F32 R162, -RZ, R158.reuse.H0_H0 ;  /* 0x2000009effa24230 */ /* 0x100fe40000004100 */
[----:B------:R-:W-:Y:S01]  /*73c0*/  @P4 FADD R119, R119, R163 ;  /* 0x000000a377774221 */ /* 0x000fe20000000000 */
[----:B------:R-:W-:Y:S01]  /*73d0*/  @P3 F2FP.F16.F32.PACK_AB R163, R122, R118 ;  /* 0x000000767aa3323e */ /* 0x000fe200000000ff */
[----:B------:R-:W-:Y:S02]  /*73e0*/  @P4 HADD2.F32 R159, -RZ, R158.H1_H1 ;  /* 0x3000009eff9f4230 */ /* 0x000fe40000004100 */
[----:B------:R-:W-:Y:S01]  /*73f0*/  @P4 FADD R123, R123, R161 ;  /* 0x000000a17b7b4221 */ /* 0x000fe20000000000 */
[----:B------:R-:W-:Y:S01]  /*7400*/  @P3 F2FP.F16.F32.PACK_AB R161, R58, R54 ;  /* 0x000000363aa1323e */ /* 0x000fe200000000ff */
[----:B------:R2:W-:Y:S01]  /*7410*/  @P3 STG.E.128 desc[UR62][R154.64+0x100], R164 ;  /* 0x000100a49a003986 */ /* 0x0005e2000c101d3e */
[--C-:B------:R-:W-:Y:S02]  /*7420*/  @P4 HADD2.F32 R160, -RZ, R157.reuse.H0_H0 ;  /* 0x2000009dffa04230 */ /* 0x100fe40000004100 */
        /* <DEDUP_REMOVED lines=9> */
[----:B------:R-:W-:Y:S01]  /*74c0*/  @P3 F2FP.F16.F32.PACK_AB R160, R26, R22 ;  /* 0x000000161aa0323e */ /* 0x000fe200000000ff */
[----:B------:R-:W-:Y:S01]  /*74d0*/  @P4 FADD R59, R59, R157 ;  /* 0x0000009d3b3b4221 */ /* 0x000fe20000000000 */
[----:B------:R-:W-:Y:S01]  /*74e0*/  @P3 F2FP.F16.F32.PACK_AB R158, R91, R87 ;  /* 0x000000575b9e323e */ /* 0x000fe200000000ff */
[----:B------:R-:W-:Y:S02]  /*74f0*/  @P4 FADD R27, R27, R156 ;  /* 0x0000009c1b1b4221 */ /* 0x000fe40000000000 */
[----:B------:R2:W-:Y:S01]  /*7500*/  @P3 STG.E.128 desc[UR62][R152.64], R160 ;  /* 0x000000a098003986 */ /* 0x0005e2000c101d3e */
[----:B------:R-:W-:Y:S02]  /*7510*/  @P3 F2FP.F16.F32.PACK_AB R157, R59, R55 ;  /* 0x000000373b9d323e */ /* 0x000fe400000000ff */
[----:B------:R-:W-:Y:S05]  /*7520*/  @P3 F2FP.F16.F32.PACK_AB R156, R27, R23 ;  /* 0x000000171b9c323e */ /* 0x000fea00000000ff */
[----:B------:R2:W-:Y:S01]  /*7530*/  @P3 STG.E.128 desc[UR62][R152.64+0x100], R156 ;  /* 0x0001009c98003986 */ /* 0x0005e2000c101d3e */
[----:B------:R-:W-:Y:S05]  /*7540*/  @P0 BRA `(.L_x_97) ;  /* 0x0000000000c00947 */ /* 0x000fea0003800000 */
[----:B--2---:R-:W1:Y:S01]  /*7550*/  @P4 LDS.128 R160, [R248+UR4+0x6000] ;  /* 0x00600004f8a04984 */ /* 0x004e620008000c00 */
[----:B------:R-:W-:Y:S02]  /*7560*/  MOV R152, UR36 ;  /* 0x0000002400987c02 */ /* 0x000fe40008000f00 */
[----:B------:R-:W-:Y:S02]  /*7570*/  MOV R153, UR36 ;  /* 0x0000002400997c02 */ /* 0x000fe40008000f00 */
[----:B------:R-:W-:Y:S02]  /*7580*/  LEA R152, P0, R152, R2, 0x4 ;  /* 0x0000000298987211 */ /* 0x000fe400078020ff */
[----:B------:R-:W2:Y:S02]  /*7590*/  @P4 LDS.128 R156, [R248+UR4+0x6800] ;  /* 0x00680004f89c4984 */ /* 0x000ea40008000c00 */
[----:B------:R-:W-:Y:S01]  /*75a0*/  LEA.HI.X.SX32 R153, R153, R3, 0x4, P0 ;  /* 0x0000000399997211 */ /* 0x000fe200000f26ff */
[--C-:B-1----:R-:W-:Y:S02]  /*75b0*/  @P4 HADD2.F32 R166, -RZ, R163.reuse.H0_H0 ;  /* 0x200000a3ffa64230 */ /* 0x102fe40000004100 */
[----:B------:R-:W-:Y:S02]  /*75c0*/  @P4 HADD2.F32 R164, -RZ, R163.H1_H1 ;  /* 0x300000a3ffa44230 */ /* 0x000fe40000004100 */
        /* <DEDUP_REMOVED lines=11> */
[----:B------:R-:W-:Y:S01]  /*7680*/  @P3 F2FP.F16.F32.PACK_AB R163, R128, R124 ;  /* 0x0000007c80a3323e */ /* 0x000fe200000000ff */
[--C-:B--2---:R-:W-:Y:S02]  /*7690*/  @P4 HADD2.F32 R162, -RZ, R159.reuse.H0_H0 ;  /* 0x2000009fffa24230 */ /* 0x104fe40000004100 */
[----:B------:R-:W-:Y:S01]  /*76a0*/  @P4 FADD R64, R64, R155 ;  /* 0x0000009b40404221 */ /* 0x000fe20000000000 */
[----:B------:R-:W-:Y:S01]  /*76b0*/  @P4 FADD R28, R28, R161 ;  /* 0x000000a11c1c4221 */ /* 0x000fe20000000000 */
[----:B------:R-:W-:Y:S02]  /*76c0*/  @P4 HADD2.F32 R160, -RZ, R159.H1_H1 ;  /* 0x3000009fffa04230 */ /* 0x000fe40000004100 */
[----:B------:R-:W-:Y:S01]  /*76d0*/  @P4 FADD R32, R32, R154 ;  /* 0x0000009a20204221 */ /* 0x000fe20000000000 */
        /* <DEDUP_REMOVED lines=9> */
[----:B------:R-:W-:Y:S02]  /*7770*/  @P4 HADD2.F32 R158, -RZ, R158.H1_H1 ;  /* 0x3000009eff9e4230 */ /* 0x000fe40000004100 */
[----:B------:R-:W-:Y:S01]  /*7780*/  @P4 FADD R61, R61, R159 ;  /* 0x0000009f3d3d4221 */ /* 0x000fe20000000000 */
[--C-:B------:R-:W-:Y:S02]  /*7790*/  @P4 HADD2.F32 R157, -RZ, R156.reuse.H0_H0 ;  /* 0x2000009cff9d4230 */ /* 0x100fe40000004100 */
[----:B------:R-:W-:Y:S01]  /*77a0*/  @P4 FADD R65, R65, R155 ;  /* 0x0000009b41414221 */ /* 0x000fe20000000000 */
[----:B------:R1:W-:Y:S01]  /*77b0*/  @P3 STG.E.128 desc[UR62][R152.64], R160 ;  /* 0x000000a098003986 */ /* 0x0003e2000c101d3e */
[----:B------:R-:W-:Y:S01]  /*77c0*/  @P3 F2FP.F16.F32.PACK_AB R159, R129, R125 ;  /* 0x0000007d819f323e */ /* 0x000fe200000000ff */
[----:B------:R-:W-:Y:S02]  /*77d0*/  @P4 HADD2.F32 R154, -RZ, R156.H1_H1 ;  /* 0x3000009cff9a4230 */ /* 0x000fe40000004100 */
[----:B------:R-:W-:Y:S01]  /*77e0*/  @P4 FADD R97, R97, R158 ;  /* 0x0000009e61614221 */ /* 0x000fe20000000000 */
[----:B------:R-:W-:Y:S01]  /*77f0*/  @P4 FADD R29, R29, R157 ;  /* 0x0000009d1d1d4221 */ /* 0x000fe20000000000 */
[----:B------:R-:W-:Y:S01]  /*7800*/  @P3 F2FP.F16.F32.PACK_AB R157, R65, R61 ;  /* 0x0000003d419d323e */ /* 0x000fe200000000ff */
[----:B------:R-:W-:Y:S02]  /*7810*/  @P4 FADD R33, R33, R154 ;  /* 0x0000009a21214221 */ /* 0x000fe40000000000 */
[----:B------:R-:W-:Y:S03]  /*7820*/  @P3 F2FP.F16.F32.PACK_AB R158, R97, R93 ;  /* 0x0000005d619e323e */ /* 0x000fe600000000ff */
[----:B------:R-:W-:Y:S05]  /*7830*/  @P3 F2FP.F16.F32.PACK_AB R156, R33, R29 ;  /* 0x0000001d219c323e */ /* 0x000fea00000000ff */
[----:B------:R1:W-:Y:S02]  /*7840*/  @P3 STG.E.128 desc[UR62][R152.64+0x100], R156 ;  /* 0x0001009c98003986 */ /* 0x0003e4000c101d3e */
.L_x_97:
[----:B------:R-:W-:Y:S05]  /*7850*/  BSYNC.RECONVERGENT B0 ;  /* 0x0000000000007941 */ /* 0x000fea0003800200 */
.L_x_96:
[----:B-12---:R-:W-:Y:S02]  /*7860*/  IMAD.U32 R152, RZ, RZ, UR35 ;  /* 0x00000023ff987e24 */ /* 0x006fe4000f8e00ff */
[----:B------:R-:W-:Y:S03]  /*7870*/  IMAD.U32 R153, RZ, RZ, UR35 ;  /* 0x00000023ff997e24 */ /* 0x000fe6000f8e00ff */
[----:B------:R-:W-:Y:S04]  /*7880*/  LEA R2, P0, R152, R2, 0x4 ;  /* 0x0000000298027211 */ /* 0x000fe800078020ff */
[----:B------:R-:W-:Y:S02]  /*7890*/  LEA.HI.X.SX32 R3, R153, R3, 0x4, P0 ;  /* 0x0000000399037211 */ /* 0x000fe400000f26ff */
[----:B------:R-:W-:Y:S11]  /*78a0*/  ISETP.GE.AND P0, PT, R249, UR32, PT ;  /* 0x00000020f9007c0c */ /* 0x000ff6000bf06270 */
[----:B------:R-:W-:Y:S02]  /*78b0*/  @!UPT UIADD3 URZ, UPT, UPT, URZ, URZ, URZ ;  /* 0x000000fffffff290 */ /* 0x000fe4000fffe0ff */
[----:B------:R-:W-:Y:S05]  /*78c0*/  @P0 BRA `(.L_x_89) ;  /* 0x0000000000b00947 */ /* 0x000fea0003800000 */
[----:B------:R-:W1:Y:S07]  /*78d0*/  @P4 LDS.128 R156, [R248+UR4+0x7000] ;  /* 0x00700004f89c4984 */ /* 0x000e6e0008000c00 */
[----:B------:R-:W2:Y:S01]  /*78e0*/  @P4 LDS.128 R152, [R248+UR4+0x7800] ;  /* 0x00780004f8984984 */ /* 0x000ea20008000c00 */
[--C-:B-1----:R-:W-:Y:S02]  /*78f0*/  @P4 HADD2.F32 R163, -RZ, R159.reuse.H0_H0 ;  /* 0x2000009fffa34230 */ /* 0x102fe40000004100 */
[----:B------:R-:W-:Y:S02]  /*7900*/  @P4 HADD2.F32 R161, -RZ, R159.H1_H1 ;  /* 0x3000009fffa14230 */ /* 0x000fe40000004100 */
[--C-:B------:R-:W-:Y:S02]  /*7910*/  @P4 HADD2.F32 R160, -RZ, R157.reuse.H0_H0 ;  /* 0x2000009dffa04230 */ /* 0x100fe40000004100 */
        /* <DEDUP_REMOVED lines=11> */
[--C-:B--2---:R-:W-:Y:S02]  /*79d0*/  @P4 HADD2.F32 R159, -RZ, R155.reuse.H0_H0 ;  /* 0x2000009bff9f4230 */ /* 0x104fe40000004100 */
[----:B------:R-:W-:Y:S01]  /*79e0*/  @P4 FADD R30, R30, R158 ;  /* 0x0000009e1e1e4221 */ /* 0x000fe20000000000 */
[----:B------:R-:W-:Y:S02]  /*79f0*/  @P4 HADD2.F32 R157, -RZ, R155.H1_H1 ;  /* 0x3000009bff9d4230 */ /* 0x000fe40000004100 */
[----:B------:R-:W-:Y:S01]  /*7a00*/  @P4 FADD R34, R34, R156 ;  /* 0x0000009c22224221 */ /* 0x000fe20000000000 */
[--C-:B------:R-:W-:Y:S02]  /*7a10*/  @P4 HADD2.F32 R158, -RZ, R154.reuse.H0_H0 ;  /* 0x2000009aff9e4230 */ /* 0x100fe40000004100 */
        /* <DEDUP_REMOVED lines=22> */
[----:B------:R4:W-:Y:S02]  /*7b80*/  @P3 STG.E.128 desc[UR62][R2.64+0x100], R152 ;  /* 0x0001009802003986 */ /* 0x0009e4000c101d3e */
.L_x_89:
[----:B------:R-:W-:Y:S05]  /*7b90*/  BSYNC.RECONVERGENT B2 ;  /* 0x0000000000027941 */ /* 0x000fea0003800200 */
.L_x_88:
[----:B----4-:R-:W4:Y:S01]  /*7ba0*/  S2R R2, SR_TID.X ;  /* 0x0000000000027919 */ /* 0x010f220000002100 */
[----:B------:R-:W-:Y:S01]  /*7bb0*/  BAR.SYNC.DEFER_BLOCKING 0x0 ;  /* 0x0000000000007b1d */ /* 0x000fe20000010000 */
[----:B----4-:R-:W-:Y:S11]  /*7bc0*/  ISETP.NE.AND P0, PT, R2, RZ, PT ;  /* 0x000000ff0200720c */ /* 0x010ff60003f05270 */
[----:B------:R-:W-:Y:S02]  /*7bd0*/  @!UPT UIADD3 URZ, UPT, UPT, URZ, URZ, URZ ;  /* 0x000000fffffff290 */ /* 0x000fe4000fffe0ff */
[----:B------:R-:W-:Y:S05]  /*7be0*/  @P0 BRA `(.L_x_85) ;  /* 0x00000000003c0947 */ /* 0x000fea0003800000 */
[C---:B------:R-:W-:Y:S04]  /*7bf0*/  LEA R2, P0, R220.reuse, R242, 0x2 ;  /* 0x000000f2dc027211 */ /* 0x040fe800078010ff */
[----:B------:R-:W-:Y:S05]  /*7c00*/  LEA.HI.X.SX32 R3, R220, R243, 0x2, P0 ;  /* 0x000000f3dc037211 */ /* 0x000fea00000f16ff */
        /* <DEDUP_REMOVED lines=10> */
[----:B----4-:R-:W-:Y:S05]  /*7cb0*/  MOV R2, 0x1 ;  /* 0x0000000100027802 */ /* 0x010fea0000000f00 */
[----:B------:R4:W-:Y:S01]  /*7cc0*/  REDG.E.ADD.S32.STRONG.GPU desc[UR62][R136.64], R2 ;  /* 0x000000028800798e */ /* 0x0009e2000c12e33e */
[----:B------:R-:W-:Y:S05]  /*7cd0*/  BRA `(.L_x_99) ;  /* 0x0000001000747947 */ /* 0x000fea0003800000 */
.L_x_85:
[----:B------:R-:W-:Y:S05]  /*7ce0*/  @P5 BRA `(.L_x_99) ;  /* 0x0000001000705947 */ /* 0x000fea0003800000 */
.L_x_98:
[----:B------:R-:W-:Y:S05]  /*7cf0*/  WARPSYNC.ALL ;  /* 0x0000000000007948 */ /* 0x000fea0003800000 */
[----:B----4-:R-:W-:Y:S01]  /*7d00*/  @!P6 F2FP.F16.F32.PACK_AB R2, R5, R4 ;  /* 0x000000040502e23e */ /* 0x010fe200000000ff */
[----:B------:R-:W-:Y:S01]  /*7d10*/  BSSY.RECONVERGENT B1, `(.L_x_100) ;  /* 0x000010f000017945 */ /* 0x000fe20003800200 */
[----:B------:R-:W-:Y:S03]  /*7d20*/  @!P6 F2FP.F16.F32.PACK_AB R3, R7, R6 ;  /* 0x000000060703e23e */ /* 0x000fe600000000ff */
[----:B------:R-:W-:Y:S01]  /*7d30*/  BSSY.RELIABLE B0, `(.L_x_101) ;  /* 0x0000101000007945 */ /* 0x000fe20003800100 */
[----:B------:R-:W-:Y:S01]  /*7d40*/  @!P6 F2FP.F16.F32.PACK_AB R136, R9, R8 ;  /* 0x000000080988e23e */ /* 0x000fe200000000ff */
[-C--:B--2---:R-:W-:Y:S01]  /*7d50*/  @!P6 HMUL2 R155, R2, R228.reuse ;  /* 0x000000e4029be232 */ /* 0x084fe20000000000 */
[----:B------:R-:W-:Y:S01]  /*7d60*/  @!P6 F2FP.F16.F32.PACK_AB R137, R11, R10 ;  /* 0x0000000a0b89e23e */ /* 0x000fe200000000ff */
[----:B------:R-:W-:Y:S01]  /*7d70*/  @!P6 HMUL2 R154, R3, R228 ;  /* 0x000000e4039ae232 */ /* 0x000fe20000000000 */
[----:B------:R-:W-:Y:S01]  /*7d80*/  @!P6 F2FP.F16.F32.PACK_AB R2, R37, R36 ;  /* 0x000000242502e23e */ /* 0x000fe200000000ff */
[-C--:B------:R-:W-:Y:S01]  /*7d90*/  @!P6 HMUL2 R153, R136, R229.reuse ;  /* 0x000000e58899e232 */ /* 0x080fe20000000000 */
[----:B------:R-:W-:Y:S01]  /*7da0*/  @!P6 STS [R169], R155 ;  /* 0x0000009ba900e388 */ /* 0x000fe20000000800 */
[----:B------:R-:W-:Y:S01]  /*7db0*/  @!P6 HMUL2 R152, R137, R229 ;  /* 0x000000e58998e232 */ /* 0x000fe20000000000 */
[----:B------:R-:W-:Y:S01]  /*7dc0*/  @!P6 F2FP.F16.F32.PACK_AB R3, R39, R38 ;  /* 0x000000262703e23e */ /* 0x000fe200000000ff */
[-C--:B------:R-:W-:Y:S01]  /*7dd0*/  @!P6 HMUL2 R137, R2, R230.reuse ;  /* 0x000000e60289e232 */ /* 0x080fe20000000000 */
[----:B------:R-:W-:Y:S01]  /*7de0*/  @!P6 STS [R169+0x1080], R154 ;  /* 0x0010809aa900e388 */ /* 0x000fe20000000800 */
[----:B------:R-:W-:Y:S02]  /*7df0*/  @!P6 F2FP.F16.F32.PACK_AB R156, R41, R40 ;  /* 0x00000028299ce23e */ /* 0x000fe400000000ff */
[----:B------:R-:W-:Y:S01]  /*7e00*/  @!P6 HMUL2 R136, R3, R230 ;  /* 0x000000e60388e232 */ /* 0x000fe20000000000 */
[----:B------:R-:W-:Y:S01]  /*7e10*/  @!P6 STS [R169+0x20], R137 ;  /* 0x00002089a900e388 */ /* 0x000fe20000000800 */
[----:B------:R-:W-:Y:S01]  /*7e20*/  @!P6 F2FP.F16.F32.PACK_AB R157, R43, R42 ;  /* 0x0000002a2b9de23e */ /* 0x000fe200000000ff */
[-C--:B------:R-:W-:Y:S01]  /*7e30*/  @!P6 HMUL2 R3, R156, R231.reuse ;  /* 0x000000e79c03e232 */ /* 0x080fe20000000000 */
[----:B------:R-:W-:Y:S01]  /*7e40*/  @!P6 F2FP.F16.F32.PACK_AB R156, R71, R70 ;  /* 0x00000046479ce23e */ /* 0x000fe200000000ff */
[----:B------:R-:W-:Y:S01]  /*7e50*/  @!P6 STS [R169+0x1090], R152 ;  /* 0x00109098a900e388 */ /* 0x000fe20000000800 */
[----:B------:R-:W-:Y:S01]  /*7e60*/  @!P6 F2FP.F16.F32.PACK_AB R163, R103, R102 ;  /* 0x0000006667a3e23e */ /* 0x000fe200000000ff */
[----:B------:R-:W-:Y:S01]  /*7e70*/  @!P6 HMUL2 R2, R157, R231 ;  /* 0x000000e79d02e232 */ /* 0x000fe20000000000 */
[----:B------:R-:W-:Y:S01]  /*7e80*/  @!P6 F2FP.F16.F32.PACK_AB R157, R73, R72 ;  /* 0x00000048499de23e */ /* 0x000fe200000000ff */
[----:B------:R-:W-:Y:S01]  /*7e90*/  @!P6 STS [R169+0x30], R3 ;  /* 0x00003003a900e388 */ /* 0x000fe20000000800 */
[----:B---3--:R-:W-:Y:S01]  /*7ea0*/  @!P6 HMUL2 R161, R156, R224 ;  /* 0x000000e09ca1e232 */ /* 0x008fe20000000000 */
[----:B------:R-:W-:Y:S01]  /*7eb0*/  @!P6 F2FP.F16.F32.PACK_AB R156, R105, R104 ;  /* 0x00000068699ce23e */ /* 0x000fe200000000ff */
[----:B------:R-:W-:Y:S01]  /*7ec0*/  @!P6 HMUL2 R217, R163, R226 ;  /* 0x000000e2a3d9e232 */ /* 0x000fe20000000000 */
[----:B------:R-:W-:Y:S01]  /*7ed0*/  @!P6 STS [R169+0x10b0], R2 ;  /* 0x0010b002a900e388 */ /* 0x000fe20000000800 */
        /* <DEDUP_REMOVED lines=15> */
[----:B------:R-:W-:Y:S01]  /*7fd0*/  @!P6 HMUL2 R211, R156, R229 ;  /* 0x000000e59cd3e232 */ /* 0x000fe20000000000 */
[----:B------:R-:W-:Y:S01]  /*7fe0*/  @!P6 F2FP.F16.F32.PACK_AB R163, R47, R46 ;  /* 0x0000002e2fa3e23e */ /* 0x000fe200000000ff */
[----:B------:R-:W-:Y:S01]  /*7ff0*/  @!P6 HMUL2 R210, R157, R230 ;  /* 0x000000e69dd2e232 */ /* 0x000fe20000000000 */
[----:B------:R-:W-:Y:S01]  /*8000*/  @!P6 STS [R169+0x10e0], R217 ;  /* 0x0010e0d9a900e388 */ /* 0x000fe20000000800 */
[----:B------:R-:W-:Y:S01]  /*8010*/  @!P6 HMUL2 R162, R158, R224 ;  /* 0x000000e09ea2e232 */ /* 0x000fe20000000000 */
[----:B------:R-:W-:Y:S01]  /*8020*/  @!P6 F2FP.F16.F32.PACK_AB R164, R49, R48 ;  /* 0x0000003031a4e23e */ /* 0x000fe200000000ff */
[----:B------:R-:W-:Y:S01]  /*8030*/  @!P6 HMUL2 R209, R163, R230 ;  /* 0x000000e6a3d1e232 */ /* 0x000fe20000000000 */
[----:B------:R-:W-:Y:S01]  /*8040*/  @!P6 STS [R169+0x70], R216 ;  /* 0x000070d8a900e388 */ /* 0x000fe20000000800 */
[----:B------:R-:W-:Y:S02]  /*8050*/  @!P6 F2FP.F16.F32.PACK_AB R156, R77, R76 ;  /* 0x0000004c4d9ce23e */ /* 0x000fe400000000ff */
[----:B------:R-:W-:Y:S01]  /*8060*/  @!P6 HMUL2 R208, R164, R231 ;  /* 0x000000e7a4d0e232 */ /* 0x000fe20000000000 */
[----:B------:R2:W-:Y:S01]  /*8070*/  @!P6 STS [R169+0x40], R162 ;  /* 0x000040a2a900e388 */ /* 0x0005e20000000800 */
        /* <DEDUP_REMOVED lines=8> */
[-C--:B------:R-:W-:Y:S01]  /*8100*/  @!P6 HMUL2 R159, R159, R225.reuse ;  /* 0x000000e19f9fe232 */ /* 0x080fe20000000000 */
[----:B------:R-:W-:Y:S01]  /*8110*/  @!P6 F2FP.F16.F32.PACK_AB R164, R83, R82 ;  /* 0x0000005253a4e23e */ /* 0x000fe200000000ff */
[-C--:B------:R-:W-:Y:S01]  /*8120*/  @!P6 HMUL2 R158, R158, R226.reuse ;  /* 0x000000e29e9ee232 */ /* 0x080fe20000000000 */
[----:B------:R-:W-:Y:S01]  /*8130*/  @!P6 STS [R169+0x3180], R213 ;  /* 0x003180d5a900e388 */ /* 0x000fe20000000800 */
[-C--:B------:R-:W-:Y:S01]  /*8140*/  @!P6 HMUL2 R204, R163, R225.reuse ;  /* 0x000000e1a3cce232 */ /* 0x080fe20000000000 */
        /* <DEDUP_REMOVED lines=13> */
[----:B--2---:R-:W2:Y:S01]  /*8220*/  S2R R162, SR_TID.X ;  /* 0x0000000000a27919 */ /* 0x004ea20000002100 */
[----:B------:R-:W-:Y:S01]  /*8230*/  @!P6 HMUL2 R198, R164, R228 ;  /* 0x000000e4a4c6e232 */ /* 0x000fe20000000000 */
[----:B------:R-:W-:Y:S01]  /*8240*/  @!P6 F2FP.F16.F32.PACK_AB R163, R53, R52 ;  /* 0x0000003435a3e23e */ /* 0x000fe200000000ff */
[-C--:B------:R-:W-:Y:S01]  /*8250*/  @!P6 HMUL2 R196, R156, R229.reuse ;  /* 0x000000e59cc4e232 */ /* 0x080fe20000000000 */
        /* <DEDUP_REMOVED lines=9> */
[----:B------:R-:W-:Y:S01]  /*82f0*/  @!P6 HMUL2 R191, R156, R231 ;  /* 0x000000e79cbfe232 */ /* 0x000fe20000000000 */
[----:B------:R-:W-:Y:S01]  /*8300*/  @!P6 F2FP.F16.F32.PACK_AB R163, R87, R86 ;  /* 0x0000005657a3e23e */ /* 0x000fe200000000ff */
[----:B------:R-:W-:Y:S01]  /*8310*/  @!P6 STS [R169+0x2140], R206 ;  /* 0x002140cea900e388 */ /* 0x000fe20000000800 */
[----:B------:R-:W-:Y:S01]  /*8320*/  @!P6 F2FP.F16.F32.PACK_AB R164, R89, R88 ;  /* 0x0000005859a4e23e */ /* 0x000fe200000000ff */
[-C--:B------:R-:W-:Y:S01]  /*8330*/  @!P6 HMUL2 R190, R157, R224.reuse ;  /* 0x000000e09dbee232 */ /* 0x080fe20000000000 */
        /* <DEDUP_REMOVED lines=37> */
[----:B------:R-:W-:Y:S01]  /*8590*/  @!P6 HMUL2 R202, R165, R226 ;  /* 0x000000e2a5cae232 */ /* 0x000fe20000000000 */
[----:B------:R-:W-:Y:S01]  /*85a0*/  @!P6 F2FP.F16.F32.PACK_AB R3, R125, R124 ;  /* 0x0000007c7d03e23e */ /* 0x000fe200000000ff */
[----:B------:R-:W-:Y:S01]  /*85b0*/  @!P6 STS [R169+0x5290], R195 ;  /* 0x005290c3a900e388 */ /* 0x000fe20000000800 */
[----:B------:R-:W-:Y:S01]  /*85c0*/  @!P6 HMUL2 R154, R137, R224 ;  /* 0x000000e0899ae232 */ /* 0x000fe20000000000 */
[----:B---3--:R-:W-:Y:S01]  /*85d0*/  @!P6 F2FP.F16.F32.PACK_AB R158, R129, R128 ;  /* 0x00000080819ee23e */ /* 0x008fe200000000ff */
        /* <DEDUP_REMOVED lines=8> */
[----:B------:R2:W-:Y:S01]  /*8660*/  @!P6 STS [R169+0x6370], R3 ;  /* 0x00637003a900e388 */ /* 0x0005e20000000800 */
[----:B------:R-:W-:Y:S01]  /*8670*/  @!P6 F2FP.F16.F32.PACK_AB R155, R35, R34 ;  /* 0x00000022239be23e */ /* 0x000fe200000000ff */
[-C--:B------:R-:W-:Y:S01]  /*8680*/  @!P6 HMUL2 R197, R165, R228.reuse ;  /* 0x000000e4a5c5e232 */ /* 0x080fe20000000000 */
[----:B------:R-:W-:Y:S01]  /*8690*/  @!P6 F2FP.F16.F32.PACK_AB R165, R57, R56 ;  /* 0x0000003839a5e23e */ /* 0x000fe200000000ff */
[----:B------:R3:W-:Y:S01]  /*86a0*/  @!P6 STS [R169+0x73f0], R2 ;  /* 0x0073f002a900e388 */ /* 0x0007e20000000800 */
[----:B------:R-:W-:Y:S02]  /*86b0*/  @!P6 F2FP.F16.F32.PACK_AB R153, R31, R30 ;  /* 0x0000001e1f99e23e */ /* 0x000fe400000000ff */
[----:B------:R-:W-:Y:S01]  /*86c0*/  @!P6 F2FP.F16.F32.PACK_AB R136, R93, R92 ;  /* 0x0000005c5d88e23e */ /* 0x000fe200000000ff */
[----:B------:R4:W-:Y:S01]  /*86d0*/  @!P6 STS [R169+0x5280], R197 ;  /* 0x005280c5a900e388 */ /* 0x0009e20000000800 */
[----:B------:R-:W-:Y:S01]  /*86e0*/  @!P6 HMUL2 R192, R165, R231 ;  /* 0x000000e7a5c0e232 */ /* 0x000fe20000000000 */
[----:B------:R-:W-:Y:S01]  /*86f0*/  @!P6 F2FP.F16.F32.PACK_AB R165, R91, R90 ;  /* 0x0000005a5ba5e23e */ /* 0x000fe200000000ff */
[-C--:B------:R-:W-:Y:S01]  /*8700*/  @!P6 HMUL2 R167, R153, R228.reuse ;  /* 0x000000e499a7e232 */ /* 0x080fe20000000000 */
[----:B------:R4:W-:Y:S01]  /*8710*/  @!P6 STS [R169+0x52a0], R193 ;  /* 0x0052a0c1a900e388 */ /* 0x0009e20000000800 */
[----:B------:R-:W-:Y:S02]  /*8720*/  @!P6 F2FP.F16.F32.PACK_AB R153, R97, R96 ;  /* 0x000000606199e23e */ /* 0x000fe400000000ff */
[-C--:B------:R-:W-:Y:S01]  /*8730*/  @!P6 HMUL2 R187, R165, R225.reuse ;  /* 0x000000e1a5bbe232 */ /* 0x080fe20000000000 */
[----:B------:R4:W-:Y:S01]  /*8740*/  @!P6 STS [R169+0x4230], R192 ;  /* 0x004230c0a900e388 */ /* 0x0009e20000000800 */
[----:B------:R-:W-:Y:S01]  /*8750*/  @!P6 F2FP.F16.F32.PACK_AB R165, R29, R28 ;  /* 0x0000001c1da5e23e */ /* 0x000fe200000000ff */
[----:B------:R-:W-:Y:S02]  /*8760*/  @!P6 HMUL2 R153, R153, R225 ;  /* 0x000000e19999e232 */ /* 0x000fe40000000000 */
[----:B------:R4:W-:Y:S02]  /*8770*/  @!P6 STS [R169+0x52b0], R191 ;  /* 0x0052b0bfa900e388 */ /* 0x0009e40000000800 */
[----:B------:R-:W-:Y:S02]  /*8780*/  @!P6 HMUL2 R178, R165, R228 ;  /* 0x000000e4a5b2e232 */ /* 0x000fe40000000000 */
[----:B------:R4:W-:Y:S01]  /*8790*/  @!P6 STS [R169+0x4240], R190 ;  /* 0x004240bea900e388 */ /* 0x0009e20000000800 */
[----:B------:R-:W-:Y:S01]  /*87a0*/  @!P6 HMUL2 R165, R155, R229 ;  /* 0x000000e59ba5e232 */ /* 0x000fe20000000000 */
[----:B--2---:R-:W-:Y:S01]  /*87b0*/  SHF.R.U32.HI R3, RZ, 0x5, R162 ;  /* 0x00000005ff037819 */ /* 0x004fe200000116a2 */
[----:B------:R-:W-:Y:S01]  /*87c0*/  @!P6 HMUL2 R155, R136, R224 ;  /* 0x000000e0889be232 */ /* 0x000fe20000000000 */
[----:B------:R4:W-:Y:S01]  /*87d0*/  @!P6 STS [R169+0x52c0], R189 ;  /* 0x0052c0bda900e388 */ /* 0x0009e20000000800 */
[----:B------:R-:W-:Y:S02]  /*87e0*/  @!P6 F2FP.F16.F32.PACK_AB R136, R127, R126 ;  /* 0x0000007e7f88e23e */ /* 0x000fe400000000ff */
[----:B---3--:R-:W-:Y:S01]  /*87f0*/  LOP3.LUT R2, R162, 0x1f, RZ, 0xc0, !PT ;  /* 0x0000001fa2027812 */ /* 0x008fe200078ec0ff */
[----:B------:R4:W-:Y:S02]  /*8800*/  @!P6 STS [R169+0x4250], R188 ;  /* 0x004250bca900e388 */ /* 0x0009e40000000800 */
[----:B------:R-:W-:Y:S02]  /*8810*/  @!P6 HMUL2 R136, R136, R226 ;  /* 0x000000e28888e232 */ /* 0x000fe40000000000 */
[----:B------:R4:W-:Y:S01]  /*8820*/  @!P6 STS [R169+0x52d0], R187 ;  /* 0x0052d0bba900e388 */ /* 0x0009e20000000800 */
[----:B------:R-:W-:Y:S02]  /*8830*/  IMAD R2, R3, UR41, R2 ;  /* 0x0000002903027c24 */ /* 0x000fe4000f8e0202 */
[----:B------:R-:W-:Y:S01]  /*8840*/  IMAD.MOV.U32 R3, RZ, RZ, R241 ;  /* 0x000000ffff037224 */ /* 0x000fe200078e00f1 */
[----:B------:R4:W-:Y:S01]  /*8850*/  @!P6 STS [R169+0x4260], R186 ;  /* 0x004260baa900e388 */ /* 0x0009e20000000800 */
[----:B------:R-:W-:Y:S03]  /*8860*/  IMAD R2, R220, 0x20, R2 ;  /* 0x00000020dc027824 */ /* 0x000fe600078e0202 */
[----:B------:R4:W-:Y:S02]  /*8870*/  @!P6 STS [R169+0x52e0], R185 ;  /* 0x0052e0b9a900e388 */ /* 0x0009e40000000800 */
[----:B------:R-:W-:Y:S02]  /*8880*/  ISETP.GE.AND P0, PT, R2, UR39, PT ;  /* 0x0000002702007c0c */ /* 0x000fe4000bf06270 */
[----:B------:R4:W-:Y:S04]  /*8890*/  @!P6 STS [R169+0x4270], R184 ;  /* 0x004270b8a900e388 */ /* 0x0009e80000000800 */
        /* <DEDUP_REMOVED lines=14> */
[----:B------:R4:W-:Y:S01]  /*8980*/  @!P6 STS [R169+0x73e0], R136 ;  /* 0x0073e088a900e388 */ /* 0x0009e20000000800 */
[----:B------:R-:W-:Y:S06]  /*8990*/  BAR.SYNC.DEFER_BLOCKING 0x0 ;  /* 0x0000000000007b1d */ /* 0x000fec0000010000 */
[----:B------:R-:W-:Y:S05]  /*89a0*/  @P0 BRA `(.L_x_102) ;  /* 0x0000000000400947 */ /* 0x000fea0003800000 */
[C---:B------:R-:W-:Y:S02]  /*89b0*/  LEA R3, R241.reuse, UR20, 0x4 ;  /* 0x00000014f1037c11 */ /* 0x040fe4000f8e20ff */
[C---:B----4-:R-:W-:Y:S03]  /*89c0*/  LEA R136, P0, R2.reuse, R176, 0x4 ;  /* 0x000000b002887211 */ /* 0x050fe600078020ff */
[----:B------:R2:W3:Y:S01]  /*89d0*/  LDS.128 R152, [R3] ;  /* 0x0000000003987984 */ /* 0x0004e20000000c00 */
[C---:B------:R-:W-:Y:S01]  /*89e0*/  LEA.HI.X.SX32 R137, R2.reuse, R177, 0x4, P0 ;  /* 0x000000b102897211 */ /* 0x040fe200000f26ff */
[----:B------:R-:W-:Y:S05]  /*89f0*/  VIADD R2, R2, UR40 ;  /* 0x0000002802027c36 */ /* 0x000fea0008000000 */
[----:B------:R-:W-:Y:S01]  /*8a00*/  ISETP.GE.AND P0, PT, R2, UR39, PT ;  /* 0x0000002702007c0c */ /* 0x000fe2000bf06270 */
[----:B--2---:R-:W-:Y:S01]  /*8a10*/  VIADD R3, R241, 0x108 ;  /* 0x00000108f1037836 */ /* 0x004fe20000000000 */
[----:B---3--:R2:W-:Y:S11]  /*8a20*/  STG.E.128 desc[UR62][R136.64], R152 ;  /* 0x0000009888007986 */ /* 0x0085f6000c101d3e */
[----:B------:R-:W-:Y:S05]  /*8a30*/  @P0 BRA `(.L_x_103) ;  /* 0x0000000000440947 */ /* 0x000fea0003800000 */
[C---:B--2---:R-:W-:Y:S01]  /*8a40*/  LEA R136, R3.reuse, UR17, 0x4 ;  /* 0x0000001103887c11 */ /* 0x044fe2000f8e20ff */
[----:B------:R-:W-:Y:S04]  /*8a50*/  VIADD R3, R3, 0x108 ;  /* 0x0000010803037836 */ /* 0x000fe80000000000 */
[----:B------:R2:W3:Y:S02]  /*8a60*/  LDS.128 R152, [R136] ;  /* 0x0000000088987984 */ /* 0x0004e40000000c00 */
[C---:B--2---:R-:W-:Y:S04]  /*8a70*/  LEA R136, P0, R2.reuse, R176, 0x4 ;  /* 0x000000b002887211 */ /* 0x044fe800078020ff */
[C---:B------:R-:W-:Y:S01]  /*8a80*/  LEA.HI.X.SX32 R137, R2.reuse, R177, 0x4, P0 ;  /* 0x000000b102897211 */ /* 0x040fe200000f26ff */
[----:B------:R-:W-:Y:S04]  /*8a90*/  VIADD R2, R2, UR40 ;  /* 0x0000002802027c36 */ /* 0x000fe80008000000 */
[----:B---3--:R2:W-:Y:S04]  /*8aa0*/  STG.E.128 desc[UR62][R136.64], R152 ;  /* 0x0000009888007986 */ /* 0x0085e8000c101d3e */
.L_x_102:
[----:B------:R-:W-:Y:S11]  /*8ab0*/  ISETP.GE.AND P0, PT, R2, UR39, PT ;  /* 0x0000002702007c0c */ /* 0x000ff6000bf06270 */
[----:B------:R-:W-:Y:S02]  /*8ac0*/  @!UPT UIADD3 URZ, UPT, UPT, URZ, URZ, URZ ;  /* 0x000000fffffff290 */ /* 0x000fe4000fffe0ff */
[----:B------:R-:W-:Y:S05]  /*8ad0*/  @P0 BRA `(.L_x_104) ;  /* 0x0000000000440947 */ /* 0x000fea0003800000 */
[C---:B--2-4-:R-:W-:Y:S01]  /*8ae0*/  LEA R136, R3.reuse, UR14, 0x4 ;  /* 0x0000000e03887c11 */ /* 0x054fe2000f8e20ff */
[----:B------:R-:W-:Y:S04]  /*8af0*/  VIADD R3, R3, 0x108 ;  /* 0x0000010803037836 */ /* 0x000fe80000000000 */
[----:B------:R2:W3:Y:S02]  /*8b00*/  LDS.128 R152, [R136] ;  /* 0x0000000088987984 */ /* 0x0004e40000000c00 */
[C---:B--2---:R-:W-:Y:S04]  /*8b10*/  LEA R136, P0, R2.reuse, R176, 0x4 ;  /* 0x000000b002887211 */ /* 0x044fe800078020ff */
[C---:B------:R-:W-:Y:S01]  /*8b20*/  LEA.HI.X.SX32 R137, R2.reuse, R177, 0x4, P0 ;  /* 0x000000b102897211 */ /* 0x040fe200000f26ff */
[----:B------:R-:W-:Y:S04]  /*8b30*/  VIADD R2, R2, UR40 ;  /* 0x0000002802027c36 */ /* 0x000fe80008000000 */
[----:B---3--:R3:W-:Y:S04]  /*8b40*/  STG.E.128 desc[UR62][R136.64], R152 ;  /* 0x0000009888007986 */ /* 0x0087e8000c101d3e */
.L_x_103:
[----:B------:R-:W-:Y:S11]  /*8b50*/  ISETP.GE.AND P0, PT, R2, UR39, PT ;  /* 0x0000002702007c0c */ /* 0x000ff6000bf06270 */
[----:B------:R-:W-:Y:S02]  /*8b60*/  @!UPT UIADD3 URZ, UPT, UPT, URZ, URZ, URZ ;  /* 0x000000fffffff290 */ /* 0x000fe4000fffe0ff */
[----:B------:R-:W-:Y:S05]  /*8b70*/  @P0 BRA `(.L_x_105) ;  /* 0x0000000000440947 */ /* 0x000fea0003800000 */
[C---:B--23--:R-:W-:Y:S01]  /*8b80*/  LEA R136, R3.reuse, UR11, 0x4 ;  /* 0x0000000b03887c11 */ /* 0x04cfe2000f8e20ff */
[----:B------:R-:W-:Y:S04]  /*8b90*/  VIADD R3, R3, 0x108 ;  /* 0x0000010803037836 */ /* 0x000fe80000000000 */
[----:B------:R2:W3:Y:S02]  /*8ba0*/  LDS.128 R152, [R136] ;  /* 0x0000000088987984 */ /* 0x0004e40000000c00 */
[C---:B--2---:R-:W-:Y:S04]  /*8bb0*/  LEA R136, P0, R2.reuse, R176, 0x4 ;  /* 0x000000b002887211 */ /* 0x044fe800078020ff */
[C---:B------:R-:W-:Y:S01]  /*8bc0*/  LEA.HI.X.SX32 R137, R2.reuse, R177, 0x4, P0 ;  /* 0x000000b102897211 */ /* 0x040fe200000f26ff */
[----:B------:R-:W-:Y:S04]  /*8bd0*/  VIADD R2, R2, UR40 ;  /* 0x0000002802027c36 */ /* 0x000fe80008000000 */
[----:B---3--:R3:W-:Y:S04]  /*8be0*/  STG.E.128 desc[UR62][R136.64], R152 ;  /* 0x0000009888007986 */ /* 0x0087e8000c101d3e */
.L_x_104:
[----:B------:R-:W-:Y:S11]  /*8bf0*/  ISETP.GE.AND P0, PT, R2, UR39, PT ;  /* 0x0000002702007c0c */ /* 0x000ff6000bf06270 */
[----:B------:R-:W-:Y:S02]  /*8c00*/  @!UPT UIADD3 URZ, UPT, UPT, URZ, URZ, URZ ;  /* 0x000000fffffff290 */ /* 0x000fe4000fffe0ff */
[----:B------:R-:W-:Y:S05]  /*8c10*/  @P0 BRA `(.L_x_106) ;  /* 0x0000000000480947 */ /* 0x000fea0003800000 */
[C---:B--234-:R-:W-:Y:S01]  /*8c20*/  LEA R136, R3.reuse, UR8, 0x4 ;  /* 0x0000000803887c11 */ /* 0x05cfe2000f8e20ff */
[----:B------:R-:W-:Y:S04]  /*8c30*/  VIADD R3, R3, 0x108 ;  /* 0x0000010803037836 */ /* 0x000fe80000000000 */
[----:B------:R2:W3:Y:S02]  /*8c40*/  LDS.128 R152, [R136] ;  /* 0x0000000088987984 */ /* 0x0004e40000000c00 */
[C---:B--2---:R-:W-:Y:S04]  /*8c50*/  LEA R136, P0, R2.reuse, R176, 0x4 ;  /* 0x000000b002887211 */ /* 0x044fe800078020ff */
[C---:B------:R-:W-:Y:S01]  /*8c60*/  LEA.HI.X.SX32 R137, R2.reuse, R177, 0x4, P0 ;  /* 0x000000b102897211 */ /* 0x040fe200000f26ff */
[----:B------:R-:W-:Y:S04]  /*8c70*/  VIADD R2, R2, UR40 ;  /* 0x0000002802027c36 */ /* 0x000fe80008000000 */
[----:B---3--:R4:W-:Y:S04]  /*8c80*/  STG.E.128 desc[UR62][R136.64], R152 ;  /* 0x0000009888007986 */ /* 0x0089e8000c101d3e */
.L_x_105:
[----:B------:R-:W-:Y:S11]  /*8c90*/  ISETP.GE.AND P0, PT, R2, UR39, PT ;  /* 0x0000002702007c0c */ /* 0x000ff6000bf06270 */
[----:B------:R-:W-:Y:S02]  /*8ca0*/  @!UPT UIADD3 URZ, UPT, UPT, URZ, URZ, URZ ;  /* 0x000000fffffff290 */ /* 0x000fe4000fffe0ff */
[----:B------:R-:W-:Y:S05]  /*8cb0*/  @P0 BREAK.RELIABLE B0 ;  /* 0x0000000000000942 */ /* 0x000fea0003800100 */
        /* <DEDUP_REMOVED lines=8> */
.L_x_106:
[----:B------:R-:W-:Y:S05]  /*8d40*/  BSYNC.RELIABLE B0 ;  /* 0x0000000000007941 */ /* 0x000fea0003800100 */
.L_x_101:
[----:B------:R-:W-:Y:S11]  /*8d50*/  ISETP.GE.AND P0, PT, R2, UR39, PT ;  /* 0x0000002702007c0c */ /* 0x000ff6000bf06270 */
[----:B------:R-:W-:Y:S02]  /*8d60*/  @!UPT UIADD3 URZ, UPT, UPT, URZ, URZ, URZ ;  /* 0x000000fffffff290 */ /* 0x000fe4000fffe0ff */
[----:B--234-:R-:W2:Y:S01]  /*8d70*/  @!P0 S2R R136, SR_CgaCtaId ;  /* 0x0000000000888919 */ /* 0x01cea20000008800 */
[----:B------:R-:W-:Y:S04]  /*8d80*/  @!P0 MOV R137, 0x400 ;  /* 0x0000040000898802 */ /* 0x000fe80000000f00 */
[----:B--2---:R-:W-:Y:S05]  /*8d90*/  @!P0 LEA R136, R136, R137, 0x18 ;  /* 0x0000008988888211 */ /* 0x004fea00078ec0ff */
[C---:B------:R-:W-:Y:S02]  /*8da0*/  @!P0 IMAD R136, R3.reuse, 0x10, R136 ;  /* 0x0000001003888824 */ /* 0x040fe400078e0288 */
[----:B------:R-:W-:Y:S03]  /*8db0*/  @!P0 VIADD R3, R3, 0x108 ;  /* 0x0000010803038836 */ /* 0x000fe60000000000 */
[----:B------:R2:W3:Y:S02]  /*8dc0*/  @!P0 LDS.128 R152, [R136] ;  /* 0x0000000088988984 */ /* 0x0004e40000000c00 */
[C---:B--2---:R-:W-:Y:S01]  /*8dd0*/  @!P0 IMAD.WIDE R136, R2.reuse, 0x10, R176 ;  /* 0x0000001002888825 */ /* 0x044fe200078e02b0 */
[----:B------:R-:W-:Y:S04]  /*8de0*/  @!P0 IADD3 R2, PT, PT, R2, UR40, RZ ;  /* 0x0000002802028c10 */ /* 0x000fe8000fffe0ff */
[----:B---3--:R2:W-:Y:S03]  /*8df0*/  @!P0 STG.E.128 desc[UR62][R136.64], R152 ;  /* 0x0000009888008986 */ /* 0x0085e6000c101d3e */
.L_x_107:
[----:B------:R-:W-:Y:S05]  /*8e00*/  BSYNC.RECONVERGENT B1 ;  /* 0x0000000000017941 */ /* 0x000fea0003800200 */
.L_x_100:
[----:B------:R-:W-:Y:S05]  /*8e10*/  WARPSYNC.ALL ;  /* 0x0000000000007948 */ /* 0x000fea0003800000 */
[----:B------:R-:W-:Y:S11]  /*8e20*/  ISETP.GE.AND P0, PT, R2, UR39, PT ;  /* 0x0000002702007c0c */ /* 0x000ff6000bf06270 */
[----:B------:R-:W-:Y:S02]  /*8e30*/  @!UPT UIADD3 URZ, UPT, UPT, URZ, URZ, URZ ;  /* 0x000000fffffff290 */ /* 0x000fe4000fffe0ff */
[----:B--234-:R-:W2:Y:S01]  /*8e40*/  @!P0 S2R R136, SR_CgaCtaId ;  /* 0x0000000000888919 */ /* 0x01cea20000008800 */
[----:B------:R-:W-:Y:S04]  /*8e50*/  @!P0 MOV R137, 0x400 ;  /* 0x0000040000898802 */ /* 0x000fe80000000f00 */
[----:B--2---:R-:W-:Y:S05]  /*8e60*/  @!P0 LEA R136, R136, R137, 0x18 ;  /* 0x0000008988888211 */ /* 0x004fea00078ec0ff */
[----:B------:R-:W-:Y:S05]  /*8e70*/  @!P0 IMAD R3, R3, 0x10, R136 ;  /* 0x0000001003038824 */ /* 0x000fea00078e0288 */
[----:B------:R2:W3:Y:S02]  /*8e80*/  @!P0 LDS.128 R152, [R3] ;  /* 0x0000000003988984 */ /* 0x0004e40000000c00 */
[----:B--2---:R-:W-:Y:S05]  /*8e90*/  @!P0 IMAD.WIDE R2, R2, 0x10, R176 ;  /* 0x0000001002028825 */ /* 0x004fea00078e02b0 */
[----:B---3--:R2:W-:Y:S02]  /*8ea0*/  @!P0 STG.E.128 desc[UR62][R2.64], R152 ;  /* 0x0000009802008986 */ /* 0x0085e4000c101d3e */
.L_x_99:
[----:B------:R-:W-:Y:S05]  /*8eb0*/  BSYNC B3 ;  /* 0x0000000000037941 */ /* 0x000fea0003800000 */
.L_x_84:
[----:B------:R-:W-:Y:S01]  /*8ec0*/  MOV R179, RZ ;  /* 0x000000ff00b37202 */ /* 0x000fe20000000f00 */
[----:B--2-4-:R-:W2:Y:S01]  /*8ed0*/  LDL R2, [R1] ;  /* 0x0000000001027983 */ /* 0x014ea20000100800 */
[----:B------:R-:W-:Y:S02]  /*8ee0*/  IMAD.U32 R137, RZ, RZ, UR47 ;  /* 0x0000002fff897e24 */ /* 0x000fe4000f8e00ff */
[C---:B------:R-:W-:Y:S02]  /*8ef0*/  VIADD R154, R235.reuse, 0x1 ;  /* 0x00000001eb9a7836 */ /* 0x040fe40000000000 */
[----:B------:R-:W-:Y:S02]  /*8f00*/  IMAD R137, R235, R137, UR47 ;  /* 0x0000002feb897e24 */ /* 0x000fe4000f8e0289 */
[----:B------:R-:W-:Y:S01]  /*8f10*/  VIADD R220, R220, 0x1 ;  /* 0x00000001dcdc7836 */ /* 0x000fe20000000000 */
[----:B------:R-:W-:Y:S02]  /*8f20*/  ISETP.GE.AND P0, PT, R154, UR45, PT ;  /* 0x0000002d9a007c0c */ /* 0x000fe4000bf06270 */
[----:B------:R-:W-:Y:S02]  /*8f30*/  MOV R235, R154 ;  /* 0x0000009a00eb7202 */ /* 0x000fe40000000f00 */
[----:B--2---:R-:W-:Y:S04]  /*8f40*/  IADD3 R158, PT, PT, R2, -R137, RZ ;  /* 0x80000089029e7210 */ /* 0x004fe80007ffe0ff */
[----:B------:R-:W-:Y:S11]  /*8f50*/  ISETP.LT.OR P0, PT, R158, 0x1, P0 ;  /* 0x000000019e00780c */ /* 0x000ff60000701670 */
[----:B------:R-:W-:Y:S02]  /*8f60*/  @!UPT UIADD3 URZ, UPT, UPT, URZ, URZ, URZ ;  /* 0x000000fffffff290 */ /* 0x000fe4000fffe0ff */
[----:B------:R-:W-:Y:S05]  /*8f70*/  @P0 BRA `(.L_x_79) ;  /* 0x0000001400500947 */ /* 0x000fea0003800000 */
[----:B------:R-:W-:Y:S01]  /*8f80*/  IABS R2, UR31 ;  /* 0x0000001f00027c13 */ /* 0x000fe20008000000 */
[----:B------:R-:W-:Y:S01]  /*8f90*/  VIADD R155, R137, UR26 ;  /* 0x0000001a899b7c36 */ /* 0x000fe20008000000 */
[----:B------:R-:W-:Y:S01]  /*8fa0*/  IABS R152, UR31 ;  /* 0x0000001f00987c13 */ /* 0x000fe20008000000 */
[----:B------:R-:W-:Y:S01]  /*8fb0*/  BSSY.RECONVERGENT B0, `(.L_x_108) ;  /* 0x000004a000007945 */ /* 0x000fe20003800200 */
[----:B------:R-:W-:Y:S01]  /*8fc0*/  LOP3.LUT R159, RZ, UR31, RZ, 0x33, !PT ;  /* 0x0000001fff9f7c12 */ /* 0x000fe2000f8e33ff */
[----:B------:R-:W-:Y:S01]  /*8fd0*/  IMAD.MOV.U32 R171, RZ, RZ, RZ ;  /* 0x000000ffffab7224 */ /* 0x000fe200078e00ff */
[----:B------:R-:W-:Y:S01]  /*8fe0*/  IADD3 R156, PT, PT, RZ, -R152, RZ ;  /* 0x80000098ff9c7210 */ /* 0x000fe20007ffe0ff */
[----:B------:R-:W-:Y:S01]  /*8ff0*/  IMAD.MOV.U32 R152, RZ, RZ, RZ ;  /* 0x000000ffff987224 */ /* 0x000fe200078e00ff */
[----:B------:R-:W2:Y:S01]  /*9000*/  I2F.RP R3, R2 ;  /* 0x0000000200037306 */ /* 0x000ea20000209400 */
[----:B------:R-:W-:Y:S02]  /*9010*/  IABS R136, R155 ;  /* 0x0000009b00887213 */ /* 0x000fe40000000000 */
[----:B------:R-:W-:Y:S07]  /*9020*/  MOV R221, 0x1 ;  /* 0x0000000100dd7802 */ /* 0x000fee0000000f00 */
[----:B--2---:R-:W2:Y:S02]  /*9030*/  MUFU.RCP R3, R3 ;  /* 0x0000000300037308 */ /* 0x004ea40000001000 */
[----:B--2---:R-:W-:Y:S08]  /*9040*/  VIADD R3, R3, 0xffffffe ;  /* 0x0ffffffe03037836 */ /* 0x004ff00000000000 */
[----:B------:R-:W2:Y:S02]  /*9050*/  F2I.FTZ.U32.TRUNC.NTZ R153, R3 ;  /* 0x0000000300997305 */ /* 0x000ea4000021f000 */
[--C-:B--2---:R-:W-:Y:S04]  /*9060*/  IMAD.MOV R3, RZ, RZ, -R153.reuse ;  /* 0x000000ffff037224 */ /* 0x104fe800078e0a99 */
[----:B------:R-:W-:Y:S04]  /*9070*/  IMAD R3, R3, R2, RZ ;  /* 0x0000000203037224 */ /* 0x000fe800078e02ff */
[----:B------:R-:W-:Y:S06]  /*9080*/  IMAD.HI.U32 R153, R153, R3, R152 ;  /* 0x0000000399997227 */ /* 0x000fec00078e0098 */
[----:B------:R-:W-:Y:S04]  /*9090*/  IMAD.HI.U32 R3, R153, R136, RZ ;  /* 0x0000008899037227 */ /* 0x000fe800078e00ff */
[C---:B------:R-:W-:Y:S05]  /*90a0*/  IMAD R136, R3.reuse, R156, R136 ;  /* 0x0000009c03887224 */ /* 0x040fea00078e0288 */
[----:B------:R-:W-:Y:S11]  /*90b0*/  ISETP.GT.U32.AND P0, PT, R2, R136, PT ;  /* 0x000000880200720c */ /* 0x000ff60003f04070 */
[----:B------:R-:W-:Y:S02]  /*90c0*/  @!UPT UIADD3 URZ, UPT, UPT, URZ, URZ, URZ ;  /* 0x000000fffffff290 */ /* 0x000fe4000fffe0ff */
[----:B------:R-:W-:Y:S01]  /*90d0*/  @!P0 IADD3 R3, PT, PT, R3, 0x1, RZ ;  /* 0x0000000103038810 */ /* 0x000fe20007ffe0ff */
[----:B------:R-:W-:Y:S01]  /*90e0*/  @!P0 IMAD.IADD R136, R136, 0x1, -R2 ;  /* 0x0000000188888824 */ /* 0x000fe200078e0a02 */
[----:B------:R-:W-:Y:S04]  /*90f0*/  ISETP.NE.AND P0, PT, RZ, UR31, PT ;  /* 0x0000001fff007c0c */ /* 0x000fe8000bf05270 */
[----:B------:R-:W-:Y:S02]  /*9100*/  ISETP.GE.U32.AND P4, PT, R136, R2, PT ;  /* 0x000000028800720c */ /* 0x000fe40003f86070 */
[----:B------:R-:W-:Y:S04]  /*9110*/  LOP3.LUT R136, R155, UR31, RZ, 0x3c, !PT ;  /* 0x0000001f9b887c12 */ /* 0x000fe8000f8e3cff */
[----:B------:R-:W-:Y:S02]  /*9120*/  ISETP.GE.AND P3, PT, R136, RZ, PT ;  /* 0x000000ff8800720c */ /* 0x000fe40003f66270 */
[----:B------:R-:W-:Y:S05]  /*9130*/  IADD3 R136, PT, PT, R137, UR47, RZ ;  /* 0x0000002f89887c10 */ /* 0x000fea000fffe0ff */
[----:B------:R-:W-:Y:S06]  /*9140*/  @P4 VIADD R3, R3, 0x1 ;  /* 0x0000000103034836 */ /* 0x000fec0000000000 */
[----:B------:R-:W-:Y:S05]  /*9150*/  @!P3 IMAD.MOV R3, RZ, RZ, -R3 ;  /* 0x000000ffff03b224 */ /* 0x000fea00078e0a03 */
[----:B------:R-:W-:Y:S05]  /*9160*/  SEL R157, R159, R3, !P0 ;  /* 0x000000039f9d7207 */ /* 0x000fea0004000000 */
[----:B------:R-:W-:Y:S05]  /*9170*/  IMAD R3, R157, UR31, RZ ;  /* 0x0000001f9d037c24 */ /* 0x000fea000f8e02ff */
[----:B------:R-:W-:Y:S02]  /*9180*/  ISETP.GT.AND P3, PT, R3, R136, PT ;  /* 0x000000880300720c */ /* 0x000fe40003f64270 */
[----:B------:R-:W-:Y:S11]  /*9190*/  VIMNMX R136, PT, PT, R158, UR47, PT ;  /* 0x0000002f9e887c48 */ /* 0x000ff6000bfe0100 */
[----:B------:R-:W-:Y:S05]  /*91a0*/  @P3 BRA `(.L_x_109) ;  /* 0x0000000000a83947 */ /* 0x000fea0003800000 */
[----:B------:R-:W-:Y:S02]  /*91b0*/  IMAD.IADD R155, R3, 0x1, -R137 ;  /* 0x00000001039b7824 */ /* 0x000fe400078e0a89 */
[----:B------:R-:W-:Y:S05]  /*91c0*/  IMAD.U32 R152, RZ, RZ, UR47 ;  /* 0x0000002fff987e24 */ /* 0x000fea000f8e00ff */
[----:B------:R-:W-:Y:S04]  /*91d0*/  IADD3 R152, PT, PT, -R155, UR26, R152 ;  /* 0x0000001a9b987c10 */ /* 0x000fe8000fffe198 */
[----:B------:R-:W-:Y:S02]  /*91e0*/  IABS R137, R152 ;  /* 0x0000009800897213 */ /* 0x000fe40000000000 */
[----:B------:R-:W-:Y:S03]  /*91f0*/  LOP3.LUT R152, R152, UR31, RZ, 0x3c, !PT ;  /* 0x0000001f98987c12 */ /* 0x000fe6000f8e3cff */
[----:B------:R-:W-:Y:S01]  /*9200*/  IMAD.HI.U32 R3, R153, R137, RZ ;  /* 0x0000008999037227 */ /* 0x000fe200078e00ff */
[----:B------:R-:W-:Y:S03]  /*9210*/  ISETP.GE.AND P4, PT, R152, RZ, PT ;  /* 0x000000ff9800720c */ /* 0x000fe60003f86270 */
[----:B------:R-:W-:Y:S05]  /*9220*/  IMAD R137, R3, R156, R137 ;  /* 0x0000009c03897224 */ /* 0x000fea00078e0289 */
[----:B------:R-:W-:Y:S11]  /*9230*/  ISETP.GT.U32.AND P3, PT, R2, R137, PT ;  /* 0x000000890200720c */ /* 0x000ff60003f64070 */
[----:B------:R-:W-:Y:S02]  /*9240*/  @!UPT UIADD3 URZ, UPT, UPT, URZ, URZ, URZ ;  /* 0x000000fffffff290 */ /* 0x000fe4000fffe0ff */
[----:B------:R-:W-:Y:S02]  /*9250*/  @!P3 IMAD.IADD R137, R137, 0x1, -R2 ;  /* 0x000000018989b824 */ /* 0x000fe400078e0a02 */
[----:B------:R-:W-:Y:S01]  /*9260*/  @!P3 VIADD R3, R3, 0x1 ;  /* 0x000000010303b836 */ /* 0x000fe20000000000 */
[----:B------:R-:W-:Y:S02]  /*9270*/  ISETP.GT.AND P3, PT, R155, RZ, PT ;  /* 0x000000ff9b00720c */ /* 0x000fe40003f64270 */
[----:B------:R-:W-:Y:S02]  /*9280*/  ISETP.GE.U32.AND P5, PT, R137, R2, PT ;  /* 0x000000028900720c */ /* 0x000fe40003fa6070 */
[----:B------:R-:W-:Y:S05]  /*9290*/  IADD3 R137, PT, PT, -R157, UR33, RZ ;  /* 0x000000219d897c10 */ /* 0x000fea000fffe1ff */
[----:B------:R-:W-:Y:S01]  /*92a0*/  IMAD R152, R137, UR31, RZ ;  /* 0x0000001f89987c24 */ /* 0x000fe2000f8e02ff */
[----:B------:R-:W-:Y:S05]  /*92b0*/  SEL R137, RZ, 0x1, !P3 ;  /* 0x00000001ff897807 */ /* 0x000fea0005800000 */
[----:B------:R-:W-:Y:S01]  /*92c0*/  @P5 VIADD R3, R3, 0x1 ;  /* 0x0000000103035836 */ /* 0x000fe20000000000 */
[----:B------:R-:W-:Y:S03]  /*92d0*/  LOP3.LUT P5, RZ, R155, R152, RZ, 0xfc, !PT ;  /* 0x000000989bff7212 */ /* 0x000fe600078afcff */
[----:B------:R-:W-:Y:S01]  /*92e0*/  @!P4 IMAD.MOV R3, RZ, RZ, -R3 ;  /* 0x000000ffff03c224 */ /* 0x000fe200078e0a03 */
[----:B------:R-:W-:Y:S04]  /*92f0*/  ISETP.GT.AND P5, PT, R152, -0x1, P5 ;  /* 0xffffffff9800780c */ /* 0x000fe80002fa4270 */
[----:B------:R-:W-:Y:S05]  /*9300*/  SEL R3, R159, R3, !P0 ;  /* 0x000000039f037207 */ /* 0x000fea0004000000 */
[----:B------:R-:W-:Y:S04]  /*9310*/  IMAD.IADD R221, R3, 0x1, R137 ;  /* 0x0000000103dd7824 */ /* 0x000fe800078e0289 */
[----:B------:R-:W-:Y:S01]  /*9320*/  @!P5 VIADD R171, R221, 0xffffffff ;  /* 0xffffffffddabd836 */ /* 0x000fe20000000000 */
[----:B------:R-:W-:Y:S06]  /*9330*/  @!P5 BRA `(.L_x_109) ;  /* 0x000000000044d947 */ /* 0x000fec0003800000 */
[----:B------:R-:W-:Y:S05]  /*9340*/  IABS R137, R152 ;  /* 0x0000009800897213 */ /* 0x000fea0000000000 */
[----:B------:R-:W-:Y:S04]  /*9350*/  IMAD.HI.U32 R3, R153, R137, RZ ;  /* 0x0000008999037227 */ /* 0x000fe800078e00ff */
[----:B------:R-:W-:Y:S05]  /*9360*/  IMAD R137, R3, R156, R137 ;  /* 0x0000009c03897224 */ /* 0x000fea00078e0289 */
[----:B------:R-:W-:Y:S11]  /*9370*/  ISETP.GT.U32.AND P5, PT, R2, R137, PT ;  /* 0x000000890200720c */ /* 0x000ff60003fa4070 */
[----:B------:R-:W-:Y:S02]  /*9380*/  @!UPT UIADD3 URZ, UPT, UPT, URZ, URZ, URZ ;  /* 0x000000fffffff290 */ /* 0x000fe4000fffe0ff */
[----:B------:R-:W-:Y:S02]  /*9390*/  @!P5 IMAD.IADD R137, R137, 0x1, -R2 ;  /* 0x000000018989d824 */ /* 0x000fe400078e0a02 */
[----:B------:R-:W-:Y:S03]  /*93a0*/  @!P5 VIADD R3, R3, 0x1 ;  /* 0x000000010303d836 */ /* 0x000fe60000000000 */
[----:B------:R-:W-:Y:S02]  /*93b0*/  ISETP.GE.U32.AND P6, PT, R137, R2, PT ;  /* 0x000000028900720c */ /* 0x000fe40003fc6070 */
[----:B------:R-:W-:Y:S04]  /*93c0*/  LOP3.LUT R2, R152, UR31, RZ, 0x3c, !PT ;  /* 0x0000001f98027c12 */ /* 0x000fe8000f8e3cff */
[----:B------:R-:W-:Y:S01]  /*93d0*/  ISETP.GE.AND P4, PT, R2, RZ, PT ;  /* 0x000000ff0200720c */ /* 0x000fe20003f86270 */
[----:B------:R-:W-:Y:S02]  /*93e0*/  VIADD R2, R221, 0xffffffff ;  /* 0xffffffffdd027836 */ /* 0x000fe40000000000 */
[----:B------:R-:W-:Y:S04]  /*93f0*/  @!P3 IMAD.MOV R2, RZ, RZ, R221 ;  /* 0x000000ffff02b224 */ /* 0x000fe800078e02dd */
[----:B------:R-:W-:Y:S06]  /*9400*/  @P6 VIADD R3, R3, 0x1 ;  /* 0x0000000103036836 */ /* 0x000fec0000000000 */
[----:B------:R-:W-:Y:S04]  /*9410*/  @!P4 IADD3 R3, PT, PT, -R3, RZ, RZ ;  /* 0x000000ff0303c210 */ /* 0x000fe80007ffe1ff */
[----:B------:R-:W-:Y:S04]  /*9420*/  SEL R3, R159, R3, !P0 ;  /* 0x000000039f037207 */ /* 0x000fe80004000000 */
[----:B------:R-:W-:Y:S04]  /*9430*/  LOP3.LUT R3, RZ, R3, RZ, 0x33, !PT ;  /* 0x00000003ff037212 */ /* 0x000fe800078e33ff */
[----:B------:R-:W-:Y:S02]  /*9440*/  IADD3 R171, PT, PT, R3, R2, RZ ;  /* 0x0000000203ab7210 */ /* 0x000fe40007ffe0ff */
.L_x_109:
[----:B------:R-:W-:Y:S05]  /*9450*/  BSYNC.RECONVERGENT B0 ;  /* 0x0000000000007941 */ /* 0x000fea0003800200 */
.L_x_108:
        /* <DEDUP_REMOVED lines=18> */
[----:B------:R-:W-:Y:S01]  /*9580*/  ISETP.GE.AND P6, PT, R136, 0x1, PT ;  /* 0x000000018800780c */ /* 0x000fe20003fc6270 */
[----:B------:R-:W-:Y:S01]  /*9590*/  VIADD R7, R240, UR44 ;  /* 0x0000002cf0077c36 */ /* 0x000fe20008000000 */
[----:B------:R-:W-:Y:S03]  /*95a0*/  BSSY.RECONVERGENT B0, `(.L_x_110) ;  /* 0x000002f000007945 */ /* 0x000fe60003800200 */
[----:B------:R-:W-:Y:S02]  /*95b0*/  IMAD.U32 R2, RZ, RZ, UR34 ;  /* 0x00000022ff027e24 */ /* 0x000fe4000f8e00ff */
[----:B------:R-:W-:Y:S03]  /*95c0*/  IMAD.U32 R3, RZ, RZ, UR34 ;  /* 0x00000022ff037e24 */ /* 0x000fe6000f8e00ff */
[----:B------:R-:W-:Y:S01]  /*95d0*/  LEA R2, P0, R2, RZ, 0x4 ;  /* 0x000000ff02027211 */ /* 0x000fe200078020ff */
[----:B------:R-:W-:Y:S03]  /*95e0*/  @!P4 IMAD R6, RZ, RZ, -UR43 ;  /* 0x8000002bff06ce24 */ /* 0x000fe6000f8e02ff */
[----:B------:R-:W-:Y:S02]  /*95f0*/  LEA.HI.X.SX32 R3, R3, RZ, 0x4, P0 ;  /* 0x000000ff03037211 */ /* 0x000fe400000f26ff */
[----:B------:R-:W-:Y:S02]  /*9600*/  R2UR UR66, R2 ;  /* 0x00000000024272ca */ /* 0x000fe400000e0000 */
[----:B------:R-:W-:Y:S11]  /*9610*/  R2UR UR67, R3 ;  /* 0x00000000034372ca */ /* 0x000ff600000e0000 */
[----:B------:R-:W-:Y:S02]  /*9620*/  IADD3 R4, P3, PT, R172, -UR66, RZ ;  /* 0x80000042ac047c10 */ /* 0x000fe4000ff7e0ff */
[----:B------:R-:W-:Y:S02]  /*9630*/  IADD3 R2, P0, PT, R174, -UR66, RZ ;  /* 0x80000042ae027c10 */ /* 0x000fe4000ff1e0ff */
[----:B------:R-:W-:Y:S02]  /*9640*/  IADD3.X R5, PT, PT, R173, ~UR67, RZ, P3, !PT ;  /* 0x80000043ad057c10 */ /* 0x000fe40009ffe4ff */
[----:B------:R-:W-:Y:S02]  /*9650*/  IADD3.X R3, PT, PT, R175, ~UR67, RZ, P0, !PT ;  /* 0x80000043af037c10 */ /* 0x000fe400087fe4ff */
[-C--:B------:R-:W-:Y:S01]  /*9660*/  LEA R8, P3, R240, R222.reuse, 0x4 ;  /* 0x000000def0087211 */ /* 0x080fe200078620ff */
[----:B------:R-:W-:Y:S03]  /*9670*/  @!P4 IMAD.WIDE R4, R6, 0x10, R4 ;  /* 0x000000100604c825 */ /* 0x000fe600078e0204 */
[-C--:B------:R-:W-:Y:S01]  /*9680*/  LEA.HI.X.SX32 R9, R240, R223.reuse, 0x4, P3 ;  /* 0x000000dff0097211 */ /* 0x080fe200018f26ff */
[----:B------:R-:W-:Y:S01]  /*9690*/  @!P4 IMAD.WIDE R2, R6, 0x10, R2 ;  /* 0x000000100602c825 */ /* 0x000fe200078e0202 */
[----:B------:R-:W-:Y:S02]  /*96a0*/  IADD3 R10, P5, PT, R4, 0x800, RZ ;  /* 0x00000800040a7810 */ /* 0x000fe40007fbe0ff */
[C---:B------:R-:W-:Y:S02]  /*96b0*/  LEA R6, P0, R7.reuse, R222, 0x4 ;  /* 0x000000de07067211 */ /* 0x040fe400078020ff */
[----:B------:R-:W-:Y:S01]  /*96c0*/  IADD3 R11, P4, PT, R2, 0x800, RZ ;  /* 0x00000800020b7810 */ /* 0x000fe20007f9e0ff */
[----:B------:R-:W-:Y:S01]  /*96d0*/  IMAD.X R4, RZ, RZ, R5, P5 ;  /* 0x000000ffff047224 */ /* 0x000fe200028e0605 */
[----:B------:R-:W-:Y:S01]  /*96e0*/  LEA.HI.X.SX32 R7, R7, R223, 0x4, P0 ;  /* 0x000000df07077211 */ /* 0x000fe200000f26ff */
[----:B------:R-:W-:Y:S02]  /*96f0*/  IMAD.MOV.U32 R172, RZ, RZ, R10 ;  /* 0x000000ffffac7224 */ /* 0x000fe400078e000a */
[----:B------:R-:W-:Y:S02]  /*9700*/  IMAD.X R2, RZ, RZ, R3, P4 ;  /* 0x000000ffff027224 */ /* 0x000fe400020e0603 */
[----:B------:R-:W-:Y:S02]  /*9710*/  IMAD.MOV.U32 R173, RZ, RZ, R4 ;  /* 0x000000ffffad7224 */ /* 0x000fe400078e0004 */
[----:B------:R-:W-:Y:S02]  /*9720*/  IMAD.MOV.U32 R174, RZ, RZ, R11 ;  /* 0x000000ffffae7224 */ /* 0x000fe400078e000b */
[----:B------:R-:W-:Y:S01]  /*9730*/  IMAD.MOV.U32 R175, RZ, RZ, R2 ;  /* 0x000000ffffaf7224 */ /* 0x000fe200078e0002 */
[----:B------:R-:W-:Y:S06]  /*9740*/  @!P6 BRA `(.L_x_111) ;  /* 0x000000000050e947 */ /* 0x000fec0003800000 */
[----:B------:R-:W-:Y:S01]  /*9750*/  @!PT LDS RZ, [RZ] ;  /* 0x00000000fffff984 */ /* 0x000fe20000000800 */
[----:B------:R-:W-:Y:S01]  /*9760*/  @!PT LDS RZ, [RZ] ;  /* 0x00000000fffff984 */ /* 0x000fe20000000800 */
[----:B------:R-:W-:Y:S01]  /*9770*/  @!PT LDS RZ, [RZ] ;  /* 0x00000000fffff984 */ /* 0x000fe20000000800 */
[----:B------:R-:W-:Y:S01]  /*9780*/  @!P1 LDGSTS.E.BYPASS.LTC128B.128 [R233], desc[UR62][R8.64] ;  /* 0x0000000008e99fae */ /* 0x000fe2000b981a3e */
[----:B------:R-:W-:Y:S01]  /*9790*/  MOV R4, UR42 ;  /* 0x0000002a00047c02 */ /* 0x000fe20008000f00 */
[----:B------:R-:W-:Y:S01]  /*97a0*/  UMOV UR50, UR4 ;  /* 0x0000000400327c82 */ /* 0x000fe20008000000 */
[----:B------:R-:W-:Y:S01]  /*97b0*/  IMAD.U32 R5, RZ, RZ, UR42 ;  /* 0x0000002aff057e24 */ /* 0x000fe2000f8e00ff */
[----:B------:R-:W-:Y:S01]  /*97c0*/  @!P2 LDGSTS.E.BYPASS.LTC128B.128 [R232], desc[UR62][R6.64] ;  /* 0x0000000006e8afae */ /* 0x000fe2000b981a3e */
[----:B------:R-:W-:Y:S02]  /*97d0*/  IMAD.U32 R3, RZ, RZ, UR42 ;  /* 0x0000002aff037e24 */ /* 0x000fe4000f8e00ff */
[----:B------:R-:W-:Y:S01]  /*97e0*/  IMAD.U32 R2, RZ, RZ, UR42 ;  /* 0x0000002aff027e24 */ /* 0x000fe2000f8e00ff */
[----:B------:R-:W-:Y:S01]  /*97f0*/  LEA R5, P3, R5, R172, 0x4 ;  /* 0x000000ac05057211 */ /* 0x000fe200078620ff */
[----:B------:R2:W-:Y:S01]  /*9800*/  LDGSTS.E.BYPASS.LTC128B.128 [R248+UR0+0x8000], desc[UR1][R172.64] ;  /* 0x08000000acf87dae */ /* 0x0005e2000b981a00 */
[----:B------:R-:W-:Y:S02]  /*9810*/  LEA R3, P0, R3, R174, 0x4 ;  /* 0x000000ae03037211 */ /* 0x000fe400078020ff */
[----:B------:R-:W-:Y:S01]  /*9820*/  LEA.HI.X.SX32 R4, R4, R173, 0x4, P3 ;  /* 0x000000ad04047211 */ /* 0x000fe200018f26ff */
[----:B------:R4:W-:Y:S01]  /*9830*/  LDGSTS.E.BYPASS.LTC128B.128 [R248+UR0+0x9000], desc[UR1][R174.64] ;  /* 0x09000000aef87dae */ /* 0x0009e2000b981a00 */
[----:B------:R-:W-:Y:S02]  /*9840*/  LEA.HI.X.SX32 R2, R2, R175, 0x4, P0 ;  /* 0x000000af02027211 */ /* 0x000fe400000f26ff */
[----:B--2---:R-:W-:Y:S01]  /*9850*/  MOV R173, R4 ;  /* 0x0000000400ad7202 */ /* 0x004fe20000000f00 */
[----:B------:R-:W-:Y:S01]  /*9860*/  IMAD.MOV.U32 R172, RZ, RZ, R5 ;  /* 0x000000ffffac7224 */ /* 0x000fe200078e0005 */
[----:B----4-:R-:W-:Y:S01]  /*9870*/  MOV R175, R2 ;  /* 0x0000000200af7202 */ /* 0x010fe20000000f00 */
[----:B------:R-:W-:Y:S02]  /*9880*/  IMAD.MOV.U32 R174, RZ, RZ, R3 ;  /* 0x000000ffffae7224 */ /* 0x000fe400078e0003 */
.L_x_111:
[----:B------:R-:W-:Y:S05]  /*9890*/  BSYNC.RECONVERGENT B0 ;  /* 0x0000000000007941 */ /* 0x000fea0003800200 */
.L_x_110:
        /* <DEDUP_REMOVED lines=9> */
[----:B------:R-:W-:Y:S01]  /*9930*/  MOV R4, UR42 ;  /* 0x0000002a00047c02 */ /* 0x000fe20008000f00 */
[----:B------:R-:W-:Y:S01]  /*9940*/  UMOV UR48, UR4 ;  /* 0x0000000400307c82 */ /* 0x000fe20008000000 */
[----:B------:R-:W-:Y:S01]  /*9950*/  IMAD.U32 R5, RZ, RZ, UR42 ;  /* 0x0000002aff057e24 */ /* 0x000fe2000f8e00ff */
[----:B------:R-:W-:Y:S01]  /*9960*/  @!P2 LDGSTS.E.BYPASS.LTC128B.128 [R232+0x2000], desc[UR62][R6.64+0x80] ;  /* 0x0200008006e8afae */ /* 0x000fe2000b981a3e */
        /* <DEDUP_REMOVED lines=12> */
.L_x_113:
[----:B------:R-:W-:Y:S05]  /*9a30*/  BSYNC.RECONVERGENT B0 ;  /* 0x0000000000007941 */ /* 0x000fea0003800200 */
.L_x_112:
        /* <DEDUP_REMOVED lines=25> */
.L_x_115:
[----:B------:R-:W-:Y:S05]  /*9bd0*/  BSYNC.RECONVERGENT B0 ;  /* 0x0000000000007941 */ /* 0x000fea0003800200 */
.L_x_114:
[----:B------:R-:W-:Y:S01]  /*9be0*/  IADD3 R234, PT, PT, R240, 0x18, RZ ;  /* 0x00000018f0ea7810 */ /* 0x000fe20007ffe0ff */
[----:B------:R-:W-:Y:S01]  /*9bf0*/  IMAD.MOV.U32 R235, RZ, RZ, R154 ;  /* 0x000000ffffeb7224 */ /* 0x000fe200078e009a */
[----:B------:R-:W-:Y:S01]  /*9c00*/  MOV R131, UR30 ;  /* 0x0000001e00837c02 */ /* 0x000fe20008000f00 */
[----:B------:R-:W-:Y:S01]  /*9c10*/  IMAD.MOV.U32 R179, RZ, RZ, R136 ;  /* 0x000000ffffb37224 */ /* 0x000fe200078e0088 */
        /* <DEDUP_REMOVED lines=72> */
[----:B------:R-:W0:Y:S01]  /*a0a0*/  LDGDEPBAR ;  /* 0x00000000000079af */ /* 0x000e220000000000 */
[----:B------:R-:W-:Y:S01]  /*a0b0*/  MOV R81, UR28 ;  /* 0x0000001c00517c02 */ /* 0x000fe20008000f00 */
[----:B------:R-:W-:Y:S01]  /*a0c0*/  IMAD.U32 R82, RZ, RZ, UR29 ;  /* 0x0000001dff527e24 */ /* 0x000fe2000f8e00ff */
[----:B------:R-:W-:Y:S01]  /*a0d0*/  MOV R79, UR30 ;  /* 0x0000001e004f7c02 */ /* 0x000fe20008000f00 */
[----:B------:R-:W-:Y:S01]  /*a0e0*/  IMAD.U32 R80, RZ, RZ, UR27 ;  /* 0x0000001bff507e24 */ /* 0x000fe2000f8e00ff */
[----:B------:R-:W2:Y:S01]  /*a0f0*/  S2R R2, SR_TID.X ;  /* 0x0000000000027919 */ /* 0x000ea20000002100 */
        /* <DEDUP_REMOVED lines=31> */
[----:B--2---:R-:W-:Y:S06]  /*a2f0*/  DEPBAR.LE SB0, 0x2 ;  /* 0x000080800000791a */ /* 0x004fec0000000000 */
[----:B------:R-:W-:Y:S05]  /*a300*/  WARPSYNC.ALL ;  /* 0x0000000000007948 */ /* 0x000fea0003800000 */
[----:B------:R-:W-:Y:S01]  /*a310*/  BAR.SYNC.DEFER_BLOCKING 0x0 ;  /* 0x0000000000007b1d */ /* 0x000fe20000010000 */
[----:B------:R-:W-:Y:S01]  /*a320*/  IMAD R246, R220, 0x20, R2 ;  /* 0x00000020dcf67824 */ /* 0x000fe200078e0202 */
        /* <DEDUP_REMOVED lines=20> */
[----:B------:R2:W4:Y:S08]  /*a470*/  LDSM.16.M88.4 R132, [R239] ;  /* 0x00000000ef84783b */ /* 0x0005300000000200 */
[----:B------:R2:W1:Y:S08]  /*a480*/  LDSM.16.M88.4 R140, [R238] ;  /* 0x00000000ee8c783b */ /* 0x0004700000000200 */
[----:B------:R2:W1:Y:S08]  /*a490*/  LDSM.16.M88.4 R144, [R237] ;  /* 0x00000000ed90783b */ /* 0x0004700000000200 */
[----:B------:R2:W1:Y:S08]  /*a4a0*/  LDSM.16.M88.4 R148, [R236] ;  /* 0x00000000ec94783b */ /* 0x0004700000000200 */
[----:B------:R2:W1:Y:S02]  /*a4b0*/  LDS.128 R180, [R248+UR4+0x8000] ;  /* 0x00800004f8b47984 */ /* 0x0004640008000c00 */
.L_x_79:
[----:B------:R-:W-:Y:S05]  /*a4c0*/  BSYNC B4 ;  /* 0x0000000000047941 */ /* 0x000fea0003800000 */
.L_x_78:
[----:B------:R-:W-:Y:S11]  /*a4d0*/  ISETP.NE.AND P0, PT, R179, RZ, PT ;  /* 0x000000ffb300720c */ /* 0x000ff60003f05270 */
[----:B------:R-:W-:Y:S02]  /*a4e0*/  @!UPT UIADD3 URZ, UPT, UPT, URZ, URZ, URZ ;  /* 0x000000fffffff290 */ /* 0x000fe4000fffe0ff */
[----:B------:R-:W-:Y:S05]  /*a4f0*/  @P0 BRA `(.L_x_116) ;  /* 0xffffff7c00b00947 */ /* 0x000fea000383ffff */
[----:B------:R-:W-:Y:S05]  /*a500*/  EXIT ;  /* 0x000000000000794d */ /* 0x000fea0003800000 */
.L_x_117:
        /* <DEDUP_REMOVED lines=15> */
.L_x_553:


//--------------------- .text._Z6MarlinILi256ELi3ELi16ELi4ELi4ELi8EEvPK4int4S2_PS0_S2_iiiPi --------------------------
	.section	.text._Z6MarlinILi256ELi3ELi16ELi4ELi4ELi8EEvPK4int4S2_PS0_S2_iiiPi,"ax",@progbits
	.align	128
        .global         _Z6MarlinILi256ELi3ELi16ELi4ELi4ELi8EEvPK4int4S2_PS0_S2_iiiPi
        .type           _Z6MarlinILi256ELi3ELi16ELi4ELi4ELi8EEvPK4int4S2_PS0_S2_iiiPi,@function
        .size           _Z6MarlinILi256ELi3ELi16ELi4ELi4ELi8EEvPK4int4S2_PS0_S2_iiiPi,(.L_x_554 - _Z6MarlinILi256ELi3ELi16ELi4ELi4ELi8EEvPK4int4S2_PS0_S2_iiiPi)
        .other          _Z6MarlinILi256ELi3ELi16ELi4ELi4ELi8EEvPK4int4S2_PS0_S2_iiiPi,@"STO_CUDA_ENTRY STV_DEFAULT"
_Z6MarlinILi256ELi3ELi16ELi4ELi4ELi8EEvPK4int4S2_PS0_S2_iiiPi:
.text._Z6MarlinILi256ELi3ELi16ELi4ELi4ELi8EEvPK4int4S2_PS0_S2_iiiPi:
[----:B------:R-:W-:Y:S08]  /*0000*/  LDC R1, c[0x0][0x37c] ;  /* 0x0000df00ff017b82 */ /* 0x000ff00000000800 */
[----:B------:R-:W1:Y:S01]  /*0010*/  LDC R8, c[0x0][0x370] ;  /* 0x0000dc00ff087b82 */ /* 0x000e620000000800 */
[----:B------:R-:W2:Y:S01]  /*0020*/  LDCU.64 UR8, c[0x0][0x380] ;  /* 0x00007000ff0877ac */ /* 0x000ea20008000a00 */
[----:B------:R-:W3:Y:S06]  /*0030*/  LDCU.64 UR6, c[0x0][0x390] ;  /* 0x00007200ff0677ac */ /* 0x000eec0008000a00 */
[----:B------:R-:W4:Y:S01]  /*0040*/  LDC.64 R4, c[0x0][0x3a0] ;  /* 0x0000e800ff047b82 */ /* 0x000f220000000a00 */
[----:B------:R-:W5:Y:S07]  /*0050*/  LDCU.64 UR4, c[0x0][0x3b0] ;  /* 0x00007600ff0477ac */ /* 0x000f6e0008000a00 */
[----:B------:R-:W4:Y:S01]  /*0060*/  LDC R149, c[0x0][0x3a8] ;  /* 0x0000ea00ff957b82 */ /* 0x000f220000000800 */
[----:B--2---:R-:W-:Y:S01]  /*0070*/  MOV R228, UR8 ;  /* 0x0000000800e47c02 */ /* 0x004fe20008000f00 */
[----:B------:R-:W-:-:S02]  /*0080*/  IMAD.U32 R229, RZ, RZ, UR9 ;  /* 0x00000009ffe57e24 */ /* 0x000fc4000f8e00ff */
[----:B---3--:R-:W-:Y:S01]  /*0090*/  IMAD.U32 R226, RZ, RZ, UR6 ;  /* 0x00000006ffe27e24 */ /* 0x008fe2000f8e00ff */
[----:B-1----:R-:W-:-:S03]  /*00a0*/  IABS R7, R8 ;  /* 0x0000000800077213 */ /* 0x002fc60000000000 */
[----:B------:R-:W1:Y:S01]  /*00b0*/  S2UR UR18, SR_CTAID.X ;  /* 0x00000000001279c3 */ /* 0x000e620000002500 */
[----:B------:R-:W-:Y:S01]  /*00c0*/  MOV R227, UR7 ;  /* 0x0000000700e37c02 */ /* 0x000fe20008000f00 */
[----:B-----5:R-:W-:Y:S01]  /*00d0*/  IMAD.U32 R224, RZ, RZ, UR4 ;  /* 0x00000004ffe07e24 */ /* 0x020fe2000f8e00ff */
[----:B------:R-:W2:Y:S01]  /*00e0*/  I2F.RP R0, R7 ;  /* 0x0000000700007306 */ /* 0x000ea20000209400 */
[----:B------:R-:W-:Y:S01]  /*00f0*/  IMAD.U32 R225, RZ, RZ, UR5 ;  /* 0x00000005ffe17e24 */ /* 0x000fe2000f8e00ff */
[----:B------:R-:W-:Y:S01]  /*0100*/  MOV R222, UR6 ;  /* 0x0000000600de7c02 */ /* 0x000fe20008000f00 */
[----:B------:R-:W-:Y:S01]  /*0110*/  IMAD.U32 R223, RZ, RZ, UR7 ;  /* 0x00000007ffdf7e24 */ /* 0x000fe2000f8e00ff */
[----:B----4-:R-:W-:Y:S01]  /*0120*/  SHF.R.S32.HI R184, RZ, 0x1f, R5 ;  /* 0x0000001fffb87819 */ /* 0x010fe20000011405 */
[C---:B------:R-:W-:Y:S01]  /*0130*/  IMAD.HI.U32 R213, R4.reuse, -0x55555555, RZ ;  /* 0xaaaaaaab04d57827 */ /* 0x040fe200078e00ff */
[----:B------:R-:W-:Y:S02]  /*0140*/  ISETP.GT.AND P0, PT, R4, 0x30, PT ;  /* 0x000000300400780c */ /* 0x000fe40003f04270 */
[----:B------:R-:W-:Y:S01]  /*0150*/  LEA.HI R212, R184, R5, RZ, 0x8 ;  /* 0x00000005b8d47211 */ /* 0x000fe200078f40ff */
[----:B------:R-:W-:Y:S01]  /*0160*/  IMAD.U32 R220, RZ, RZ, UR4 ;  /* 0x00000004ffdc7e24 */ /* 0x000fe2000f8e00ff */
[----:B------:R-:W-:-:S02]  /*0170*/  SHF.R.U32.HI R213, RZ, 0x5, R213 ;  /* 0x00000005ffd57819 */ /* 0x000fc400000116d5 */
[----:B------:R-:W-:Y:S02]  /*0180*/  SHF.R.S32.HI R6, RZ, 0x1f, R149 ;  /* 0x0000001fff067819 */ /* 0x000fe40000011495 */
[----:B------:R-:W-:Y:S01]  /*0190*/  SEL R213, R213, 0x1, P0 ;  /* 0x00000001d5d57807 */ /* 0x000fe20000000000 */
[----:B--2---:R2:W3:Y:S01]  /*01a0*/  MUFU.RCP R10, R0 ;  /* 0x00000000000a7308 */ /* 0x0044e20000001000 */
[----:B------:R-:W-:Y:S02]  /*01b0*/  LEA.HI R214, R6, R149, RZ, 0x6 ;  /* 0x0000009506d67211 */ /* 0x000fe400078f30ff */
[----:B------:R-:W-:Y:S02]  /*01c0*/  SHF.R.S32.HI R212, RZ, 0x8, R212 ;  /* 0x00000008ffd47819 */ /* 0x000fe400000114d4 */
[----:B------:R-:W-:Y:S02]  /*01d0*/  SHF.R.S32.HI R214, RZ, 0x6, R214 ;  /* 0x00000006ffd67819 */ /* 0x000fe400000114d6 */
[----:B------:R-:W-:Y:S01]  /*01e0*/  MOV R221, UR5 ;  /* 0x0000000500dd7c02 */ /* 0x000fe20008000f00 */
[----:B------:R-:W-:-:S04]  /*01f0*/  IMAD R213, R213, R212, RZ ;  /* 0x000000d4d5d57224 */ /* 0x000fc800078e02ff */
[----:B------:R-:W-:-:S04]  /*0200*/  IMAD R9, R214, R213, R8 ;  /* 0x000000d5d6097224 */ /* 0x000fc800078e0208 */
[----:B------:R-:W-:Y:S01]  /*0210*/  VIADD R9, R9, 0xffffffff ;  /* 0xffffffff09097836 */ /* 0x000fe20000000000 */
[----:B--2---:R-:W-:Y:S01]  /*0220*/  IABS R0, R8 ;  /* 0x0000000800007213 */ /* 0x004fe20000000000 */
[----:B---3--:R-:W-:-:S03]  /*0230*/  VIADD R10, R10, 0xffffffe ;  /* 0x0ffffffe0a0a7836 */ /* 0x008fc60000000000 */
[----:B------:R-:W-:Y:S01]  /*0240*/  IADD3 R0, PT, PT, RZ, -R0, RZ ;  /* 0x80000000ff007210 */ /* 0x000fe20007ffe0ff */
[----:B------:R-:W2:Y:S02]  /*0250*/  F2I.FTZ.U32.TRUNC.NTZ R11, R10 ;  /* 0x0000000a000b7305 */ /* 0x000ea4000021f000 */
[--C-:B--2---:R-:W-:Y:S02]  /*0260*/  IMAD.MOV R2, RZ, RZ, -R11.reuse ;  /* 0x000000ffff027224 */ /* 0x104fe400078e0a0b */
[----:B------:R-:W-:Y:S02]  /*0270*/  IMAD.MOV.U32 R10, RZ, RZ, RZ ;  /* 0x000000ffff0a7224 */ /* 0x000fe400078e00ff */
[----:B------:R-:W-:Y:S01]  /*0280*/  IMAD R3, R2, R7, RZ ;  /* 0x0000000702037224 */ /* 0x000fe200078e02ff */
[----:B------:R-:W-:Y:S02]  /*0290*/  IABS R2, R9 ;  /* 0x0000000900027213 */ /* 0x000fe40000000000 */
[----:B------:R-:W-:Y:S01]  /*02a0*/  LOP3.LUT R9, R9, R8, RZ, 0x3c, !PT ;  /* 0x0000000809097212 */ /* 0x000fe200078e3cff */
[----:B------:R-:W-:-:S03]  /*02b0*/  IMAD.HI.U32 R3, R11, R3, R10 ;  /* 0x000000030b037227 */ /* 0x000fc600078e000a */
[----:B------:R-:W-:-:S03]  /*02c0*/  ISETP.GE.AND P1, PT, R9, RZ, PT ;  /* 0x000000ff0900720c */ /* 0x000fc60003f26270 */
[----:B------:R-:W-:-:S04]  /*02d0*/  IMAD.HI.U32 R3, R3, R2, RZ ;  /* 0x0000000203037227 */ /* 0x000fc800078e00ff */
[----:B------:R-:W-:Y:S02]  /*02e0*/  IMAD R2, R3, R0, R2 ;  /* 0x0000000003027224 */ /* 0x000fe400078e0202 */
[----:B------:R-:W2:Y:S03]  /*02f0*/  I2F.U32.RP R0, R214 ;  /* 0x000000d600007306 */ /* 0x000ea60000209000 */
[----:B------:R-:W-:-:S05]  /*0300*/  ISETP.GT.U32.AND P0, PT, R7, R2, PT ;  /* 0x000000020700720c */ /* 0x000fca0003f04070 */
[----:B--2---:R-:W2:Y:S08]  /*0310*/  MUFU.RCP R0, R0 ;  /* 0x0000000000007308 */ /* 0x004eb00000001000 */
[----:B------:R-:W-:Y:S01]  /*0320*/  @!P0 IMAD.IADD R2, R2, 0x1, -R7 ;  /* 0x0000000102028824 */ /* 0x000fe200078e0a07 */
[----:B------:R-:W-:Y:S02]  /*0330*/  @!P0 IADD3 R3, PT, PT, R3, 0x1, RZ ;  /* 0x0000000103038810 */ /* 0x000fe40007ffe0ff */
[----:B------:R-:W-:-:S02]  /*0340*/  ISETP.NE.AND P0, PT, R8, RZ, PT ;  /* 0x000000ff0800720c */ /* 0x000fc40003f05270 */
[----:B------:R-:W-:Y:S01]  /*0350*/  ISETP.GE.U32.AND P2, PT, R2, R7, PT ;  /* 0x000000070200720c */ /* 0x000fe20003f46070 */
[----:B------:R-:W-:Y:S02]  /*0360*/  IMAD.MOV R7, RZ, RZ, -R214 ;  /* 0x000000ffff077224 */ /* 0x000fe400078e0ad6 */
[----:B--2---:R-:W-:-:S10]  /*0370*/  VIADD R2, R0, 0xffffffe ;  /* 0x0ffffffe00027836 */ /* 0x004fd40000000000 */
[----:B------:R-:W-:-:S05]  /*0380*/  @P2 VIADD R3, R3, 0x1 ;  /* 0x0000000103032836 */ /* 0x000fca0000000000 */
[----:B------:R-:W-:Y:S02]  /*0390*/  MOV R153, R3 ;  /* 0x0000000300997202 */ /* 0x000fe40000000f00 */
[----:B------:R-:W2:Y:S03]  /*03a0*/  F2I.FTZ.U32.TRUNC.NTZ R3, R2 ;  /* 0x0000000200037305 */ /* 0x000ea6000021f000 */
[----:B------:R-:W-:Y:S01]  /*03b0*/  @!P1 IMAD.MOV R153, RZ, RZ, -R153 ;  /* 0x000000ffff999224 */ /* 0x000fe200078e0a99 */
[----:B------:R-:W-:Y:S02]  /*03c0*/  @!P0 LOP3.LUT R153, RZ, R8, RZ, 0x33, !PT ;  /* 0x00000008ff998212 */ /* 0x000fe400078e33ff */
[----:B------:R-:W-:Y:S02]  /*03d0*/  ISETP.NE.U32.AND P1, PT, R214, RZ, PT ;  /* 0x000000ffd600720c */ /* 0x000fe40003f25070 */
[----:B------:R-:W-:-:S04]  /*03e0*/  IADD3 R153, PT, PT, R153, 0x1, RZ ;  /* 0x0000000199997810 */ /* 0x000fc80007ffe0ff */
[----:B------:R-:W-:Y:S01]  /*03f0*/  LEA.HI R153, R153, R153, RZ, 0x1 ;  /* 0x0000009999997211 */ /* 0x000fe200078f08ff */
[----:B--2---:R-:W-:-:S03]  /*0400*/  IMAD R7, R7, R3, RZ ;  /* 0x0000000307077224 */ /* 0x004fc600078e02ff */
[----:B------:R-:W-:Y:S01]  /*0410*/  LOP3.LUT R153, R153, 0xfffffffe, RZ, 0xc0, !PT ;  /* 0xfffffffe99997812 */ /* 0x000fe200078ec0ff */
[----:B------:R-:W-:-:S04]  /*0420*/  IMAD.MOV.U32 R2, RZ, RZ, RZ ;  /* 0x000000ffff027224 */ /* 0x000fc800078e00ff */
[----:B------:R-:W-:-:S04]  /*0430*/  IMAD.HI.U32 R7, R3, R7, R2 ;  /* 0x0000000703077227 */ /* 0x000fc800078e0002 */
[----:B-1----:R-:W-:-:S04]  /*0440*/  IMAD R152, R153, UR18, RZ ;  /* 0x0000001299987c24 */ /* 0x002fc8000f8e02ff */
[----:B------:R-:W-:-:S04]  /*0450*/  IMAD.HI.U32 R211, R7, R152, RZ ;  /* 0x0000009807d37227 */ /* 0x000fc800078e00ff */
[----:B------:R-:W-:-:S04]  /*0460*/  IMAD.MOV R3, RZ, RZ, -R211 ;  /* 0x000000ffff037224 */ /* 0x000fc800078e0ad3 */
[----:B------:R-:W-:-:S05]  /*0470*/  IMAD R3, R214, R3, R152 ;  /* 0x00000003d6037224 */ /* 0x000fca00078e0298 */
[----:B------:R-:W-:-:S13]  /*0480*/  ISETP.GE.U32.AND P0, PT, R3, R214, PT ;  /* 0x000000d60300720c */ /* 0x000fda0003f06070 */
[----:B------:R-:W-:Y:S01]  /*0490*/  @P0 IADD3 R3, PT, PT, -R214, R3, RZ ;  /* 0x00000003d6030210 */ /* 0x000fe20007ffe1ff */
[----:B------:R-:W-:-:S03]  /*04a0*/  @P0 VIADD R211, R211, 0x1 ;  /* 0x00000001d3d30836 */ /* 0x000fc60000000000 */
[----:B------:R-:W-:-:S13]  /*04b0*/  ISETP.GE.U32.AND P2, PT, R3, R214, PT ;  /* 0x000000d60300720c */ /* 0x000fda0003f46070 */
[----:B------:R-:W-:Y:S01]  /*04c0*/  @P2 VIADD R211, R211, 0x1 ;  /* 0x00000001d3d32836 */ /* 0x000fe20000000000 */
[----:B------:R-:W-:-:S04]  /*04d0*/  @!P1 LOP3.LUT R211, RZ, R214, RZ, 0x33, !PT ;  /* 0x000000d6ffd39212 */ /* 0x000fc800078e33ff */
[----:B------:R-:W-:Y:S01]  /*04e0*/  ISETP.GE.AND P0, PT, R211, R212, PT ;  /* 0x000000d4d300720c */ /* 0x000fe20003f06270 */
[----:B------:R-:W-:Y:S02]  /*04f0*/  IMAD R3, R214, R211, RZ ;  /* 0x000000d3d6037224 */ /* 0x000fe400078e02ff */
[----:B------:R-:W-:-:S03]  /*0500*/  IMAD.MOV.U32 R210, RZ, RZ, R211 ;  /* 0x000000ffffd27224 */ /* 0x000fc600078e00d3 */
[----:B------:R-:W-:-:S07]  /*0510*/  IADD3 R158, PT, PT, R152, -R3, RZ ;  /* 0x80000003989e7210 */ /* 0x000fce0007ffe0ff */
[----:B------:R-:W-:Y:S05]  /*0520*/  @!P0 BRA `(.L_x_118) ;  /* 0x0000000000a48947 */ /* 0x000fea0003800000 */
[----:B------:R-:W-:Y:S01]  /*0530*/  IABS R8, R212 ;  /* 0x000000d400087213 */ /* 0x000fe20000000000 */
[----:B------:R-:W1:Y:S01]  /*0540*/  LDC.64 R220, c[0x0][0x3b0] ;  /* 0x0000ec00ffdc7b82 */ /* 0x000e620000000a00 */
[----:B------:R-:W-:Y:S02]  /*0550*/  IABS R2, R210 ;  /* 0x000000d200027213 */ /* 0x000fe40000000000 */
[----:B------:R-:W2:Y:S01]  /*0560*/  I2F.RP R9, R8 ;  /* 0x0000000800097306 */ /* 0x000ea20000209400 */
[----:B------:R-:W-:-:S04]  /*0570*/  IABS R0, R212 ;  /* 0x000000d400007213 */ /* 0x000fc80000000000 */
[----:B------:R-:W-:-:S03]  /*0580*/  IADD3 R0, PT, PT, RZ, -R0, RZ ;  /* 0x80000000ff007210 */ /* 0x000fc60007ffe0ff */
[----:B--2---:R-:W2:Y:S02]  /*0590*/  MUFU.RCP R10, R9 ;  /* 0x00000009000a7308 */ /* 0x004ea40000001000 */
[----:B--2---:R-:W-:-:S06]  /*05a0*/  IADD3 R10, PT, PT, R10, 0xffffffe, RZ ;  /* 0x0ffffffe0a0a7810 */ /* 0x004fcc0007ffe0ff */
[----:B------:R-:W2:Y:S02]  /*05b0*/  F2I.FTZ.U32.TRUNC.NTZ R11, R10 ;  /* 0x0000000a000b7305 */ /* 0x000ea4000021f000 */
[----:B--2---:R-:W-:Y:S01]  /*05c0*/  IADD3 R7, PT, PT, RZ, -R11, RZ ;  /* 0x8000000bff077210 */ /* 0x004fe20007ffe0ff */
[----:B------:R-:W-:-:S04]  /*05d0*/  IMAD.MOV.U32 R10, RZ, RZ, RZ ;  /* 0x000000ffff0a7224 */ /* 0x000fc800078e00ff */
[----:B------:R-:W-:-:S04]  /*05e0*/  IMAD R7, R7, R8, RZ ;  /* 0x0000000807077224 */ /* 0x000fc800078e02ff */
[----:B------:R-:W-:Y:S02]  /*05f0*/  IMAD.HI.U32 R7, R11, R7, R10 ;  /* 0x000000070b077227 */ /* 0x000fe400078e000a */
[----:B------:R-:W2:Y:S04]  /*0600*/  LDC.64 R10, c[0x0][0x390] ;  /* 0x0000e400ff0a7b82 */ /* 0x000ea80000000a00 */
[----:B------:R-:W-:-:S04]  /*0610*/  IMAD.HI.U32 R211, R7, R2, RZ ;  /* 0x0000000207d37227 */ /* 0x000fc800078e00ff */
[----:B------:R-:W-:Y:S01]  /*0620*/  IMAD R7, R211, R0, R2 ;  /* 0x00000000d3077224 */ /* 0x000fe200078e0202 */
[----:B------:R-:W-:-:S04]  /*0630*/  LOP3.LUT R0, R210, R212, RZ, 0x3c, !PT ;  /* 0x000000d4d2007212 */ /* 0x000fc800078e3cff */
[----:B------:R-:W-:Y:S02]  /*0640*/  ISETP.GT.U32.AND P0, PT, R8, R7, PT ;  /* 0x000000070800720c */ /* 0x000fe40003f04070 */
[----:B------:R-:W-:-:S11]  /*0650*/  ISETP.GE.AND P1, PT, R0, RZ, PT ;  /* 0x000000ff0000720c */ /* 0x000fd60003f26270 */
[----:B------:R-:W-:Y:S01]  /*0660*/  @!P0 IMAD.IADD R7, R7, 0x1, -R8 ;  /* 0x0000000107078824 */ /* 0x000fe200078e0a08 */
[----:B------:R-:W-:Y:S02]  /*0670*/  @!P0 IADD3 R211, PT, PT, R211, 0x1, RZ ;  /* 0x00000001d3d38810 */ /* 0x000fe40007ffe0ff */
[----:B------:R-:W-:Y:S02]  /*0680*/  ISETP.NE.AND P0, PT, R212, RZ, PT ;  /* 0x000000ffd400720c */ /* 0x000fe40003f05270 */
[----:B------:R-:W-:Y:S02]  /*0690*/  ISETP.GE.U32.AND P2, PT, R7, R8, PT ;  /* 0x000000080700720c */ /* 0x000fe40003f46070 */
[----:B------:R-:W3:Y:S11]  /*06a0*/  LDC.64 R8, c[0x0][0x380] ;  /* 0x0000e000ff087b82 */ /* 0x000ef60000000a00 */
[----:B------:R-:W-:-:S05]  /*06b0*/  @P2 VIADD R211, R211, 0x1 ;  /* 0x00000001d3d32836 */ /* 0x000fca0000000000 */
[----:B------:R-:W-:Y:S02]  /*06c0*/  @!P1 IADD3 R211, PT, PT, -R211, RZ, RZ ;  /* 0x000000ffd3d39210 */ /* 0x000fe40007ffe1ff */
[----:B------:R-:W-:-:S05]  /*06d0*/  @!P0 LOP3.LUT R211, RZ, R212, RZ, 0x33, !PT ;  /* 0x000000d4ffd38212 */ /* 0x000fca00078e33ff */
[----:B------:R-:W-:Y:S02]  /*06e0*/  IMAD R228, R211, 0x30, RZ ;  /* 0x00000030d3e47824 */ /* 0x000fe400078e02ff */
[----:B------:R-:W-:Y:S02]  /*06f0*/  IMAD R211, R212, R211, RZ ;  /* 0x000000d3d4d37224 */ /* 0x000fe400078e02ff */
[C---:B------:R-:W-:Y:S02]  /*0700*/  IMAD R222, R228.reuse, R5, RZ ;  /* 0x00000005e4de7224 */ /* 0x040fe400078e02ff */
[----:B------:R-:W-:Y:S02]  /*0710*/  IMAD R228, R228, R149, RZ ;  /* 0x00000095e4e47224 */ /* 0x000fe400078e02ff */
[----:B-1----:R-:W-:Y:S01]  /*0720*/  IMAD.WIDE R220, R211, 0x4, R220 ;  /* 0x00000004d3dc7825 */ /* 0x002fe200078e02dc */
[----:B------:R-:W-:Y:S02]  /*0730*/  SHF.R.S32.HI R222, RZ, 0x3, R222 ;  /* 0x00000003ffde7819 */ /* 0x000fe400000114de */
[----:B------:R-:W-:Y:S01]  /*0740*/  SHF.R.S32.HI R228, RZ, 0x3, R228 ;  /* 0x00000003ffe47819 */ /* 0x000fe200000114e4 */
[----:B------:R-:W-:Y:S01]  /*0750*/  IMAD.IADD R211, R210, 0x1, -R211 ;  /* 0x00000001d2d37824 */ /* 0x000fe200078e0ad3 */
[----:B------:R-:W-:Y:S01]  /*0760*/  MOV R224, R220 ;  /* 0x000000dc00e07202 */ /* 0x000fe20000000f00 */
[----:B--2---:R-:W-:-:S04]  /*0770*/  IMAD.WIDE R222, R222, 0x10, R10 ;  /* 0x00000010dede7825 */ /* 0x004fc800078e020a */
[----:B---3--:R-:W-:Y:S01]  /*0780*/  IMAD.WIDE R228, R228, 0x10, R8 ;  /* 0x00000010e4e47825 */ /* 0x008fe200078e0208 */
[----:B------:R-:W-:-:S03]  /*0790*/  MOV R226, R222 ;  /* 0x000000de00e27202 */ /* 0x000fc60000000f00 */
[----:B------:R-:W-:Y:S02]  /*07a0*/  IMAD.MOV.U32 R225, RZ, RZ, R221 ;  /* 0x000000ffffe17224 */ /* 0x000fe400078e00dd */
[----:B------:R-:W-:-:S07]  /*07b0*/  IMAD.MOV.U32 R227, RZ, RZ, R223 ;  /* 0x000000ffffe37224 */ /* 0x000fce00078e00df */
.L_x_118:
[----:B------:R-:W-:Y:S01]  /*07c0*/  ISETP.GE.AND P0, PT, R210, R213, PT ;  /* 0x000000d5d200720c */ /* 0x000fe20003f06270 */
[C---:B------:R-:W-:Y:S01]  /*07d0*/  IMAD.IADD R152, R153.reuse, 0x1, R152 ;  /* 0x0000000199987824 */ /* 0x040fe200078e0298 */
[----:B------:R-:W-:Y:S01]  /*07e0*/  VIMNMX R156, PT, PT, R4, 0x30, PT ;  /* 0x00000030049c7848 */ /* 0x000fe20003fe0100 */
[----:B------:R-:W-:Y:S01]  /*07f0*/  IMAD.MOV.U32 R209, RZ, RZ, RZ ;  /* 0x000000ffffd17224 */ /* 0x000fe200078e00ff */
[----:B------:R-:W-:Y:S01]  /*0800*/  ISETP.LT.OR P0, PT, R153, 0x1, P0 ;  /* 0x000000019900780c */ /* 0x000fe20000701670 */
[----:B------:R-:W-:-:S12]  /*0810*/  IMAD.MOV.U32 R191, RZ, RZ, RZ ;  /* 0x000000ffffbf7224 */ /* 0x000fd800078e00ff */
[----:B------:R-:W-:Y:S05]  /*0820*/  @P0 BRA `(.L_x_119) ;  /* 0x0000000400580947 */ /* 0x000fea0003800000 */
[-C--:B------:R-:W-:Y:S01]  /*0830*/  IABS R8, R153.reuse ;  /* 0x0000009900087213 */ /* 0x080fe20000000000 */
[----:B------:R-:W-:Y:S01]  /*0840*/  IMAD.MOV.U32 R208, RZ, RZ, RZ ;  /* 0x000000ffffd07224 */ /* 0x000fe200078e00ff */
[----:B------:R-:W-:Y:S02]  /*0850*/  IADD3 R4, PT, PT, R153, -0x1, RZ ;  /* 0xffffffff99047810 */ /* 0x000fe40007ffe0ff */
[----:B------:R-:W1:Y:S01]  /*0860*/  I2F.RP R2, R8 ;  /* 0x0000000800027306 */ /* 0x000e620000209400 */
[----:B------:R-:W-:Y:S02]  /*0870*/  IABS R7, R153 ;  /* 0x0000009900077213 */ /* 0x000fe40000000000 */
[----:B------:R-:W-:Y:S01]  /*0880*/  IMAD.IADD R12, R3, 0x1, R4 ;  /* 0x00000001030c7824 */ /* 0x000fe200078e0204 */
[----:B------:R-:W-:Y:S02]  /*0890*/  ISETP.NE.AND P4, PT, R153, RZ, PT ;  /* 0x000000ff9900720c */ /* 0x000fe40003f85270 */
[----:B------:R-:W-:Y:S01]  /*08a0*/  IMAD.MOV R7, RZ, RZ, -R7 ;  /* 0x000000ffff077224 */ /* 0x000fe200078e0a07 */
[----:B------:R-:W-:-:S02]  /*08b0*/  IADD3 R11, PT, PT, R214, R3, RZ ;  /* 0x00000003d60b7210 */ /* 0x000fc40007ffe0ff */
[----:B------:R-:W-:Y:S02]  /*08c0*/  IABS R0, R12 ;  /* 0x0000000c00007213 */ /* 0x000fe40000000000 */
[----:B------:R-:W-:Y:S02]  /*08d0*/  LOP3.LUT R12, R12, R153, RZ, 0x3c, !PT ;  /* 0x000000990c0c7212 */ /* 0x000fe400078e3cff */
[----:B------:R-:W-:Y:S01]  /*08e0*/  MOV R209, 0x1 ;  /* 0x0000000100d17802 */ /* 0x000fe20000000f00 */
[----:B-1----:R-:W1:Y:S01]  /*08f0*/  MUFU.RCP R14, R2 ;  /* 0x00000002000e7308 */ /* 0x002e620000001000 */
[----:B------:R-:W-:Y:S01]  /*0900*/  ISETP.GE.AND P1, PT, R12, RZ, PT ;  /* 0x000000ff0c00720c */ /* 0x000fe20003f26270 */
[----:B-1----:R-:W-:-:S06]  /*0910*/  VIADD R14, R14, 0xffffffe ;  /* 0x0ffffffe0e0e7836 */ /* 0x002fcc0000000000 */
[----:B------:R-:W1:Y:S02]  /*0920*/  F2I.FTZ.U32.TRUNC.NTZ R15, R14 ;  /* 0x0000000e000f7305 */ /* 0x000e64000021f000 */
[----:B-1----:R-:W-:Y:S01]  /*0930*/  IMAD.MOV R9, RZ, RZ, -R15 ;  /* 0x000000ffff097224 */ /* 0x002fe200078e0a0f */
[----:B------:R-:W-:-:S03]  /*0940*/  MOV R14, RZ ;  /* 0x000000ff000e7202 */ /* 0x000fc60000000f00 */
[----:B------:R-:W-:-:S04]  /*0950*/  IMAD R10, R9, R8, RZ ;  /* 0x00000008090a7224 */ /* 0x000fc800078e02ff */
[----:B------:R-:W-:-:S06]  /*0960*/  IMAD.HI.U32 R10, R15, R10, R14 ;  /* 0x0000000a0f0a7227 */ /* 0x000fcc00078e000e */
[----:B------:R-:W-:-:S04]  /*0970*/  IMAD.HI.U32 R2, R10, R0, RZ ;  /* 0x000000000a027227 */ /* 0x000fc800078e00ff */
[----:B------:R-:W-:-:S05]  /*0980*/  IMAD R9, R2, R7, R0 ;  /* 0x0000000702097224 */ /* 0x000fca00078e0200 */
[----:B------:R-:W-:-:S13]  /*0990*/  ISETP.GT.U32.AND P0, PT, R8, R9, PT ;  /* 0x000000090800720c */ /* 0x000fda0003f04070 */
[----:B------:R-:W-:Y:S02]  /*09a0*/  @!P0 IMAD.IADD R9, R9, 0x1, -R8 ;  /* 0x0000000109098824 */ /* 0x000fe400078e0a08 */
[----:B------:R-:W-:-:S03]  /*09b0*/  @!P0 VIADD R2, R2, 0x1 ;  /* 0x0000000102028836 */ /* 0x000fc60000000000 */
[----:B------:R-:W-:Y:S02]  /*09c0*/  ISETP.GE.U32.AND P2, PT, R9, R8, PT ;  /* 0x000000080900720c */ /* 0x000fe40003f46070 */
[----:B------:R-:W-:-:S11]  /*09d0*/  LOP3.LUT R9, RZ, R153, RZ, 0x33, !PT ;  /* 0x00000099ff097212 */ /* 0x000fd600078e33ff */
[----:B------:R-:W-:-:S05]  /*09e0*/  @P2 IADD3 R2, PT, PT, R2, 0x1, RZ ;  /* 0x0000000102022810 */ /* 0x000fca0007ffe0ff */
[----:B------:R-:W-:-:S05]  /*09f0*/  @!P1 IMAD.MOV R2, RZ, RZ, -R2 ;  /* 0x000000ffff029224 */ /* 0x000fca00078e0a02 */
[----:B------:R-:W-:-:S05]  /*0a00*/  SEL R2, R9, R2, !P4 ;  /* 0x0000000209027207 */ /* 0x000fca0006000000 */
[----:B------:R-:W-:-:S05]  /*0a10*/  IMAD R0, R153, R2, RZ ;  /* 0x0000000299007224 */ /* 0x000fca00078e02ff */
[----:B------:R-:W-:-:S13]  /*0a20*/  ISETP.GT.AND P0, PT, R0, R11, PT ;  /* 0x0000000b0000720c */ /* 0x000fda0003f04270 */
[----:B------:R-:W-:Y:S05]  /*0a30*/  @P0 BRA `(.L_x_120) ;  /* 0x00000000009c0947 */ /* 0x000fea0003800000 */
[----:B------:R-:W-:Y:S01]  /*0a40*/  IMAD.IADD R3, R0, 0x1, -R3 ;  /* 0x0000000100037824 */ /* 0x000fe200078e0a03 */
[----:B------:R-:W-:-:S04]  /*0a50*/  IADD3 R2, PT, PT, -R2, UR18, RZ ;  /* 0x0000001202027c10 */ /* 0x000fc8000fffe1ff */
[C---:B------:R-:W-:Y:S02]  /*0a60*/  IADD3 R0, PT, PT, -R3.reuse, R4, R214 ;  /* 0x0000000403007210 */ /* 0x040fe40007ffe1d6 */
[----:B------:R-:W-:Y:S02]  /*0a70*/  ISETP.GT.AND P3, PT, R3, RZ, PT ;  /* 0x000000ff0300720c */ /* 0x000fe40003f64270 */
[----:B------:R-:W-:Y:S02]  /*0a80*/  IABS R11, R0 ;  /* 0x00000000000b7213 */ /* 0x000fe40000000000 */
[----:B------:R-:W-:Y:S02]  /*0a90*/  LOP3.LUT R0, R0, R153, RZ, 0x3c, !PT ;  /* 0x0000009900007212 */ /* 0x000fe400078e3cff */
[----:B------:R-:W-:Y:S01]  /*0aa0*/  SEL R209, RZ, 0x1, !P3 ;  /* 0x00000001ffd17807 */ /* 0x000fe20005800000 */
[----:B------:R-:W-:Y:S01]  /*0ab0*/  IMAD.HI.U32 R4, R10, R11, RZ ;  /* 0x0000000b0a047227 */ /* 0x000fe200078e00ff */
[----:B------:R-:W-:-:S03]  /*0ac0*/  ISETP.GE.AND P2, PT, R0, RZ, PT ;  /* 0x000000ff0000720c */ /* 0x000fc60003f46270 */
[----:B------:R-:W-:Y:S02]  /*0ad0*/  IMAD R11, R4, R7, R11 ;  /* 0x00000007040b7224 */ /* 0x000fe400078e020b */
[----:B------:R-:W-:-:S03]  /*0ae0*/  IMAD R0, R153, R2, RZ ;  /* 0x0000000299007224 */ /* 0x000fc600078e02ff */
        /* <DEDUP_REMOVED lines=14> */
[----:B------:R-:W-:Y:S01]  /*0bd0*/  LOP3.LUT R0, R0, R153, RZ, 0x3c, !PT ;  /* 0x0000009900007212 */ /* 0x000fe200078e3cff */
        /* <DEDUP_REMOVED lines=13> */
.L_x_120:
[----:B------:R-:W-:Y:S01]  /*0cb0*/  ISETP.NE.AND P0, PT, R211, R212, PT ;  /* 0x000000d4d300720c */ /* 0x000fe20003f05270 */
[--C-:B------:R-:W-:Y:S02]  /*0cc0*/  IMAD.IADD R3, R153, 0x1, R158.reuse ;  /* 0x0000000199037824 */ /* 0x100fe400078e029e */
[----:B------:R-:W-:-:S03]  /*0cd0*/  IMAD.IADD R0, R214, 0x1, -R158 ;  /* 0x00000001d6007824 */ /* 0x000fc600078e0a9e */
[----:B------:R-:W-:-:S04]  /*0ce0*/  ISETP.GT.AND P1, PT, R3, R214, PT ;  /* 0x000000d60300720c */ /* 0x000fc80003f24270 */
[----:B------:R-:W-:-:S03]  /*0cf0*/  SEL R191, R0, R153, P1 ;  /* 0x0000009900bf7207 */ /* 0x000fc60000800000 */
[----:B------:R-:W-:Y:S06]  /*0d00*/  @P0 BRA `(.L_x_119) ;  /* 0x0000000000200947 */ /* 0x000fec0003800000 */
[----:B------:R-:W-:Y:S01]  /*0d10*/  IMAD R7, R149, 0x6, RZ ;  /* 0x0000000695077824 */ /* 0x000fe200078e02ff */
[----:B------:R-:W-:Y:S01]  /*0d20*/  MOV R211, RZ ;  /* 0x000000ff00d37202 */ /* 0x000fe20000000f00 */
[----:B------:R-:W-:Y:S02]  /*0d30*/  IMAD R3, R5, 0x6, RZ ;  /* 0x0000000605037824 */ /* 0x000fe400078e02ff */
[----:B------:R-:W-:-:S04]  /*0d40*/  IMAD.WIDE R228, R7, 0x10, R228 ;  /* 0x0000001007e47825 */ /* 0x000fc800078e02e4 */
[----:B------:R-:W-:-:S04]  /*0d50*/  IMAD.WIDE R222, R3, 0x10, R222 ;  /* 0x0000001003de7825 */ /* 0x000fc800078e02de */
[----:B------:R-:W-:-:S04]  /*0d60*/  IMAD.WIDE R226, R3, 0x10, R226 ;  /* 0x0000001003e27825 */ /* 0x000fc800078e02e2 */
[----:B------:R-:W-:-:S04]  /*0d70*/  IMAD.WIDE R220, R212, 0x4, R220 ;  /* 0x00000004d4dc7825 */ /* 0x000fc800078e02dc */
[----:B------:R-:W-:-:S07]  /*0d80*/  IMAD.WIDE R224, R212, 0x4, R224 ;  /* 0x00000004d4e07825 */ /* 0x000fce00078e02e0 */
.L_x_119:
[----:B------:R-:W1:Y:S01]  /*0d90*/  S2R R157, SR_TID.X ;  /* 0x00000000009d7919 */ /* 0x000e620000002100 */
[----:B------:R-:W2:Y:S01]  /*0da0*/  LDC.64 R10, c[0x0][0x388] ;  /* 0x0000e200ff0a7b82 */ /* 0x000ea20000000a00 */
[----:B------:R-:W-:Y:S01]  /*0db0*/  LEA.HI R217, R5, R5, RZ, 0x1 ;  /* 0x0000000505d97211 */ /* 0x000fe200078f08ff */
[----:B------:R-:W-:Y:S01]  /*0dc0*/  UMOV UR5, 0x400 ;  /* 0x0000040000057882 */ /* 0x000fe20000000000 */
[----:B------:R-:W-:Y:S01]  /*0dd0*/  LEA.HI R187, R6, R149, RZ, 0x3 ;  /* 0x0000009506bb7211 */ /* 0x000fe200078f18ff */
[----:B------:R-:W3:Y:S01]  /*0de0*/  LDCU.64 UR40, c[0x0][0x358] ;  /* 0x00006b00ff2877ac */ /* 0x000ee20008000a00 */
[----:B------:R-:W-:Y:S02]  /*0df0*/  SHF.R.S32.HI R186, RZ, 0x1, R217 ;  /* 0x00000001ffba7819 */ /* 0x000fe400000114d9 */
[----:B------:R-:W-:Y:S01]  /*0e00*/  SHF.R.S32.HI R187, RZ, 0x3, R187 ;  /* 0x00000003ffbb7819 */ /* 0x000fe200000114bb */
[----:B------:R-:W4:Y:S01]  /*0e10*/  S2UR UR4, SR_CgaCtaId ;  /* 0x00000000000479c3 */ /* 0x000f220000008800 */
[----:B------:R-:W-:Y:S01]  /*0e20*/  ISETP.GE.AND P0, PT, R191, 0x1, PT ;  /* 0x00000001bf00780c */ /* 0x000fe20003f06270 */
[----:B------:R-:W-:Y:S01]  /*0e30*/  IMAD.SHL.U32 R185, R186, 0x4, RZ ;  /* 0x00000004bab97824 */ /* 0x000fe200078e00ff */
[----:B------:R-:W-:-:S02]  /*0e40*/  LEA.HI R184, R184, R5, RZ, 0x3 ;  /* 0x00000005b8b87211 */ /* 0x000fc400078f18ff */
[----:B------:R-:W-:Y:S02]  /*0e50*/  LEA.HI R6, R158, R158, RZ, 0x1 ;  /* 0x0000009e9e067211 */ /* 0x000fe400078f08ff */
[----:B------:R-:W-:Y:S02]  /*0e60*/  SHF.R.S32.HI R184, RZ, 0x3, R184 ;  /* 0x00000003ffb87819 */ /* 0x000fe400000114b8 */
[----:B------:R-:W-:Y:S02]  /*0e70*/  SHF.R.S32.HI R6, RZ, 0x1, R6 ;  /* 0x00000001ff067819 */ /* 0x000fe40000011406 */
[----:B------:R-:W-:Y:S01]  /*0e80*/  LOP3.LUT R217, R217, 0xfffffffe, RZ, 0xc0, !PT ;  /* 0xfffffffed9d97812 */ /* 0x000fe200078ec0ff */
[C---:B-1----:R-:W-:Y:S01]  /*0e90*/  VIADD R2, R157.reuse, 0x100 ;  /* 0x000001009d027836 */ /* 0x042fe20000000000 */
[--C-:B------:R-:W-:Y:S01]  /*0ea0*/  SHF.R.U32.HI R218, RZ, 0x7, R157.reuse ;  /* 0x00000007ffda7819 */ /* 0x100fe2000001169d */
[C---:B------:R-:W-:Y:S01]  /*0eb0*/  IMAD.SHL.U32 R168, R157.reuse, 0x8, RZ ;  /* 0x000000089da87824 */ /* 0x040fe200078e00ff */
[----:B------:R-:W-:Y:S01]  /*0ec0*/  LOP3.LUT R3, R157, 0x7f, RZ, 0xc0, !PT ;  /* 0x0000007f9d037812 */ /* 0x000fe200078ec0ff */
[----:B----4-:R-:W-:Y:S01]  /*0ed0*/  ULEA UR4, UR4, UR5, 0x18 ;  /* 0x0000000504047291 */ /* 0x010fe2000f8ec0ff */
[----:B------:R-:W-:Y:S01]  /*0ee0*/  LOP3.LUT R8, R2, 0x7f8, RZ, 0xc0, !PT ;  /* 0x000007f802087812 */ /* 0x000fe200078ec0ff */
[----:B------:R-:W-:Y:S01]  /*0ef0*/  IMAD R6, R184, R6, R157 ;  /* 0x00000006b8067224 */ /* 0x000fe200078e029d */
[----:B------:R-:W-:Y:S01]  /*0f00*/  SHF.R.U32.HI R4, RZ, 0x3, R2 ;  /* 0x00000003ff047819 */ /* 0x000fe20000011602 */
[----:B------:R-:W-:Y:S01]  /*0f10*/  IMAD R218, R186, R218, R3 ;  /* 0x000000dabada7224 */ /* 0x000fe200078e0203 */
[----:B------:R-:W-:Y:S01]  /*0f20*/  LOP3.LUT R181, R8, 0x7, R157, 0xf8, !PT ;  /* 0x0000000708b57812 */ /* 0x000fe200078ef89d */
[----:B------:R-:W-:Y:S01]  /*0f30*/  IMAD R179, R211, 0x20, R6 ;  /* 0x00000020d3b37824 */ /* 0x000fe200078e0206 */
[----:B------:R-:W-:Y:S01]  /*0f40*/  LOP3.LUT R183, R157, 0x7, RZ, 0xc0, !PT ;  /* 0x000000079db77812 */ /* 0x000fe200078ec0ff */
[----:B------:R-:W-:Y:S01]  /*0f50*/  IMAD R218, R158, R185, R218 ;  /* 0x000000b99eda7224 */ /* 0x000fe200078e02da */
[----:B------:R-:W-:-:S02]  /*0f60*/  LOP3.LUT R181, R181, R4, RZ, 0x3c, !PT ;  /* 0x00000004b5b57212 */ /* 0x000fc400078e3cff */
[--C-:B------:R-:W-:Y:S01]  /*0f70*/  SHF.R.U32.HI R4, RZ, 0x3, R157.reuse ;  /* 0x00000003ff047819 */ /* 0x100fe2000001169d */
[----:B------:R-:W-:Y:S01]  /*0f80*/  IMAD R218, R211, 0x80, R218 ;  /* 0x00000080d3da7824 */ /* 0x000fe200078e02da */
[----:B------:R-:W-:Y:S02]  /*0f90*/  SHF.R.U32.HI R0, RZ, 0x4, R157 ;  /* 0x00000004ff007819 */ /* 0x000fe4000001169d */
[----:B------:R-:W-:Y:S01]  /*0fa0*/  LOP3.LUT R7, R168, 0x78, RZ, 0xc0, !PT ;  /* 0x00000078a8077812 */ /* 0x000fe200078ec0ff */
[C---:B------:R-:W-:Y:S01]  /*0fb0*/  IMAD R183, R187.reuse, R4, R183 ;  /* 0x00000004bbb77224 */ /* 0x040fe200078e02b7 */
[----:B------:R-:W-:Y:S01]  /*0fc0*/  SHF.R.U32.HI R3, RZ, 0x6, R157 ;  /* 0x00000006ff037819 */ /* 0x000fe2000001169d */
[----:B------:R-:W-:Y:S01]  /*0fd0*/  IMAD.SHL.U32 R187, R187, 0x20, RZ ;  /* 0x00000020bbbb7824 */ /* 0x000fe200078e00ff */
[----:B------:R-:W-:Y:S01]  /*0fe0*/  LOP3.LUT R0, R7, 0x1, R0, 0xf8, !PT ;  /* 0x0000000107007812 */ /* 0x000fe200078ef800 */
[----:B------:R-:W-:Y:S01]  /*0ff0*/  IMAD R158, R158, 0x8, R183 ;  /* 0x000000089e9e7824 */ /* 0x000fe200078e02b7 */
[----:B------:R-:W-:Y:S01]  /*1000*/  LOP3.LUT R3, R3, 0xe, RZ, 0xc0, !PT ;  /* 0x0000000e03037812 */ /* 0x000fe200078ec0ff */
[----:B--2---:R-:W-:Y:S01]  /*1010*/  IMAD.WIDE R218, R218, 0x10, R10 ;  /* 0x00000010dada7825 */ /* 0x004fe200078e020a */
[----:B------:R-:W-:-:S02]  /*1020*/  SHF.R.U32.HI R165, RZ, 0x2, R157 ;  /* 0x00000002ffa57819 */ /* 0x000fc4000001169d */
[----:B------:R-:W-:Y:S01]  /*1030*/  LOP3.LUT R182, R157, R4, RZ, 0x3c, !PT ;  /* 0x000000049db67212 */ /* 0x000fe200078e3cff */
[----:B------:R-:W-:Y:S01]  /*1040*/  IMAD.IADD R7, R187, 0x1, R158 ;  /* 0x00000001bb077824 */ /* 0x000fe200078e029e */
[----:B------:R-:W-:Y:S01]  /*1050*/  SHF.R.U32.HI R8, RZ, 0x5, R157 ;  /* 0x00000005ff087819 */ /* 0x000fe2000001169d */
[----:B------:R-:W-:Y:S01]  /*1060*/  IMAD.IADD R0, R3, 0x1, R0 ;  /* 0x0000000103007824 */ /* 0x000fe200078e0200 */
[----:B------:R-:W-:Y:S01]  /*1070*/  LOP3.LUT R165, R165, 0x7, RZ, 0xc0, !PT ;  /* 0x00000007a5a57812 */ /* 0x000fe200078ec0ff */
[----:B------:R-:W-:Y:S01]  /*1080*/  IMAD.SHL.U32 R3, R156, 0x8, RZ ;  /* 0x000000089c037824 */ /* 0x000fe200078e00ff */
[----:B------:R-:W-:Y:S01]  /*1090*/  LEA R180, R157, UR4, 0x4 ;  /* 0x000000049db47c11 */ /* 0x000fe2000f8e20ff */
[--C-:B------:R-:W-:Y:S01]  /*10a0*/  IMAD.WIDE R10, R158, 0x10, R228.reuse ;  /* 0x000000109e0a7825 */ /* 0x100fe200078e02e4 */
[----:B------:R-:W-:Y:S02]  /*10b0*/  LEA R182, R182, UR4, 0x4 ;  /* 0x00000004b6b67c11 */ /* 0x000fe4000f8e20ff */
[----:B------:R-:W-:Y:S01]  /*10c0*/  LEA R181, R181, UR4, 0x4 ;  /* 0x00000004b5b57c11 */ /* 0x000fe2000f8e20ff */
[----:B------:R-:W-:-:S04]  /*10d0*/  IMAD.WIDE R6, R7, 0x10, R228 ;  /* 0x0000001007067825 */ /* 0x000fc800078e02e4 */
[----:B------:R-:W-:Y:S01]  /*10e0*/  IMAD.WIDE R216, R217, 0x10, R218 ;  /* 0x00000010d9d87825 */ /* 0x000fe200078e02da */
[----:B---3--:R-:W-:Y:S06]  /*10f0*/  @!P0 BRA `(.L_x_121) ;  /* 0x0000000000888947 */ /* 0x008fec0003800000 */
[-C--:B------:R-:W-:Y:S01]  /*1100*/  ISETP.GE.AND P0, PT, R157, R3.reuse, PT ;  /* 0x000000039d00720c */ /* 0x080fe20003f06270 */
[----:B------:R-:W-:Y:S01]  /*1110*/  UMOV UR5, 0xf0 ;  /* 0x000000f000057882 */ /* 0x000fe20000000000 */
[----:B------:R-:W-:Y:S01]  /*1120*/  ISETP.GE.AND P1, PT, R2, R3, PT ;  /* 0x000000030200720c */ /* 0x000fe20003f26270 */
        /* <DEDUP_REMOVED lines=29> */
.L_x_123:
[----:B------:R-:W-:Y:S05]  /*1300*/  BSYNC.RECONVERGENT B0 ;  /* 0x0000000000007941 */ /* 0x000fea0003800200 */
.L_x_122:
[----:B------:R-:W-:Y:S02]  /*1310*/  IADD3 R179, PT, PT, R184, R179, RZ ;  /* 0x000000b3b8b37210 */ /* 0x000fe40007ffe0ff */
.L_x_121:
[----:B------:R-:W-:Y:S01]  /*1320*/  ISETP.GE.AND P0, PT, R191, 0x2, PT ;  /* 0x00000002bf00780c */ /* 0x000fe20003f06270 */
[----:B------:R-:W0:-:S12]  /*1330*/  LDGDEPBAR ;  /* 0x00000000000079af */ /* 0x000e180000000000 */
[----:B------:R-:W-:Y:S05]  /*1340*/  @!P0 BRA `(.L_x_124) ;  /* 0x0000000000448947 */ /* 0x000fea0003800000 */
        /* <DEDUP_REMOVED lines=8> */
[----:B------:R-:W-:Y:S01]  /*13d0*/  @!PT LDS RZ, [RZ] ;  /* 0x00000000fffff984 */ /* 0x000fe20000000800 */
[----:B------:R-:W-:Y:S01]  /*13e0*/  @!PT LDS RZ, [RZ] ;  /* 0x00000000fffff984 */ /* 0x000fe20000000800 */
[----:B------:R-:W-:Y:S01]  /*13f0*/  @!PT LDS RZ, [RZ] ;  /* 0x00000000fffff984 */ /* 0x000fe20000000800 */
[----:B------:R-:W-:Y:S04]  /*1400*/  @!P0 LDGSTS.E.BYPASS.LTC128B.128 [R182+0x1800], desc[UR40][R10.64+0x80] ;  /* 0x018000800ab68fae */ /* 0x000fe8000b981a28 */
[----:B------:R-:W-:Y:S04]  /*1410*/  @!P1 LDGSTS.E.BYPASS.LTC128B.128 [R181+0x1800], desc[UR40][R6.64+0x80] ;  /* 0x0180008006b59fae */ /* 0x000fe8000b981a28 */
[----:B------:R2:W-:Y:S04]  /*1420*/  LDGSTS.E.BYPASS.LTC128B.128 [R180+0x8000], desc[UR6][R218.64] ;  /* 0x08000000dab47fae */ /* 0x0005e8000b981a06 */
[----:B------:R3:W-:Y:S01]  /*1430*/  LDGSTS.E.BYPASS.LTC128B.128 [R180+0x9000], desc[UR6][R216.64] ;  /* 0x09000000d8b47fae */ /* 0x0007e2000b981a06 */
[----:B--2---:R-:W-:-:S04]  /*1440*/  IMAD.WIDE R218, R185, 0x10, R218 ;  /* 0x00000010b9da7825 */ /* 0x004fc800078e02da */
[----:B---3--:R-:W-:-:S07]  /*1450*/  IMAD.WIDE R216, R185, 0x10, R216 ;  /* 0x00000010b9d87825 */ /* 0x008fce00078e02d8 */
.L_x_124:
        /* <DEDUP_REMOVED lines=21> */
[----:B--2---:R-:W2:Y:S01]  /*15b0*/  LDC.64 R6, c[0x0][0x398] ;  /* 0x0000e600ff067b82 */ /* 0x004ea20000000a00 */
[----:B------:R-:W-:Y:S02]  /*15c0*/  UMOV UR5, 0xf0 ;  /* 0x000000f000057882 */ /* 0x000fe40000000000 */
[----:B------:R-:W-:Y:S01]  /*15d0*/  USHF.R.U32 UR6, UR5, 0x4, URZ ;  /* 0x0000000405067899 */ /* 0x000fe200080016ff */
[----:B------:R-:W-:-:S03]  /*15e0*/  UMOV UR7, 0x120 ;  /* 0x0000012000077882 */ /* 0x000fc60000000000 */
[----:B------:R-:W-:-:S04]  /*15f0*/  ULOP3.LUT UR7, UR7, 0xf, UR6, 0xf8, !UPT ;  /* 0x0000000f07077892 */ /* 0x000fc8000f8ef806 */
[----:B------:R-:W-:Y:S01]  /*1600*/  USHF.L.U32 UR7, UR7, 0x14, URZ ;  /* 0x0000001407077899 */ /* 0x000fe200080006ff */
[----:B------:R-:W-:Y:S01]  /*1610*/  UMOV UR6, URZ ;  /* 0x000000ff00067c82 */ /* 0x000fe20008000000 */
[----:B--2---:R-:W-:-:S07]  /*1620*/  IMAD.WIDE R6, R179, 0x10, R6 ;  /* 0x00000010b3067825 */ /* 0x004fce00078e0206 */
[----:B------:R-:W-:Y:S01]  /*1630*/  @!PT LDS RZ, [RZ] ;  /* 0x00000000fffff984 */ /* 0x000fe20000000800 */
[----:B------:R-:W-:Y:S01]  /*1640*/  @!PT LDS RZ, [RZ] ;  /* 0x00000000fffff984 */ /* 0x000fe20000000800 */
[----:B------:R-:W-:Y:S01]  /*1650*/  @!PT LDS RZ, [RZ] ;  /* 0x00000000fffff984 */ /* 0x000fe20000000800 */
[----:B------:R3:W-:Y:S03]  /*1660*/  LDGSTS.E.BYPASS.LTC128B.128 [R180+0xe400], desc[UR6][R6.64] ;  /* 0x0e40000006b47fae */ /* 0x0007e6000b981a06 */
.L_x_127:
[----:B------:R-:W-:Y:S05]  /*1670*/  BSYNC.RECONVERGENT B0 ;  /* 0x0000000000007941 */ /* 0x000fea0003800200 */
.L_x_126:
[----:B------:R-:W-:Y:S01]  /*1680*/  IADD3 R179, PT, PT, R184, R179, RZ ;  /* 0x000000b3b8b37210 */ /* 0x000fe20007ffe0ff */
[----:B--2---:R-:W-:-:S04]  /*1690*/  IMAD.WIDE R216, R185, 0x10, R216 ;  /* 0x00000010b9d87825 */ /* 0x004fc800078e02d8 */
[----:B------:R-:W-:-:S04]  /*16a0*/  IMAD.WIDE R218, R185, 0x10, R218 ;  /* 0x00000010b9da7825 */ /* 0x000fc800078e02da */
.L_x_125:
[----:B------:R-:W0:Y:S01]  /*16b0*/  LDGDEPBAR ;  /* 0x00000000000079af */ /* 0x000e220000000000 */
[C---:B------:R-:W-:Y:S01]  /*16c0*/  VIADD R176, R0.reuse, 0x80 ;  /* 0x0000008000b07836 */ /* 0x040fe20000000000 */
[----:B------:R-:W-:Y:S01]  /*16d0*/  SHF.R.U32.HI R177, RZ, 0x3, R0 ;  /* 0x00000003ffb17819 */ /* 0x000fe20000011600 */
[----:B------:R-:W-:Y:S01]  /*16e0*/  VIADD R175, R0, 0x100 ;  /* 0x0000010000af7836 */ /* 0x000fe20000000000 */
[----:B------:R-:W-:Y:S01]  /*16f0*/  ISETP.NE.AND P0, PT, R191, RZ, PT ;  /* 0x000000ffbf00720c */ /* 0x000fe20003f05270 */
[----:B------:R-:W-:Y:S01]  /*1700*/  IMAD.SHL.U32 R178, R8, 0x80, RZ ;  /* 0x0000008008b27824 */ /* 0x000fe200078e00ff */
[----:B---3--:R-:W-:Y:S02]  /*1710*/  LOP3.LUT R7, R176, 0x1f8, RZ, 0xc0, !PT ;  /* 0x000001f8b0077812 */ /* 0x008fe400078ec0ff */
[----:B------:R-:W-:Y:S02]  /*1720*/  LOP3.LUT R9, R175, 0x1f8, RZ, 0xc0, !PT ;  /* 0x000001f8af097812 */ /* 0x000fe400078ec0ff */
[----:B------:R-:W-:-:S02]  /*1730*/  SHF.R.U32.HI R176, RZ, 0x3, R176 ;  /* 0x00000003ffb07819 */ /* 0x000fc400000116b0 */
[----:B------:R-:W-:Y:S02]  /*1740*/  SHF.R.U32.HI R175, RZ, 0x3, R175 ;  /* 0x00000003ffaf7819 */ /* 0x000fe400000116af */
[--C-:B------:R-:W-:Y:S02]  /*1750*/  LOP3.LUT R7, R7, 0x7, R0.reuse, 0xf8, !PT ;  /* 0x0000000707077812 */ /* 0x100fe400078ef800 */
[----:B------:R-:W-:Y:S02]  /*1760*/  LOP3.LUT R6, R9, 0x7, R0, 0xf8, !PT ;  /* 0x0000000709067812 */ /* 0x000fe400078ef800 */
[----:B------:R-:W-:Y:S02]  /*1770*/  LOP3.LUT R177, R0, R177, RZ, 0x3c, !PT ;  /* 0x000000b100b17212 */ /* 0x000fe400078e3cff */
[----:B------:R-:W-:Y:S02]  /*1780*/  LOP3.LUT R176, R7, R176, RZ, 0x3c, !PT ;  /* 0x000000b007b07212 */ /* 0x000fe400078e3cff */
[----:B------:R-:W-:Y:S01]  /*1790*/  LOP3.LUT R175, R6, R175, RZ, 0x3c, !PT ;  /* 0x000000af06af7212 */ /* 0x000fe200078e3cff */
[----:B------:R-:W-:-:S04]  /*17a0*/  DEPBAR.LE SB0, 0x2 ;  /* 0x000080800000791a */ /* 0x000fc80000000000 */
[----:B------:R-:W-:Y:S01]  /*17b0*/  LEA R177, R177, UR4, 0x4 ;  /* 0x00000004b1b17c11 */ /* 0x000fe2000f8e20ff */
[----:B------:R-:W-:Y:S01]  /*17c0*/  BAR.SYNC.DEFER_BLOCKING 0x0 ;  /* 0x0000000000007b1d */ /* 0x000fe20000010000 */
[----:B------:R-:W-:Y:S02]  /*17d0*/  LEA R176, R176, UR4, 0x4 ;  /* 0x00000004b0b07c11 */ /* 0x000fe4000f8e20ff */
[----:B------:R-:W-:Y:S02]  /*17e0*/  LEA R175, R175, UR4, 0x4 ;  /* 0x00000004afaf7c11 */ /* 0x000fe4000f8e20ff */
[----:B------:R-:W-:-:S05]  /*17f0*/  LOP3.LUT R178, R178, 0x180, RZ, 0xc0, !PT ;  /* 0x00000180b2b27812 */ /* 0x000fca00078ec0ff */
[----:B------:R-:W-:Y:S01]  /*1800*/  IMAD R178, R165, 0x10, R178 ;  /* 0x00000010a5b27824 */ /* 0x000fe200078e02b2 */
[----:B------:R2:W3:Y:S04]  /*1810*/  LDSM.16.M88.4 R100, [R177] ;  /* 0x00000000b164783b */ /* 0x0004e80000000200 */
[----:B------:R2:W4:Y:S04]  /*1820*/  LDSM.16.M88.4 R108, [R176] ;  /* 0x00000000b06c783b */ /* 0x0005280000000200 */
[----:B------:R2:W1:Y:S01]  /*1830*/  LDSM.16.M88.4 R112, [R175] ;  /* 0x00000000af70783b */ /* 0x0004620000000200 */
[----:B------:R-:W-:Y:S05]  /*1840*/  @!P0 EXIT ;  /* 0x000000000000894d */ /* 0x000fea0003800000 */
[----:B------:R1:W1:Y:S01]  /*1850*/  LDS.128 R128, [R178+UR4+0xe000] ;  /* 0x00e00004b2807984 */ /* 0x0002620008000c00 */
[----:B------:R-:W5:Y:S01]  /*1860*/  S2UR UR12, SR_CgaCtaId ;  /* 0x00000000000c79c3 */ /* 0x000f620000008800 */
[----:B------:R-:W-:Y:S01]  /*1870*/  ISETP.GE.AND P6, PT, R2, R3, PT ;  /* 0x000000030200720c */ /* 0x000fe20003fc6270 */
[C---:B------:R-:W-:Y:S01]  /*1880*/  VIADD R2, R0.reuse, 0x84 ;  /* 0x0000008400027836 */ /* 0x040fe20000000000 */
[----:B------:R1:W1:Y:S01]  /*1890*/  LDS.128 R132, [R180+0x6000] ;  /* 0x00600000b4847984 */ /* 0x0002620000000c00 */
[----:B------:R-:W-:Y:S01]  /*18a0*/  VIADD R6, R0, 0x4 ;  /* 0x0000000400067836 */ /* 0x000fe20000000000 */
[----:B------:R-:W-:Y:S01]  /*18b0*/  LOP3.LUT R4, R4, 0xc, RZ, 0xc0, !PT ;  /* 0x0000000c04047812 */ /* 0x000fe200078ec0ff */
[----:B------:R-:W-:Y:S01]  /*18c0*/  VIADD R0, R0, 0x104 ;  /* 0x0000010400007836 */ /* 0x000fe20000000000 */
[----:B------:R-:W-:Y:S01]  /*18d0*/  LOP3.LUT R162, R157, 0x3e3, RZ, 0xc0, !PT ;  /* 0x000003e39da27812 */ /* 0x000fe200078ec0ff */
[----:B------:R-:W2:Y:S01]  /*18e0*/  S2UR UR9, SR_CgaCtaId ;  /* 0x00000000000979c3 */ /* 0x000ea20000008800 */
[----:B------:R-:W-:Y:S01]  /*18f0*/  IMAD R155, R214, R185, RZ ;  /* 0x000000b9d69b7224 */ /* 0x000fe200078e02ff */
[----:B------:R-:W-:Y:S01]  /*1900*/  LOP3.LUT R173, R4, 0x3, R157, 0xf8, !PT ;  /* 0x0000000304ad7812 */ /* 0x000fe200078ef89d */
[----:B------:R-:W-:Y:S01]  /*1910*/  VIADD R150, R153, 0xffffffff ;  /* 0xffffffff99967836 */ /* 0x000fe20000000000 */
[----:B------:R-:W-:Y:S01]  /*1920*/  LOP3.LUT R9, R2, 0x1f8, RZ, 0xc0, !PT ;  /* 0x000001f802097812 */ /* 0x000fe200078ec0ff */
[----:B------:R-:W-:Y:S01]  /*1930*/  IMAD R162, R165, 0x84, R162 ;  /* 0x00000084a5a27824 */ /* 0x000fe200078e02a2 */
[----:B------:R-:W-:Y:S01]  /*1940*/  LOP3.LUT R7, R0, 0x3f8, RZ, 0xc0, !PT ;  /* 0x000003f800077812 */ /* 0x000fe200078ec0ff */
[----:B------:R-:W-:Y:S01]  /*1950*/  IMAD R173, R184, R165, R173 ;  /* 0x000000a5b8ad7224 */ /* 0x000fe200078e02ad */
[----:B------:R-:W3:Y:S01]  /*1960*/  S2UR UR6, SR_CgaCtaId ;  /* 0x00000000000679c3 */ /* 0x000ee20000008800 */
[----:B------:R-:W-:Y:S01]  /*1970*/  SHF.R.S32.HI R154, RZ, 0x1f, R155 ;  /* 0x0000001fff9a7819 */ /* 0x000fe2000001149b */
[----:B------:R-:W-:Y:S01]  /*1980*/  IMAD R148, R5, 0x6, RZ ;  /* 0x0000000605947824 */ /* 0x000fe200078e02ff */
[----:B------:R-:W-:Y:S01]  /*1990*/  LOP3.LUT R171, R157, 0x1f, RZ, 0xc0, !PT ;  /* 0x0000001f9dab7812 */ /* 0x000fe200078ec0ff */
[----:B------:R-:W-:Y:S01]  /*19a0*/  VIADD R158, R158, 0x18 ;  /* 0x000000189e9e7836 */ /* 0x000fe20000000000 */
[----:B------:R-:W-:Y:S01]  /*19b0*/  IADD3 R155, P0, PT, RZ, -R155, RZ ;  /* 0x8000009bff9b7210 */ /* 0x000fe20007f1e0ff */
[----:B------:R-:W-:Y:S01]  /*19c0*/  IMAD R149, R149, 0x6, RZ ;  /* 0x0000000695957824 */ /* 0x000fe200078e02ff */
[----:B------:R-:W-:Y:S01]  /*19d0*/  ISETP.GE.AND P5, PT, R157, R3, PT ;  /* 0x000000039d00720c */ /* 0x000fe20003fa6270 */
[--C-:B------:R-:W-:Y:S01]  /*19e0*/  IMAD R172, R184, R8, R171.reuse ;  /* 0x00000008b8ac7224 */ /* 0x100fe200078e02ab */
[----:B------:R-:W-:Y:S01]  /*19f0*/  LOP3.LUT R167, R165, 0x20, RZ, 0xfc, !PT ;  /* 0x00000020a5a77812 */ /* 0x000fe200078efcff */
[----:B------:R-:W-:Y:S01]  /*1a00*/  IMAD.X R154, RZ, RZ, ~R154, P0 ;  /* 0x000000ffff9a7224 */ /* 0x000fe200000e0e9a */
[----:B------:R-:W-:Y:S01]  /*1a10*/  SHF.R.U32.HI R2, RZ, 0x3, R2 ;  /* 0x00000003ff027819 */ /* 0x000fe20000011602 */
[----:B------:R-:W-:Y:S01]  /*1a20*/  IMAD R171, R8, 0x21, R171 ;  /* 0x0000002108ab7824 */ /* 0x000fe200078e02ab */
[----:B------:R-:W-:Y:S01]  /*1a30*/  SHF.R.U32.HI R0, RZ, 0x3, R0 ;  /* 0x00000003ff007819 */ /* 0x000fe20000011600 */
[----:B------:R-:W-:Y:S01]  /*1a40*/  UMOV UR14, 0xf0 ;  /* 0x000000f0000e7882 */ /* 0x000fe20000000000 */
[--C-:B------:R-:W-:Y:S01]  /*1a50*/  SHF.R.U32.HI R3, RZ, 0x3, R6.reuse ;  /* 0x00000003ff037819 */ /* 0x100fe20000011606 */
[C---:B------:R-:W-:Y:S01]  /*1a60*/  IMAD.SHL.U32 R174, R184.reuse, 0x8, RZ ;  /* 0x00000008b8ae7824 */ /* 0x040fe200078e00ff */
[--C-:B------:R-:W-:Y:S01]  /*1a70*/  LOP3.LUT R9, R9, 0x7, R6.reuse, 0xf8, !PT ;  /* 0x0000000709097812 */ /* 0x100fe200078ef806 */
[-C--:B------:R-:W-:Y:S01]  /*1a80*/  IMAD R170, R184, R156.reuse, RZ ;  /* 0x0000009cb8aa7224 */ /* 0x080fe200078e02ff */
[----:B------:R-:W-:Y:S01]  /*1a90*/  LOP3.LUT R7, R7, 0x7, R6, 0xf8, !PT ;  /* 0x0000000707077812 */ /* 0x000fe200078ef806 */
[----:B------:R-:W-:Y:S01]  /*1aa0*/  VIADD R169, R183, 0x18 ;  /* 0x00000018b7a97836 */ /* 0x000fe20000000000 */
[----:B------:R-:W-:Y:S01]  /*1ab0*/  LOP3.LUT R168, R168, 0x1c00, RZ, 0xc0, !PT ;  /* 0x00001c00a8a87812 */ /* 0x000fe200078ec0ff */
[C---:B------:R-:W-:Y:S01]  /*1ac0*/  IMAD R166, R184.reuse, 0x18, RZ ;  /* 0x00000018b8a67824 */ /* 0x040fe200078e02ff */
[----:B------:R-:W-:Y:S01]  /*1ad0*/  LOP3.LUT R165, R165, 0x28, RZ, 0xfc, !PT ;  /* 0x00000028a5a57812 */ /* 0x000fe200078efcff */
[C---:B------:R-:W-:Y:S01]  /*1ae0*/  IMAD R164, R184.reuse, 0x28, RZ ;  /* 0x00000028b8a47824 */ /* 0x040fe200078e02ff */
[----:B------:R-:W-:Y:S01]  /*1af0*/  ISETP.GE.AND P2, PT, R167, R156, PT ;  /* 0x0000009ca700720c */ /* 0x000fe20003f46270 */
[----:B------:R-:W-:Y:S01]  /*1b00*/  IMAD.SHL.U32 R163, R184, 0x10, RZ ;  /* 0x00000010b8a37824 */ /* 0x000fe200078e00ff */
[----:B------:R-:W-:Y:S01]  /*1b10*/  LOP3.LUT R3, R6, R3, RZ, 0x3c, !PT ;  /* 0x0000000306037212 */ /* 0x000fe200078e3cff */
[----:B------:R-:W-:Y:S01]  /*1b20*/  IMAD.IADD R159, R187, 0x1, R183 ;  /* 0x00000001bb9f7824 */ /* 0x000fe200078e02b7 */
[----:B------:R-:W-:-:S02]  /*1b30*/  LOP3.LUT R2, R9, R2, RZ, 0x3c, !PT ;  /* 0x0000000209027212 */ /* 0x000fc400078e3cff */
[----:B------:R-:W-:Y:S02]  /*1b40*/  CS2R R98, SRZ ;  /* 0x0000000000627805 */ /* 0x000fe4000001ff00 */
[----:B------:R-:W-:Y:S02]  /*1b50*/  LOP3.LUT R0, R7, R0, RZ, 0x3c, !PT ;  /* 0x0000000007007212 */ /* 0x000fe400078e3cff */
[----:B------:R-:W-:Y:S02]  /*1b60*/  CS2R R96, SRZ ;  /* 0x0000000000607805 */ /* 0x000fe4000001ff00 */
[----:B------:R-:W-:Y:S02]  /*1b70*/  LOP3.LUT R104, R157, 0x380, RZ, 0xc0, !PT ;  /* 0x000003809d687812 */ /* 0x000fe400078ec0ff */
[----:B------:R-:W-:Y:S02]  /*1b80*/  CS2R R94, SRZ ;  /* 0x00000000005e7805 */ /* 0x000fe4000001ff00 */
[----:B------:R-:W-:-:S02]  /*1b90*/  LOP3.LUT R168, R168, 0x7f, R157, 0xf8, !PT ;  /* 0x0000007fa8a87812 */ /* 0x000fc400078ef89d */
[----:B------:R-:W-:Y:S02]  /*1ba0*/  CS2R R92, SRZ ;  /* 0x00000000005c7805 */ /* 0x000fe4000001ff00 */
[----:B------:R-:W-:Y:S02]  /*1bb0*/  ISETP.GE.AND P1, PT, R165, R156, PT ;  /* 0x0000009ca500720c */ /* 0x000fe40003f26270 */
[----:B------:R-:W-:Y:S02]  /*1bc0*/  CS2R R74, SRZ ;  /* 0x00000000004a7805 */ /* 0x000fe4000001ff00 */
[----:B------:R-:W-:Y:S02]  /*1bd0*/  P2R R105, PR, RZ, 0x4 ;  /* 0x00000004ff697803 */ /* 0x000fe40000000000 */
[----:B------:R-:W-:Y:S02]  /*1be0*/  CS2R R72, SRZ ;  /* 0x0000000000487805 */ /* 0x000fe4000001ff00 */
[----:B------:R-:W-:-:S02]  /*1bf0*/  SHF.L.U64.HI R154, R155, 0x4, R154 ;  /* 0x000000049b9a7819 */ /* 0x000fc4000001029a */
        /* <DEDUP_REMOVED lines=25> */
[----:B-1----:R-:W-:Y:S02]  /*1d90*/  CS2R R12, SRZ ;  /* 0x00000000000c7805 */ /* 0x002fe4000001ff00 */
        /* <DEDUP_REMOVED lines=15> */
[----:B------:R-:W-:Y:S01]  /*1e90*/  CS2R R4, SRZ ;  /* 0x0000000000047805 */ /* 0x000fe2000001ff00 */
[----:B------:R-:W-:Y:S01]  /*1ea0*/  IMAD.IADD R151, R214, 0x1, R150 ;  /* 0x00000001d6977824 */ /* 0x000fe200078e0296 */
[----:B------:R-:W-:Y:S01]  /*1eb0*/  P2R R105, PR, RZ, 0x2 ;  /* 0x00000002ff697803 */ /* 0x000fe20000000000 */
[----:B------:R-:W-:Y:S01]  /*1ec0*/  IMAD.SHL.U32 R155, R155, 0x10, RZ ;  /* 0x000000109b9b7824 */ /* 0x000fe200078e00ff */
[----:B------:R-:W-:Y:S01]  /*1ed0*/  LEA R168, R168, UR4, 0x4 ;  /* 0x00000004a8a87c11 */ /* 0x000fe2000f8e20ff */
[C---:B------:R-:W-:Y:S01]  /*1ee0*/  VIADD R160, R171.reuse, 0x108 ;  /* 0x00000108aba07836 */ /* 0x040fe20000000000 */
[----:B------:R-:W-:Y:S01]  /*1ef0*/  LEA R162, R162, UR4, 0x2 ;  /* 0x00000004a2a27c11 */ /* 0x000fe2000f8e10ff */
[----:B------:R-:W-:Y:S01]  /*1f00*/  UMOV UR13, 0x400 ;  /* 0x00000400000d7882 */ /* 0x000fe20000000000 */
[----:B------:R-:W-:Y:S01]  /*1f10*/  LEA R161, R171, UR4, 0x4 ;  /* 0x00000004aba17c11 */ /* 0x000fe2000f8e20ff */
[----:B------:R-:W-:Y:S01]  /*1f20*/  UMOV UR10, 0x400 ;  /* 0x00000400000a7882 */ /* 0x000fe20000000000 */
[----:B------:R-:W-:Y:S01]  /*1f30*/  LEA R107, R3, UR4, 0x4 ;  /* 0x00000004036b7c11 */ /* 0x000fe2000f8e20ff */
[----:B------:R-:W-:Y:S01]  /*1f40*/  UMOV UR7, 0x400 ;  /* 0x0000040000077882 */ /* 0x000fe20000000000 */
[----:B------:R-:W-:Y:S01]  /*1f50*/  LEA R106, R2, UR4, 0x4 ;  /* 0x00000004026a7c11 */ /* 0x000fe2000f8e20ff */
[----:B------:R-:W-:Y:S01]  /*1f60*/  USHF.R.U32 UR38, UR14, 0x4, URZ ;  /* 0x000000040e267899 */ /* 0x000fe200080016ff */
[----:B------:R-:W-:-:S03]  /*1f70*/  UMOV UR39, 0x120 ;  /* 0x0000012000277882 */ /* 0x000fc60000000000 */
[----:B------:R-:W-:-:S04]  /*1f80*/  ULOP3.LUT UR39, UR39, 0xf, UR38, 0xf8, !UPT ;  /* 0x0000000f27277892 */ /* 0x000fc8000f8ef826 */
[----:B------:R-:W-:Y:S01]  /*1f90*/  USHF.L.U32 UR39, UR39, 0x14, URZ ;  /* 0x0000001427277899 */ /* 0x000fe200080006ff */
[----:B------:R-:W-:Y:S01]  /*1fa0*/  UMOV UR38, URZ ;  /* 0x000000ff00267c82 */ /* 0x000fe20008000000 */
[----:B------:R-:W-:Y:S01]  /*1fb0*/  LEA R0, R0, UR4, 0x4 ;  /* 0x0000000400007c11 */ /* 0x000fe2000f8e20ff */
[----:B------:R-:W-:Y:S01]  /*1fc0*/  USHF.R.U32 UR36, UR14, 0x4, URZ ;  /* 0x000000040e247899 */ /* 0x000fe200080016ff */
[----:B------:R-:W-:-:S03]  /*1fd0*/  UMOV UR37, 0x120 ;  /* 0x0000012000257882 */ /* 0x000fc60000000000 */
[----:B------:R-:W-:-:S04]  /*1fe0*/  ULOP3.LUT UR37, UR37, 0xf, UR36, 0xf8, !UPT ;  /* 0x0000000f25257892 */ /* 0x000fc8000f8ef824 */
[----:B------:R-:W-:Y:S01]  /*1ff0*/  USHF.L.U32 UR37, UR37, 0x14, URZ ;  /* 0x0000001425257899 */ /* 0x000fe200080006ff */
[----:B------:R-:W-:Y:S01]  /*2000*/  UMOV UR36, URZ ;  /* 0x000000ff00247c82 */ /* 0x000fe20008000000 */
[----:B------:R-:W-:Y:S01]  /*2010*/  ISETP.NE.AND P4, PT, R104, 0x80, PT ;  /* 0x000000806800780c */ /* 0x000fe20003f85270 */
        /* <DEDUP_REMOVED lines=45> */
[----:B------:R-:W-:Y:S01]  /*22f0*/  UMOV UR17, URZ ;  /* 0x000000ff00117c82 */ /* 0x000fe20008000000 */
[----:B------:R-:W-:Y:S01]  /*2300*/  UMOV UR16, URZ ;  /* 0x000000ff00107c82 */ /* 0x000fe20008000000 */
[----:B-----5:R-:W-:Y:S02]  /*2310*/  ULEA UR11, UR12, UR13, 0x18 ;  /* 0x0000000d0c0b7291 */ /* 0x020fe4000f8ec0ff */
[----:B--2---:R-:W-:Y:S02]  /*2320*/  ULEA UR8, UR9, UR10, 0x18 ;  /* 0x0000000a09087291 */ /* 0x004fe4000f8ec0ff */
[----:B---3--:R-:W-:Y:S01]  /*2330*/  ULEA UR5, UR6, UR7, 0x18 ;  /* 0x0000000706057291 */ /* 0x008fe2000f8ec0ff */
[----:B------:R-:W-:Y:S01]  /*2340*/  UMOV UR15, URZ ;  /* 0x000000ff000f7c82 */ /* 0x000fe20008000000 */
[----:B------:R-:W-:-:S10]  /*2350*/  UMOV UR14, URZ ;  /* 0x000000ff000e7c82 */ /* 0x000fd40008000000 */
.L_x_177:
[----:B-12---:R1:W2:Y:S01]  /*2360*/  LDS.128 R140, [R178+UR4+0xe000] ;  /* 0x00e00004b28c7984 */ /* 0x0062a20008000c00 */
[----:B------:R-:W-:Y:S05]  /*2370*/  WARPSYNC.ALL ;  /* 0x0000000000007948 */ /* 0x000fea0003800000 */
[----:B------:R1:W2:Y:S01]  /*2380*/  LDS.128 R144, [R180+0x7000] ;  /* 0x00700000b4907984 */ /* 0x0002a20000000c00 */
[----:B------:R-:W-:Y:S01]  /*2390*/  ISETP.GE.AND P1, PT, R191, 0x4, PT ;  /* 0x00000004bf00780c */ /* 0x000fe20003f26270 */
[----:B------:R-:W-:Y:S01]  /*23a0*/  IMAD.IADD R3, R187, 0x1, R158 ;  /* 0x00000001bb037824 */ /* 0x000fe200078e029e */
[CC--:B------:R-:W-:Y:S01]  /*23b0*/  LEA R194, P0, R158.reuse, R228.reuse, 0x4 ;  /* 0x000000e49ec27211 */ /* 0x0c0fe200078020ff */
[----:B---34-:R1:W2:Y:S01]  /*23c0*/  LDSM.16.M88.4 R116, [R107] ;  /* 0x000000006b74783b */ /* 0x0182a20000000200 */
[----:B------:R-:W-:Y:S01]  /*23d0*/  BSSY.RECONVERGENT B0, `(.L_x_128) ;  /* 0x0000013000007945 */ /* 0x000fe20003800200 */
[----:B------:R-:W-:Y:S01]  /*23e0*/  IMAD.MOV.U32 R188, RZ, RZ, R191 ;  /* 0x000000ffffbc7224 */ /* 0x000fe200078e00bf */
[-C--:B------:R-:W-:Y:S01]  /*23f0*/  LEA.HI.X.SX32 R195, R158, R229.reuse, 0x4, P0 ;  /* 0x000000e59ec37211 */ /* 0x080fe200000f26ff */
[----:B------:R1:W2:Y:S01]  /*2400*/  LDSM.16.M88.4 R120, [R106] ;  /* 0x000000006a78783b */ /* 0x0002a20000000200 */
[C---:B------:R-:W-:Y:S03]  /*2410*/  LEA R192, P0, R3.reuse, R228, 0x4 ;  /* 0x000000e403c07211 */ /* 0x040fe600078020ff */
[----:B------:R1:W2:Y:S01]  /*2420*/  LDSM.16.M88.4 R124, [R0] ;  /* 0x00000000007c783b */ /* 0x0002a20000000200 */
[----:B------:R-:W-:Y:S01]  /*2430*/  LEA.HI.X.SX32 R193, R3, R229, 0x4, P0 ;  /* 0x000000e503c17211 */ /* 0x000fe200000f26ff */
[----:B------:R-:W-:Y:S08]  /*2440*/  @!P1 BRA `(.L_x_129) ;  /* 0x00000000002c9947 */ /* 0x000ff00003800000 */
[----:B------:R-:W-:Y:S01]  /*2450*/  @!PT LDS RZ, [RZ] ;  /* 0x00000000fffff984 */ /* 0x000fe20000000800 */
[----:B------:R-:W-:Y:S01]  /*2460*/  @!PT LDS RZ, [RZ] ;  /* 0x00000000fffff984 */ /* 0x000fe20000000800 */
[----:B------:R-:W-:Y:S01]  /*2470*/  @!PT LDS RZ, [RZ] ;  /* 0x00000000fffff984 */ /* 0x000fe20000000800 */
[----:B------:R-:W-:Y:S04]  /*2480*/  @!P5 LDGSTS.E.BYPASS.LTC128B.128 [R182+0x4800], desc[UR40][R194.64] ;  /* 0x04800000c2b6dfae */ /* 0x000fe8000b981a28 */
[----:B------:R-:W-:Y:S04]  /*2490*/  @!P6 LDGSTS.E.BYPASS.LTC128B.128 [R181+0x4800], desc[UR40][R192.64] ;  /* 0x04800000c0b5efae */ /* 0x000fe8000b981a28 */
[----:B------:R3:W-:Y:S04]  /*24a0*/  LDGSTS.E.BYPASS.LTC128B.128 [R180+0xc000], desc[UR38][R218.64] ;  /* 0x0c000000dab47fae */ /* 0x0007e8000b981a26 */
[----:B------:R5:W-:Y:S01]  /*24b0*/  LDGSTS.E.BYPASS.LTC128B.128 [R180+0xd000], desc[UR38][R216.64] ;  /* 0x0d000000d8b47fae */ /* 0x000be2000b981a26 */
[C---:B---3--:R-:W-:Y:S02]  /*24c0*/  LEA R218, P1, R185.reuse, R218, 0x4 ;  /* 0x000000dab9da7211 */ /* 0x048fe400078220ff */
[C---:B-----5:R-:W-:Y:S02]  /*24d0*/  LEA R216, P0, R185.reuse, R216, 0x4 ;  /* 0x000000d8b9d87211 */ /* 0x060fe400078020ff */
[C---:B------:R-:W-:Y:S02]  /*24e0*/  LEA.HI.X.SX32 R219, R185.reuse, R219, 0x4, P1 ;  /* 0x000000dbb9db7211 */ /* 0x040fe400008f26ff */
[----:B------:R-:W-:Y:S09]  /*24f0*/  LEA.HI.X.SX32 R217, R185, R217, 0x4, P0 ;  /* 0x000000d9b9d97211 */ /* 0x000ff200000f26ff */
.L_x_129:
[----:B------:R-:W-:Y:S05]  /*2500*/  BSYNC.RECONVERGENT B0 ;  /* 0x0000000000007941 */ /* 0x000fea0003800200 */
.L_x_128:
[----:B------:R-:W-:Y:S01]  /*2510*/  MOV R190, 0x64006400 ;  /* 0x6400640000be7802 */ /* 0x000fe20000000f00 */
[----:B------:R-:W0:Y:S01]  /*2520*/  LDGDEPBAR ;  /* 0x00000000000079af */ /* 0x000e220000000000 */
[----:B------:R-:W-:Y:S02]  /*2530*/  MOV R189, 0x2c00 ;  /* 0x00002c0000bd7802 */ /* 0x000fe40000000f00 */
[C-C-:B------:R-:W-:Y:S02]  /*2540*/  LOP3.LUT R138, R132.reuse, 0xf000f0, R190.reuse, 0xea, !PT ;  /* 0x00f000f0848a7812 */ /* 0x140fe400078eeabe */
[----:B------:R-:W-:Y:S02]  /*2550*/  LOP3.LUT R137, R132, 0xf000f, R190, 0xea, !PT ;  /* 0x000f000f84897812 */ /* 0x000fe400078eeabe */
[----:B------:R-:W-:Y:S01]  /*2560*/  SHF.R.S32.HI R139, RZ, 0x8, R132 ;  /* 0x00000008ff8b7819 */ /* 0x000fe20000011484 */
[-C--:B------:R-:W-:Y:S01]  /*2570*/  HFMA2 R138, R138, R189.reuse.H0_H0, -72, -72 ;  /* 0xd480d4808a8a7431 */ /* 0x080fe200000400bd */
[----:B------:R-:W-:Y:S01]  /*2580*/  ISETP.NE.AND P0, PT, R191, 0x1, PT ;  /* 0x00000001bf00780c */ /* 0x000fe20003f05270 */
[----:B------:R-:W-:Y:S01]  /*2590*/  HADD2 R137, R137, -1032, -1032 ;  /* 0xe408e40889897430 */ /* 0x000fe20000000000 */
[C-C-:B------:R-:W-:Y:S01]  /*25a0*/  LOP3.LUT R136, R139.reuse, 0xf000f, R190.reuse, 0xea, !PT ;  /* 0x000f000f8b887812 */ /* 0x140fe200078eeabe */
[-C--:B------:R-:W-:Y:S01]  /*25b0*/  HMUL2 R3, R138, R128.reuse.H0_H0 ;  /* 0x200000808a037232 */ /* 0x080fe20000000000 */
[----:B------:R-:W-:Y:S01]  /*25c0*/  LOP3.LUT R132, R139, 0xf000f0, R190, 0xea, !PT ;  /* 0x00f000f08b847812 */ /* 0x000fe200078eeabe */
[-C--:B------:R-:W-:Y:S01]  /*25d0*/  HMUL2 R2, R137, R128.reuse.H0_H0 ;  /* 0x2000008089027232 */ /* 0x080fe20000000000 */
[----:B------:R-:W-:Y:S01]  /*25e0*/  MOV R191, RZ ;  /* 0x000000ff00bf7202 */ /* 0x000fe20000000f00 */
[----:B------:R-:W-:Y:S02]  /*25f0*/  HADD2 R136, R136, -1032, -1032 ;  /* 0xe408e40888887430 */ /* 0x000fe40000000000 */
[----:B------:R-:W-:Y:S02]  /*2600*/  HFMA2 R132, R132, R189.H0_H0, -72, -72 ;  /* 0xd480d48084847431 */ /* 0x000fe400000400bd */
[----:B------:R-:W-:-:S01]  /*2610*/  HMUL2 R104, R136, R128.H1_H1 ;  /* 0x3000008088687232 */ /* 0x000fc20000000000 */
[C---:B------:R-:W-:Y:S01]  /*2620*/  HMMA.16816.F32 R4, R100.reuse, R2, R4 ;  /* 0x000000026404723c */ /* 0x040fe20000001804 */
[----:B------:R-:W-:Y:S04]  /*2630*/  DEPBAR.LE SB0, 0x2 ;  /* 0x000080800000791a */ /* 0x000fe80000000000 */
[----:B------:R-:W-:Y:S01]  /*2640*/  HMUL2 R105, R132, R128.H1_H1 ;  /* 0x3000008084697232 */ /* 0x000fe20000000000 */
[----:B------:R-:W-:Y:S01]  /*2650*/  BAR.SYNC.DEFER_BLOCKING 0x0 ;  /* 0x0000000000007b1d */ /* 0x000fe20000010000 */
[C-C-:B------:R-:W-:Y:S02]  /*2660*/  LOP3.LUT R132, R133.reuse, 0xf000f0, R190.reuse, 0xea, !PT ;  /* 0x00f000f085847812 */ /* 0x140fe400078eeabe */
[--C-:B------:R-:W-:Y:S02]  /*2670*/  LOP3.LUT R128, R133, 0xf000f, R190.reuse, 0xea, !PT ;  /* 0x000f000f85807812 */ /* 0x100fe400078eeabe */
[----:B------:R-:W-:Y:S01]  /*2680*/  SHF.R.S32.HI R133, RZ, 0x8, R133 ;  /* 0x00000008ff857819 */ /* 0x000fe20000011485 */
[----:B------:R-:W-:Y:S05]  /*2690*/  HMMA.16816.F32 R8, R100, R104, R8 ;  /* 0x000000686408723c */ /* 0x000fea0000001808 */
[C-C-:B------:R-:W-:Y:S01]  /*26a0*/  LOP3.LUT R137, R133.reuse, 0xf000f, R190.reuse, 0xea, !PT ;  /* 0x000f000f85897812 */ /* 0x140fe200078eeabe */
[----:B------:R-:W-:Y:S01]  /*26b0*/  HFMA2 R132, R132, R189.H0_H0, -72, -72 ;  /* 0xd480d48084847431 */ /* 0x000fe200000400bd */
[----:B------:R-:W-:Y:S01]  /*26c0*/  LOP3.LUT R136, R133, 0xf000f0, R190, 0xea, !PT ;  /* 0x00f000f085887812 */ /* 0x000fe200078eeabe */
[C---:B----4-:R-:W-:Y:S05]  /*26d0*/  HMMA.16816.F32 R12, R108.reuse, R2, R12 ;  /* 0x000000026c0c723c */ /* 0x050fea000000180c */
[----:B------:R-:W-:Y:S01]  /*26e0*/  SHF.R.S32.HI R133, RZ, 0x8, R134 ;  /* 0x00000008ff857819 */ /* 0x000fe20000011486 */
[----:B------:R-:W-:Y:S02]  /*26f0*/  HADD2 R128, R128, -1032, -1032 ;  /* 0xe408e40880807430 */ /* 0x000fe40000000000 */
[----:B------:R-:W-:Y:S08]  /*2700*/  HMMA.16816.F32 R16, R108, R104, R16 ;  /* 0x000000686c10723c */ /* 0x000ff00000001810 */
[C---:B------:R-:W-:Y:S05]  /*2710*/  HMMA.16816.F32 R20, R112.reuse, R2, R20 ;  /* 0x000000027014723c */ /* 0x040fea0000001814 */
[-C--:B------:R-:W-:Y:S02]  /*2720*/  HMUL2 R3, R132, R129.reuse.H0_H0 ;  /* 0x2000008184037232 */ /* 0x080fe40000000000 */
[----:B------:R-:W-:Y:S01]  /*2730*/  HADD2 R132, R137, -1032, -1032 ;  /* 0xe408e40889847430 */ /* 0x000fe20000000000 */
[----:B------:R-:W-:Y:S03]  /*2740*/  HMMA.16816.F32 R24, R112, R104, R24 ;  /* 0x000000687018723c */ /* 0x000fe60000001818 */
[----:B------:R-:W-:Y:S02]  /*2750*/  HMUL2 R2, R128, R129.H0_H0 ;  /* 0x2000008180027232 */ /* 0x000fe40000000000 */
[----:B------:R-:W-:Y:S01]  /*2760*/  HFMA2 R128, R136, R189.H0_H0, -72, -72 ;  /* 0xd480d48088807431 */ /* 0x000fe200000400bd */
[C-C-:B------:R-:W-:Y:S01]  /*2770*/  LOP3.LUT R136, R134.reuse, 0xf000f0, R190.reuse, 0xea, !PT ;  /* 0x00f000f086887812 */ /* 0x140fe200078eeabe */
[-C--:B------:R-:W-:Y:S01]  /*2780*/  HMUL2 R104, R132, R129.reuse.H1_H1 ;  /* 0x3000008184687232 */ /* 0x080fe20000000000 */
[--C-:B------:R-:W-:Y:S01]  /*2790*/  LOP3.LUT R132, R134, 0xf000f, R190.reuse, 0xea, !PT ;  /* 0x000f000f86847812 */ /* 0x100fe200078eeabe */
[----:B------:R-:W-:Y:S01]  /*27a0*/  HMUL2 R105, R128, R129.H1_H1 ;  /* 0x3000008180697232 */ /* 0x000fe20000000000 */
[C---:B------:R-:W-:Y:S05]  /*27b0*/  HMMA.16816.F32 R28, R100.reuse, R2, R28 ;  /* 0x00000002641c723c */ /* 0x040fea000000181c */
[C-C-:B------:R-:W-:Y:S01]  /*27c0*/  LOP3.LUT R129, R133.reuse, 0xf000f, R190.reuse, 0xea, !PT ;  /* 0x000f000f85817812 */ /* 0x140fe200078eeabe */
[----:B------:R-:W-:Y:S01]  /*27d0*/  HADD2 R132, R132, -1032, -1032 ;  /* 0xe408e40884847430 */ /* 0x000fe20000000000 */
[----:B------:R-:W-:Y:S01]  /*27e0*/  LOP3.LUT R128, R133, 0xf000f0, R190, 0xea, !PT ;  /* 0x00f000f085807812 */ /* 0x000fe200078eeabe */
[----:B------:R-:W-:Y:S03]  /*27f0*/  HMMA.16816.F32 R32, R100, R104, R32 ;  /* 0x000000686420723c */ /* 0x000fe60000001820 */
[-C--:B------:R-:W-:Y:S02]  /*2800*/  HFMA2 R133, R136, R189.reuse.H0_H0, -72, -72 ;  /* 0xd480d48088857431 */ /* 0x080fe400000400bd */
[----:B------:R-:W-:Y:S02]  /*2810*/  HADD2 R129, R129, -1032, -1032 ;  /* 0xe408e40881817430 */ /* 0x000fe40000000000 */
[-C--:B------:R-:W-:Y:S01]  /*2820*/  HFMA2 R128, R128, R189.reuse.H0_H0, -72, -72 ;  /* 0xd480d48080807431 */ /* 0x080fe200000400bd */
[C---:B------:R-:W-:Y:S08]  /*2830*/  HMMA.16816.F32 R36, R108.reuse, R2, R36 ;  /* 0x000000026c24723c */ /* 0x040ff00000001824 */
[----:B------:R-:W-:Y:S08]  /*2840*/  HMMA.16816.F32 R40, R108, R104, R40 ;  /* 0x000000686c28723c */ /* 0x000ff00000001828 */
[C---:B------:R-:W-:Y:S05]  /*2850*/  HMMA.16816.F32 R44, R112.reuse, R2, R44 ;  /* 0x00000002702c723c */ /* 0x040fea000000182c */
[-C--:B------:R-:W-:Y:S01]  /*2860*/  HMUL2 R3, R133, R130.reuse.H0_H0 ;  /* 0x2000008285037232 */ /* 0x080fe20000000000 */
[----:B--2---:R-:W-:Y:S01]  /*2870*/  SHF.R.S32.HI R133, RZ, 0x8, R144 ;  /* 0x00000008ff857819 */ /* 0x004fe20000011490 */
[-C--:B------:R-:W-:Y:S01]  /*2880*/  HMUL2 R2, R132, R130.reuse.H0_H0 ;  /* 0x2000008284027232 */ /* 0x080fe20000000000 */
[----:B------:R-:W-:Y:S03]  /*2890*/  HMMA.16816.F32 R48, R112, R104, R48 ;  /* 0x000000687030723c */ /* 0x000fe60000001830 */
[-C--:B------:R-:W-:Y:S02]  /*28a0*/  HMUL2 R104, R129, R130.reuse.H1_H1 ;  /* 0x3000008281687232 */ /* 0x080fe40000000000 */
[----:B------:R-:W-:Y:S01]  /*28b0*/  HMUL2 R105, R128, R130.H1_H1 ;  /* 0x3000008280697232 */ /* 0x000fe20000000000 */
[C-C-:B------:R-:W-:Y:S02]  /*28c0*/  LOP3.LUT R130, R135.reuse, 0xf000f0, R190.reuse, 0xea, !PT ;  /* 0x00f000f087827812 */ /* 0x140fe400078eeabe */
[C---:B------:R-:W-:Y:S05]  /*28d0*/  HMMA.16816.F32 R52, R100.reuse, R2, R52 ;  /* 0x000000026434723c */ /* 0x040fea0000001834 */
[--C-:B------:R-:W-:Y:S01]  /*28e0*/  LOP3.LUT R128, R135, 0xf000f, R190.reuse, 0xea, !PT ;  /* 0x000f000f87807812 */ /* 0x100fe200078eeabe */
[----:B------:R-:W-:Y:S01]  /*28f0*/  HFMA2 R129, R130, R189.H0_H0, -72, -72 ;  /* 0xd480d48082817431 */ /* 0x000fe200000400bd */
[----:B------:R-:W-:Y:S01]  /*2900*/  SHF.R.S32.HI R135, RZ, 0x8, R135 ;  /* 0x00000008ff877819 */ /* 0x000fe20000011487 */
[----:B------:R-:W-:Y:S03]  /*2910*/  HMMA.16816.F32 R56, R100, R104, R56 ;  /* 0x000000686438723c */ /* 0x000fe60000001838 */
[C-C-:B------:R-:W-:Y:S01]  /*2920*/  LOP3.LUT R132, R135.reuse, 0xf000f, R190.reuse, 0xea, !PT ;  /* 0x000f000f87847812 */ /* 0x140fe200078eeabe */
[----:B------:R-:W-:Y:S01]  /*2930*/  HADD2 R128, R128, -1032, -1032 ;  /* 0xe408e40880807430 */ /* 0x000fe20000000000 */
[--C-:B------:R-:W-:Y:S03]  /*2940*/  LOP3.LUT R130, R135, 0xf000f0, R190.reuse, 0xea, !PT ;  /* 0x00f000f087827812 */ /* 0x100fe600078eeabe */
[C---:B------:R-:W-:Y:S08]  /*2950*/  HMMA.16816.F32 R60, R108.reuse, R2, R60 ;  /* 0x000000026c3c723c */ /* 0x040ff0000000183c */
        /* <DEDUP_REMOVED lines=9> */
[C-C-:B------:R-:W-:Y:S01]  /*29f0*/  LOP3.LUT R129, R133.reuse, 0xf000f, R190.reuse, 0xea, !PT ;  /* 0x000f000f85817812 */ /* 0x140fe200078eeabe */
[----:B------:R-:W-:Y:S01]  /*2a00*/  HMUL2 R105, R128, R131.H1_H1 ;  /* 0x3000008380697232 */ /* 0x000fe20000000000 */
[C---:B------:R-:W-:Y:S05]  /*2a10*/  HMMA.16816.F32 R76, R100.reuse, R2, R76 ;  /* 0x00000002644c723c */ /* 0x040fea000000184c */
[--C-:B------:R-:W-:Y:S01]  /*2a20*/  LOP3.LUT R128, R133, 0xf000f0, R190.reuse, 0xea, !PT ;  /* 0x00f000f085807812 */ /* 0x100fe200078eeabe */
[-C--:B------:R-:W-:Y:S01]  /*2a30*/  HFMA2 R130, R130, R189.reuse.H0_H0, -72, -72 ;  /* 0xd480d48082827431 */ /* 0x080fe200000400bd */
[--C-:B------:R-:W-:Y:S01]  /*2a40*/  LOP3.LUT R131, R144, 0xf000f, R190.reuse, 0xea, !PT ;  /* 0x000f000f90837812 */ /* 0x100fe200078eeabe */
[----:B------:R-:W-:Y:S03]  /*2a50*/  HMMA.16816.F32 R80, R100, R104, R80 ;  /* 0x000000686450723c */ /* 0x000fe60000001850 */
[----:B------:R-:W-:Y:S01]  /*2a60*/  HADD2 R129, R129, -1032, -1032 ;  /* 0xe408e40881817430 */ /* 0x000fe20000000000 */
[C-C-:B------:R-:W-:Y:S01]  /*2a70*/  LOP3.LUT R144, R145.reuse, 0xf000f, R190.reuse, 0xea, !PT ;  /* 0x000f000f91907812 */ /* 0x140fe200078eeabe */
[----:B------:R-:W-:Y:S02]  /*2a80*/  HADD2 R131, R131, -1032, -1032 ;  /* 0xe408e40883837430 */ /* 0x000fe40000000000 */
[----:B------:R-:W-:Y:S01]  /*2a90*/  HFMA2 R128, R128, R189.H0_H0, -72, -72 ;  /* 0xd480d48080807431 */ /* 0x000fe200000400bd */
[C---:B------:R-:W-:Y:S05]  /*2aa0*/  HMMA.16816.F32 R84, R108.reuse, R2, R84 ;  /* 0x000000026c54723c */ /* 0x040fea0000001854 */
[----:B------:R-:W-:Y:S03]  /*2ab0*/  HADD2 R144, R144, -1032, -1032 ;  /* 0xe408e40890907430 */ /* 0x000fe60000000000 */
[----:B------:R-:W-:Y:S08]  /*2ac0*/  HMMA.16816.F32 R88, R108, R104, R88 ;  /* 0x000000686c58723c */ /* 0x000ff00000001858 */
[C---:B------:R-:W-:Y:S05]  /*2ad0*/  HMMA.16816.F32 R92, R112.reuse, R2, R92 ;  /* 0x00000002705c723c */ /* 0x040fea000000185c */
[-C--:B------:R-:W-:Y:S02]  /*2ae0*/  HMUL2 R2, R131, R140.reuse.H0_H0 ;  /* 0x2000008c83027232 */ /* 0x080fe40000000000 */
[-C--:B------:R-:W-:Y:S01]  /*2af0*/  HMUL2 R3, R130, R140.reuse.H0_H0 ;  /* 0x2000008c82037232 */ /* 0x080fe20000000000 */
[----:B------:R-:W-:Y:S03]  /*2b00*/  HMMA.16816.F32 R96, R112, R104, R96 ;  /* 0x000000687060723c */ /* 0x000fe60000001860 */
[-C--:B------:R-:W-:Y:S02]  /*2b10*/  HMUL2 R104, R129, R140.reuse.H1_H1 ;  /* 0x3000008c81687232 */ /* 0x080fe40000000000 */
[----:B------:R-:W-:Y:S01]  /*2b20*/  HMUL2 R105, R128, R140.H1_H1 ;  /* 0x3000008c80697232 */ /* 0x000fe20000000000 */
[----:B------:R-:W-:-:S02]  /*2b30*/  LOP3.LUT R140, R145, 0xf000f0, R190, 0xea, !PT ;  /* 0x00f000f0918c7812 */ /* 0x000fc400078eeabe */
[C---:B------:R-:W-:Y:S05]  /*2b40*/  HMMA.16816.F32 R4, R116.reuse, R2, R4 ;  /* 0x000000027404723c */ /* 0x040fea0000001804 */
[----:B------:R-:W-:Y:S01]  /*2b50*/  SHF.R.S32.HI R145, RZ, 0x8, R145 ;  /* 0x00000008ff917819 */ /* 0x000fe20000011491 */
[----:B------:R-:W-:Y:S02]  /*2b60*/  HFMA2 R140, R140, R189.H0_H0, -72, -72 ;  /* 0xd480d4808c8c7431 */ /* 0x000fe400000400bd */
[----:B------:R-:W-:Y:S03]  /*2b70*/  HMMA.16816.F32 R8, R116, R104, R8 ;  /* 0x000000687408723c */ /* 0x000fe60000001808 */
[C-C-:B------:R-:W-:Y:S02]  /*2b80*/  LOP3.LUT R197, R145.reuse, 0xf000f, R190.reuse, 0xea, !PT ;  /* 0x000f000f91c57812 */ /* 0x140fe400078eeabe */
[--C-:B------:R-:W-:Y:S02]  /*2b90*/  LOP3.LUT R196, R145, 0xf000f0, R190.reuse, 0xea, !PT ;  /* 0x00f000f091c47812 */ /* 0x100fe400078eeabe */
[C---:B------:R-:W-:Y:S01]  /*2ba0*/  LOP3.LUT R145, R146.reuse, 0xf000f, R190, 0xea, !PT ;  /* 0x000f000f92917812 */ /* 0x040fe200078eeabe */
[C---:B------:R-:W-:Y:S05]  /*2bb0*/  HMMA.16816.F32 R12, R120.reuse, R2, R12 ;  /* 0x00000002780c723c */ /* 0x040fea000000180c */
[----:B------:R-:W-:Y:S03]  /*2bc0*/  HADD2 R145, R145, -1032, -1032 ;  /* 0xe408e40891917430 */ /* 0x000fe60000000000 */
[----:B------:R-:W-:Y:S08]  /*2bd0*/  HMMA.16816.F32 R16, R120, R104, R16 ;  /* 0x000000687810723c */ /* 0x000ff00000001810 */
[C---:B------:R-:W-:Y:S05]  /*2be0*/  HMMA.16816.F32 R20, R124.reuse, R2, R20 ;  /* 0x000000027c14723c */ /* 0x040fea0000001814 */
[-C--:B------:R-:W-:Y:S02]  /*2bf0*/  HMUL2 R2, R144, R141.reuse.H0_H0 ;  /* 0x2000008d90027232 */ /* 0x080fe40000000000 */
[----:B------:R-:W-:Y:S01]  /*2c00*/  HMUL2 R3, R140, R141.H0_H0 ;  /* 0x2000008d8c037232 */ /* 0x000fe20000000000 */
[----:B------:R-:W-:Y:S03]  /*2c10*/  HMMA.16816.F32 R24, R124, R104, R24 ;  /* 0x000000687c18723c */ /* 0x000fe60000001818 */
[----:B------:R-:W-:Y:S01]  /*2c20*/  HADD2 R144, R197, -1032, -1032 ;  /* 0xe408e408c5907430 */ /* 0x000fe20000000000 */
[----:B------:R-:W-:Y:S01]  /*2c30*/  SHF.R.S32.HI R197, RZ, 0x8, R146 ;  /* 0x00000008ffc57819 */ /* 0x000fe20000011492 */
[----:B------:R-:W-:Y:S02]  /*2c40*/  HFMA2 R140, R196, R189.H0_H0, -72, -72 ;  /* 0xd480d480c48c7431 */ /* 0x000fe400000400bd */
[-C--:B------:R-:W-:Y:S01]  /*2c50*/  HMUL2 R104, R144, R141.reuse.H1_H1 ;  /* 0x3000008d90687232 */ /* 0x080fe20000000000 */
[C---:B------:R-:W-:Y:S05]  /*2c60*/  HMMA.16816.F32 R28, R116.reuse, R2, R28 ;  /* 0x00000002741c723c */ /* 0x040fea000000181c */
[----:B------:R-:W-:Y:S01]  /*2c70*/  HMUL2 R105, R140, R141.H1_H1 ;  /* 0x3000008d8c697232 */ /* 0x000fe20000000000 */
[--C-:B------:R-:W-:Y:S02]  /*2c80*/  LOP3.LUT R144, R146, 0xf000f0, R190.reuse, 0xea, !PT ;  /* 0x00f000f092907812 */ /* 0x100fe400078eeabe */
[C-C-:B------:R-:W-:Y:S02]  /*2c90*/  LOP3.LUT R141, R197.reuse, 0xf000f, R190.reuse, 0xea, !PT ;  /* 0x000f000fc58d7812 */ /* 0x140fe400078eeabe */
[--C-:B------:R-:W-:Y:S01]  /*2ca0*/  LOP3.LUT R140, R197, 0xf000f0, R190.reuse, 0xea, !PT ;  /* 0x00f000f0c58c7812 */ /* 0x100fe200078eeabe */
[-C--:B------:R-:W-:Y:S01]  /*2cb0*/  HFMA2 R144, R144, R189.reuse.H0_H0, -72, -72 ;  /* 0xd480d48090907431 */ /* 0x080fe200000400bd */
[----:B------:R-:W-:Y:S03]  /*2cc0*/  HMMA.16816.F32 R32, R116, R104, R32 ;  /* 0x000000687420723c */ /* 0x000fe60000001820 */
[----:B------:R-:W-:Y:S02]  /*2cd0*/  HADD2 R141, R141, -1032, -1032 ;  /* 0xe408e4088d8d7430 */ /* 0x000fe40000000000 */
[-C--:B------:R-:W-:Y:S03]  /*2ce0*/  HFMA2 R140, R140, R189.reuse.H0_H0, -72, -72 ;  /* 0xd480d4808c8c7431 */ /* 0x080fe600000400bd */
[C---:B------:R-:W-:Y:S08]  /*2cf0*/  HMMA.16816.F32 R36, R120.reuse, R2, R36 ;  /* 0x000000027824723c */ /* 0x040ff00000001824 */
[----:B------:R-:W-:Y:S08]  /*2d00*/  HMMA.16816.F32 R40, R120, R104, R40 ;  /* 0x000000687828723c */ /* 0x000ff00000001828 */
[C---:B------:R-:W-:Y:S01]  /*2d10*/  HMMA.16816.F32 R44, R124.reuse, R2, R44 ;  /* 0x000000027c2c723c */ /* 0x040fe2000000182c */
[----:B-1----:R-:W1:Y:S04]  /*2d20*/  LDS.128 R136, [R178+UR4+0xe000] ;  /* 0x00e00004b2887984 */ /* 0x002e680008000c00 */
[-C--:B------:R-:W-:Y:S02]  /*2d30*/  HMUL2 R2, R145, R142.reuse.H0_H0 ;  /* 0x2000008e91027232 */ /* 0x080fe40000000000 */
[-C--:B------:R-:W-:Y:S01]  /*2d40*/  HMUL2 R3, R144, R142.reuse.H0_H0 ;  /* 0x2000008e90037232 */ /* 0x080fe20000000000 */
[----:B------:R-:W-:Y:S01]  /*2d50*/  HMMA.16816.F32 R48, R124, R104, R48 ;  /* 0x000000687c30723c */ /* 0x000fe20000001830 */
[----:B------:R2:W3:Y:S02]  /*2d60*/  LDSM.16.M88.4 R100, [R177+0x1800] ;  /* 0x00180000b164783b */ /* 0x0004e40000000200 */
[-C--:B------:R-:W-:Y:S01]  /*2d70*/  HMUL2 R104, R141, R142.reuse.H1_H1 ;  /* 0x3000008e8d687232 */ /* 0x080fe20000000000 */
[C-C-:B------:R-:W-:Y:S01]  /*2d80*/  LOP3.LUT R141, R147.reuse, 0xf000f, R190.reuse, 0xea, !PT ;  /* 0x000f000f938d7812 */ /* 0x140fe200078eeabe */
[----:B------:R-:W-:Y:S01]  /*2d90*/  HMUL2 R105, R140, R142.H1_H1 ;  /* 0x3000008e8c697232 */ /* 0x000fe20000000000 */
[--C-:B------:R-:W-:Y:S02]  /*2da0*/  LOP3.LUT R140, R147, 0xf000f0, R190.reuse, 0xea, !PT ;  /* 0x00f000f0938c7812 */ /* 0x100fe400078eeabe */
[C---:B------:R-:W-:Y:S01]  /*2db0*/  HMMA.16816.F32 R52, R116.reuse, R2, R52 ;  /* 0x000000027434723c */ /* 0x040fe20000001834 */
[----:B------:R2:W3:Y:S04]  /*2dc0*/  LDSM.16.M88.4 R108, [R176+0x1800] ;  /* 0x00180000b06c783b */ /* 0x0004e80000000200 */
[----:B------:R-:W-:Y:S01]  /*2dd0*/  SHF.R.S32.HI R147, RZ, 0x8, R147 ;  /* 0x00000008ff937819 */ /* 0x000fe20000011493 */
[----:B------:R-:W-:Y:S02]  /*2de0*/  HADD2 R141, R141, -1032, -1032 ;  /* 0xe408e4088d8d7430 */ /* 0x000fe40000000000 */
[----:B------:R-:W-:Y:S01]  /*2df0*/  HMMA.16816.F32 R56, R116, R104, R56 ;  /* 0x000000687438723c */ /* 0x000fe20000001838 */
[----:B------:R2:W3:Y:S02]  /*2e00*/  LDSM.16.M88.4 R112, [R175+0x1800] ;  /* 0x00180000af70783b */ /* 0x0004e40000000200 */
[----:B------:R-:W-:Y:S01]  /*2e10*/  HFMA2 R140, R140, R189.H0_H0, -72, -72 ;  /* 0xd480d4808c8c7431 */ /* 0x000fe200000400bd */
[C-C-:B------:R-:W-:Y:S02]  /*2e20*/  LOP3.LUT R144, R147.reuse, 0xf000f, R190.reuse, 0xea, !PT ;  /* 0x000f000f93907812 */ /* 0x140fe400078eeabe */
[----:B------:R-:W-:Y:S02]  /*2e30*/  LOP3.LUT R142, R147, 0xf000f0, R190, 0xea, !PT ;  /* 0x00f000f0938e7812 */ /* 0x000fe400078eeabe */
[C---:B------:R-:W-:Y:S01]  /*2e40*/  HMMA.16816.F32 R60, R120.reuse, R2, R60 ;  /* 0x00000002783c723c */ /* 0x040fe2000000183c */
[----:B------:R2:W3:Y:S07]  /*2e50*/  LDS.128 R132, [R180+0x8000] ;  /* 0x00800000b4847984 */ /* 0x0004ee0000000c00 */
[----:B------:R-:W-:Y:S03]  /*2e60*/  HMMA.16816.F32 R64, R120, R104, R64 ;  /* 0x000000687840723c */ /* 0x000fe60000001840 */
[----:B-1----:R-:W-:Y:S02]  /*2e70*/  MOV R128, R136 ;  /* 0x0000008800807202 */ /* 0x002fe40000000f00 */
[----:B------:R-:W-:Y:S02]  /*2e80*/  MOV R129, R137 ;  /* 0x0000008900817202 */ /* 0x000fe40000000f00 */
[----:B------:R-:W-:Y:S01]  /*2e90*/  MOV R130, R138 ;  /* 0x0000008a00827202 */ /* 0x000fe20000000f00 */
[C---:B------:R-:W-:Y:S05]  /*2ea0*/  HMMA.16816.F32 R68, R124.reuse, R2, R68 ;  /* 0x000000027c44723c */ /* 0x040fea0000001844 */
[-C--:B------:R-:W-:Y:S01]  /*2eb0*/  HMUL2 R2, R141, R143.reuse.H0_H0 ;  /* 0x2000008f8d027232 */ /* 0x080fe20000000000 */
[----:B------:R-:W-:Y:S01]  /*2ec0*/  MOV R131, R139 ;  /* 0x0000008b00837202 */ /* 0x000fe20000000f00 */
[----:B------:R-:W-:Y:S01]  /*2ed0*/  HMUL2 R3, R140, R143.H0_H0 ;  /* 0x2000008f8c037232 */ /* 0x000fe20000000000 */
[----:B------:R-:W-:Y:S03]  /*2ee0*/  HMMA.16816.F32 R72, R124, R104, R72 ;  /* 0x000000687c48723c */ /* 0x000fe60000001848 */
        /* <DEDUP_REMOVED lines=18> */
[----:B------:R1:W4:Y:S06]  /*3010*/  LDSM.16.M88.4 R124, [R0+0x1800] ;  /* 0x00180000007c783b */ /* 0x00032c0000000200 */
        /* <DEDUP_REMOVED lines=18> */
.L_x_134:
[----:B------:R-:W-:Y:S05]  /*3140*/  BSYNC.RECONVERGENT B0 ;  /* 0x0000000000007941 */ /* 0x000fea0003800200 */
.L_x_133:
[C---:B-1----:R-:W-:Y:S01]  /*3150*/  LEA R216, P1, R185.reuse, R216, 0x4 ;  /* 0x000000d8b9d87211 */ /* 0x042fe200078220ff */
[----:B------:R-:W-:Y:S01]  /*3160*/  IMAD.IADD R179, R184, 0x1, R179 ;  /* 0x00000001b8b37824 */ /* 0x000fe200078e02b3 */
[C---:B------:R-:W-:Y:S02]  /*3170*/  LEA R218, P0, R185.reuse, R218, 0x4 ;  /* 0x000000dab9da7211 */ /* 0x040fe400078020ff */
[C---:B------:R-:W-:Y:S02]  /*3180*/  LEA.HI.X.SX32 R217, R185.reuse, R217, 0x4, P1 ;  /* 0x000000d9b9d97211 */ /* 0x040fe400008f26ff */
[----:B------:R-:W-:Y:S09]  /*3190*/  LEA.HI.X.SX32 R219, R185, R219, 0x4, P0 ;  /* 0x000000dbb9db7211 */ /* 0x000ff200000f26ff */
.L_x_132:
[----:B------:R-:W-:Y:S05]  /*31a0*/  BSYNC.RECONVERGENT B1 ;  /* 0x0000000000017941 */ /* 0x000fea0003800200 */
.L_x_131:
[C-C-:B---3--:R-:W-:Y:S01]  /*31b0*/  LOP3.LUT R142, R132.reuse, 0xf000f0, R190.reuse, 0xea, !PT ;  /* 0x00f000f0848e7812 */ /* 0x148fe200078eeabe */
[----:B------:R-:W0:Y:S01]  /*31c0*/  LDGDEPBAR ;  /* 0x00000000000079af */ /* 0x000e220000000000 */
        /* <DEDUP_REMOVED lines=8> */
[-C--:B------:R-:W-:Y:S02]  /*3250*/  HMUL2 R2, R141, R128.reuse.H0_H0 ;  /* 0x200000808d027232 */ /* 0x080fe40000000000 */
[----:B------:R-:W-:Y:S02]  /*3260*/  HADD2 R140, R140, -1032, -1032 ;  /* 0xe408e4088c8c7430 */ /* 0x000fe40000000000 */
[----:B------:R-:W-:Y:S02]  /*3270*/  HFMA2 R132, R132, R189.H0_H0, -72, -72 ;  /* 0xd480d48084847431 */ /* 0x000fe400000400bd */
[----:B------:R-:W-:-:S01]  /*3280*/  HMUL2 R104, R140, R128.H1_H1 ;  /* 0x300000808c687232 */ /* 0x000fc20000000000 */
[C---:B------:R-:W-:Y:S05]  /*3290*/  HMMA.16816.F32 R4, R100.reuse, R2, R4 ;  /* 0x000000026404723c */ /* 0x040fea0000001804 */
[----:B------:R-:W-:Y:S01]  /*32a0*/  HMUL2 R105, R132, R128.H1_H1 ;  /* 0x3000008084697232 */ /* 0x000fe20000000000 */
[C-C-:B------:R-:W-:Y:S02]  /*32b0*/  LOP3.LUT R132, R133.reuse, 0xf000f0, R190.reuse, 0xea, !PT ;  /* 0x00f000f085847812 */ /* 0x140fe400078eeabe */
[----:B------:R-:W-:Y:S04]  /*32c0*/  DEPBAR.LE SB0, 0x2 ;  /* 0x000080800000791a */ /* 0x000fe80000000000 */
[----:B------:R-:W-:Y:S01]  /*32d0*/  HMMA.16816.F32 R8, R100, R104, R8 ;  /* 0x000000686408723c */ /* 0x000fe20000001808 */
[----:B------:R-:W-:Y:S04]  /*32e0*/  BAR.SYNC.DEFER_BLOCKING 0x0 ;  /* 0x0000000000007b1d */ /* 0x000fe80000010000 */
[----:B------:R-:W-:Y:S01]  /*32f0*/  HFMA2 R132, R132, R189.H0_H0, -72, -72 ;  /* 0xd480d48084847431 */ /* 0x000fe200000400bd */
[--C-:B------:R-:W-:Y:S02]  /*3300*/  LOP3.LUT R128, R133, 0xf000f, R190.reuse, 0xea, !PT ;  /* 0x000f000f85807812 */ /* 0x100fe400078eeabe */
[C---:B------:R-:W-:Y:S05]  /*3310*/  HMMA.16816.F32 R12, R108.reuse, R2, R12 ;  /* 0x000000026c0c723c */ /* 0x040fea000000180c */
[----:B------:R-:W-:Y:S01]  /*3320*/  SHF.R.S32.HI R133, RZ, 0x8, R133 ;  /* 0x00000008ff857819 */ /* 0x000fe20000011485 */
[----:B------:R-:W-:Y:S02]  /*3330*/  HADD2 R128, R128, -1032, -1032 ;  /* 0xe408e40880807430 */ /* 0x000fe40000000000 */
[----:B------:R-:W-:Y:S03]  /*3340*/  HMMA.16816.F32 R16, R108, R104, R16 ;  /* 0x000000686c10723c */ /* 0x000fe60000001810 */
[C-C-:B------:R-:W-:Y:S02]  /*3350*/  LOP3.LUT R141, R133.reuse, 0xf000f, R190.reuse, 0xea, !PT ;  /* 0x000f000f858d7812 */ /* 0x140fe400078eeabe */
[----:B------:R-:W-:Y:S02]  /*3360*/  LOP3.LUT R140, R133, 0xf000f0, R190, 0xea, !PT ;  /* 0x00f000f0858c7812 */ /* 0x000fe400078eeabe */
[----:B------:R-:W-:Y:S01]  /*3370*/  SHF.R.S32.HI R133, RZ, 0x8, R134 ;  /* 0x00000008ff857819 */ /* 0x000fe20000011486 */
        /* <DEDUP_REMOVED lines=13> */
[--C-:B------:R-:W-:Y:S01]  /*3450*/  LOP3.LUT R128, R133, 0xf000f0, R190.reuse, 0xea, !PT ;  /* 0x00f000f085807812 */ /* 0x100fe200078eeabe */
[----:B------:R-:W-:Y:S03]  /*3460*/  HMMA.16816.F32 R32, R100, R104, R32 ;  /* 0x000000686420723c */ /* 0x000fe60000001820 */
[-C--:B------:R-:W-:Y:S02]  /*3470*/  HFMA2 R133, R140, R189.reuse.H0_H0, -72, -72 ;  /* 0xd480d4808c857431 */ /* 0x080fe400000400bd */
[----:B------:R-:W-:Y:S02]  /*3480*/  HADD2 R129, R129, -1032, -1032 ;  /* 0xe408e40881817430 */ /* 0x000fe40000000000 */
[-C--:B------:R-:W-:Y:S01]  /*3490*/  HFMA2 R128, R128, R189.reuse.H0_H0, -72, -72 ;  /* 0xd480d48080807431 */ /* 0x080fe200000400bd */
[C---:B------:R-:W-:Y:S08]  /*34a0*/  HMMA.16816.F32 R36, R108.reuse, R2, R36 ;  /* 0x000000026c24723c */ /* 0x040ff00000001824 */
[----:B------:R-:W-:Y:S08]  /*34b0*/  HMMA.16816.F32 R40, R108, R104, R40 ;  /* 0x000000686c28723c */ /* 0x000ff00000001828 */
[C---:B------:R-:W-:Y:S05]  /*34c0*/  HMMA.16816.F32 R44, R112.reuse, R2, R44 ;  /* 0x00000002702c723c */ /* 0x040fea000000182c */
[-C--:B------:R-:W-:Y:S02]  /*34d0*/  HMUL2 R3, R133, R130.reuse.H0_H0 ;  /* 0x2000008285037232 */ /* 0x080fe40000000000 */
        /* <DEDUP_REMOVED lines=12> */
[----:B------:R-:W-:Y:S03]  /*35a0*/  LOP3.LUT R130, R135, 0xf000f0, R190, 0xea, !PT ;  /* 0x00f000f087827812 */ /* 0x000fe600078eeabe */
[C---:B------:R-:W-:Y:S08]  /*35b0*/  HMMA.16816.F32 R60, R108.reuse, R2, R60 ;  /* 0x000000026c3c723c */ /* 0x040ff0000000183c */
[----:B------:R-:W-:Y:S08]  /*35c0*/  HMMA.16816.F32 R64, R108, R104, R64 ;  /* 0x000000686c40723c */ /* 0x000ff00000001840 */
[C---:B------:R-:W-:Y:S05]  /*35d0*/  HMMA.16816.F32 R68, R112.reuse, R2, R68 ;  /* 0x000000027044723c */ /* 0x040fea0000001844 */
[-C--:B------:R-:W-:Y:S02]  /*35e0*/  HMUL2 R3, R129, R131.reuse.H0_H0 ;  /* 0x2000008381037232 */ /* 0x080fe40000000000 */
[----:B------:R-:W-:Y:S01]  /*35f0*/  HADD2 R129, R132, -1032, -1032 ;  /* 0xe408e40884817430 */ /* 0x000fe20000000000 */
[----:B------:R-:W-:Y:S03]  /*3600*/  HMMA.16816.F32 R72, R112, R104, R72 ;  /* 0x000000687048723c */ /* 0x000fe60000001848 */
[----:B------:R-:W-:Y:S02]  /*3610*/  HMUL2 R2, R128, R131.H0_H0 ;  /* 0x2000008380027232 */ /* 0x000fe40000000000 */
[----:B------:R-:W-:Y:S02]  /*3620*/  HFMA2 R128, R130, R189.H0_H0, -72, -72 ;  /* 0xd480d48082807431 */ /* 0x000fe400000400bd */
[-C--:B------:R-:W-:Y:S01]  /*3630*/  HMUL2 R104, R129, R131.reuse.H1_H1 ;  /* 0x3000008381687232 */ /* 0x080fe20000000000 */
[----:B----4-:R-:W-:Y:S01]  /*3640*/  SHF.R.S32.HI R129, RZ, 0x8, R144 ;  /* 0x00000008ff817819 */ /* 0x010fe20000011490 */
[----:B------:R-:W-:Y:S01]  /*3650*/  HMUL2 R105, R128, R131.H1_H1 ;  /* 0x3000008380697232 */ /* 0x000fe20000000000 */
[C---:B------:R-:W-:Y:S08]  /*3660*/  HMMA.16816.F32 R76, R100.reuse, R2, R76 ;  /* 0x00000002644c723c */ /* 0x040ff0000000184c */
[----:B------:R-:W-:Y:S08]  /*3670*/  HMMA.16816.F32 R80, R100, R104, R80 ;  /* 0x000000686450723c */ /* 0x000ff00000001850 */
[C---:B------:R-:W-:Y:S08]  /*3680*/  HMMA.16816.F32 R84, R108.reuse, R2, R84 ;  /* 0x000000026c54723c */ /* 0x040ff00000001854 */
[----:B------:R-:W-:Y:S08]  /*3690*/  HMMA.16816.F32 R88, R108, R104, R88 ;  /* 0x000000686c58723c */ /* 0x000ff00000001858 */
[C---:B------:R-:W-:Y:S08]  /*36a0*/  HMMA.16816.F32 R92, R112.reuse, R2, R92 ;  /* 0x00000002705c723c */ /* 0x040ff0000000185c */
[----:B------:R-:W-:Y:S03]  /*36b0*/  HMMA.16816.F32 R96, R112, R104, R96 ;  /* 0x000000687060723c */ /* 0x000fe60000001860 */
[C-C-:B------:R-:W-:Y:S02]  /*36c0*/  LOP3.LUT R115, R144.reuse, 0xf000f, R190.reuse, 0xea, !PT ;  /* 0x000f000f90737812 */ /* 0x140fe400078eeabe */
[--C-:B------:R-:W-:Y:S02]  /*36d0*/  LOP3.LUT R114, R144, 0xf000f0, R190.reuse, 0xea, !PT ;  /* 0x00f000f090727812 */ /* 0x100fe400078eeabe */
[C-C-:B------:R-:W-:Y:S01]  /*36e0*/  LOP3.LUT R113, R129.reuse, 0xf000f, R190.reuse, 0xea, !PT ;  /* 0x000f000f81717812 */ /* 0x140fe200078eeabe */
[----:B------:R-:W-:Y:S01]  /*36f0*/  HADD2 R115, R115, -1032, -1032 ;  /* 0xe408e40873737430 */ /* 0x000fe20000000000 */
[--C-:B------:R-:W-:Y:S01]  /*3700*/  LOP3.LUT R112, R129, 0xf000f0, R190.reuse, 0xea, !PT ;  /* 0x00f000f081707812 */ /* 0x100fe200078eeabe */
[-C--:B------:R-:W-:Y:S01]  /*3710*/  HFMA2 R114, R114, R189.reuse.H0_H0, -72, -72 ;  /* 0xd480d48072727431 */ /* 0x080fe200000400bd */
[----:B------:R-:W-:Y:S01]  /*3720*/  LOP3.LUT R144, R145, 0xf000f, R190, 0xea, !PT ;  /* 0x000f000f91907812 */ /* 0x000fe200078eeabe */
[-C--:B------:R-:W-:Y:S02]  /*3730*/  HMUL2 R2, R115, R136.reuse.H0_H0 ;  /* 0x2000008873027232 */ /* 0x080fe40000000000 */
[-C--:B------:R-:W-:Y:S02]  /*3740*/  HMUL2 R3, R114, R136.reuse.H0_H0 ;  /* 0x2000008872037232 */ /* 0x080fe40000000000 */
[----:B------:R-:W-:Y:S02]  /*3750*/  HADD2 R113, R113, -1032, -1032 ;  /* 0xe408e40871717430 */ /* 0x000fe40000000000 */
[----:B------:R-:W-:Y:S02]  /*3760*/  HFMA2 R112, R112, R189.H0_H0, -72, -72 ;  /* 0xd480d48070707431 */ /* 0x000fe400000400bd */
[----:B------:R-:W-:-:S01]  /*3770*/  HMUL2 R104, R113, R136.H1_H1 ;  /* 0x3000008871687232 */ /* 0x000fc20000000000 */
[C---:B------:R-:W-:Y:S05]  /*3780*/  HMMA.16816.F32 R4, R116.reuse, R2, R4 ;  /* 0x000000027404723c */ /* 0x040fea0000001804 */
[----:B------:R-:W-:Y:S01]  /*3790*/  HMUL2 R105, R112, R136.H1_H1 ;  /* 0x3000008870697232 */ /* 0x000fe20000000000 */
[--C-:B------:R-:W-:Y:S01]  /*37a0*/  LOP3.LUT R136, R145, 0xf000f0, R190.reuse, 0xea, !PT ;  /* 0x00f000f091887812 */ /* 0x100fe200078eeabe */
[----:B------:R-:W-:Y:S01]  /*37b0*/  HADD2 R144, R144, -1032, -1032 ;  /* 0xe408e40890907430 */ /* 0x000fe20000000000 */
[----:B------:R-:W-:Y:S03]  /*37c0*/  SHF.R.S32.HI R145, RZ, 0x8, R145 ;  /* 0x00000008ff917819 */ /* 0x000fe60000011491 */
[----:B------:R-:W-:Y:S01]  /*37d0*/  HFMA2 R136, R136, R189.H0_H0, -72, -72 ;  /* 0xd480d48088887431 */ /* 0x000fe200000400bd */
        /* <DEDUP_REMOVED lines=74> */
[----:B------:R1:W1:Y:S06]  /*3c80*/  LDSM.16.M88.4 R124, [R0+0x3000] ;  /* 0x00300000007c783b */ /* 0x00026c0000000200 */
[----:B------:R-:W-:Y:S05]  /*3c90*/  @!P0 BRA `(.L_x_136) ;  /* 0x00000000002c8947 */ /* 0x000fea0003800000 */
[----:B------:R-:W-:Y:S01]  /*3ca0*/  @!PT LDS RZ, [RZ] ;  /* 0x00000000fffff984 */ /* 0x000fe20000000800 */
[----:B------:R-:W-:Y:S01]  /*3cb0*/  @!PT LDS RZ, [RZ] ;  /* 0x00000000fffff984 */ /* 0x000fe20000000800 */
[----:B------:R-:W-:Y:S01]  /*3cc0*/  @!PT LDS RZ, [RZ] ;  /* 0x00000000fffff984 */ /* 0x000fe20000000800 */
[----:B------:R-:W-:Y:S04]  /*3cd0*/  @!P5 LDGSTS.E.BYPASS.LTC128B.128 [R182+0x1800], desc[UR40][R194.64+0x100] ;  /* 0x01800100c2b6dfae */ /* 0x000fe8000b981a28 */
[----:B------:R-:W-:Y:S04]  /*3ce0*/  @!P6 LDGSTS.E.BYPASS.LTC128B.128 [R181+0x1800], desc[UR40][R192.64+0x100] ;  /* 0x01800100c0b5efae */ /* 0x000fe8000b981a28 */
[----:B------:R5:W-:Y:S04]  /*3cf0*/  LDGSTS.E.BYPASS.LTC128B.128 [R180+0x8000], desc[UR32][R218.64] ;  /* 0x08000000dab47fae */ /* 0x000be8000b981a20 */
[----:B------:R2:W-:Y:S01]  /*3d00*/  LDGSTS.E.BYPASS.LTC128B.128 [R180+0x9000], desc[UR32][R216.64] ;  /* 0x09000000d8b47fae */ /* 0x0005e2000b981a20 */
[C---:B-----5:R-:W-:Y:S02]  /*3d10*/  LEA R218, P1, R185.reuse, R218, 0x4 ;  /* 0x000000dab9da7211 */ /* 0x060fe400078220ff */
[C---:B--2---:R-:W-:Y:S02]  /*3d20*/  LEA R216, P0, R185.reuse, R216, 0x4 ;  /* 0x000000d8b9d87211 */ /* 0x044fe400078020ff */
[C---:B------:R-:W-:Y:S02]  /*3d30*/  LEA.HI.X.SX32 R219, R185.reuse, R219, 0x4, P1 ;  /* 0x000000dbb9db7211 */ /* 0x040fe400008f26ff */
[----:B------:R-:W-:Y:S09]  /*3d40*/  LEA.HI.X.SX32 R217, R185, R217, 0x4, P0 ;  /* 0x000000d9b9d97211 */ /* 0x000ff200000f26ff */
.L_x_136:
[----:B------:R-:W-:Y:S05]  /*3d50*/  BSYNC.RECONVERGENT B0 ;  /* 0x0000000000007941 */ /* 0x000fea0003800200 */
.L_x_135:
[C---:B---3--:R-:W-:Y:S01]  /*3d60*/  LOP3.LUT R136, R132.reuse, 0xf000f0, R190, 0xea, !PT ;  /* 0x00f000f084887812 */ /* 0x048fe200078eeabe */
[----:B------:R-:W0:Y:S01]  /*3d70*/  LDGDEPBAR ;  /* 0x00000000000079af */ /* 0x000e220000000000 */
[----:B------:R-:W-:Y:S02]  /*3d80*/  SHF.R.S32.HI R3, RZ, 0x8, R132 ;  /* 0x00000008ff037819 */ /* 0x000fe40000011484 */
[--C-:B------:R-:W-:Y:S02]  /*3d90*/  LOP3.LUT R2, R132, 0xf000f, R190.reuse, 0xea, !PT ;  /* 0x000f000f84027812 */ /* 0x100fe400078eeabe */
[C-C-:B------:R-:W-:Y:S02]  /*3da0*/  LOP3.LUT R104, R3.reuse, 0xf000f, R190.reuse, 0xea, !PT ;  /* 0x000f000f03687812 */ /* 0x140fe400078eeabe */
[--C-:B------:R-:W-:Y:S01]  /*3db0*/  LOP3.LUT R132, R3, 0xf000f0, R190.reuse, 0xea, !PT ;  /* 0x00f000f003847812 */ /* 0x100fe200078eeabe */
[-C--:B------:R-:W-:Y:S01]  /*3dc0*/  HFMA2 R3, R136, R189.reuse.H0_H0, -72, -72 ;  /* 0xd480d48088037431 */ /* 0x080fe200000400bd */
[----:B------:R-:W-:Y:S01]  /*3dd0*/  ISETP.NE.AND P0, PT, R188, 0x3, PT ;  /* 0x00000003bc00780c */ /* 0x000fe20003f05270 */
[----:B------:R-:W-:Y:S02]  /*3de0*/  HADD2 R2, R2, -1032, -1032 ;  /* 0xe408e40802027430 */ /* 0x000fe40000000000 */
[-C--:B------:R-:W-:Y:S02]  /*3df0*/  HMUL2 R3, R3, R128.reuse.H0_H0 ;  /* 0x2000008003037232 */ /* 0x080fe40000000000 */
[-C--:B------:R-:W-:Y:S02]  /*3e00*/  HMUL2 R2, R2, R128.reuse.H0_H0 ;  /* 0x2000008002027232 */ /* 0x080fe40000000000 */
[----:B------:R-:W-:Y:S01]  /*3e10*/  HFMA2 R105, R132, R189.H0_H0, -72, -72 ;  /* 0xd480d48084697431 */ /* 0x000fe200000400bd */
[----:B------:R-:W-:Y:S01]  /*3e20*/  LOP3.LUT R132, R134, 0xf000f0, R190, 0xea, !PT ;  /* 0x00f000f086847812 */ /* 0x000fe200078eeabe */
[----:B------:R-:W-:Y:S02]  /*3e30*/  HADD2 R104, R104, -1032, -1032 ;  /* 0xe408e40868687430 */ /* 0x000fe40000000000 */
[----:B------:R-:W-:-:S01]  /*3e40*/  HMUL2 R105, R105, R128.H1_H1 ;  /* 0x3000008069697232 */ /* 0x000fc20000000000 */
[C---:B------:R-:W-:Y:S01]  /*3e50*/  HMMA.16816.F32 R4, R100.reuse, R2, R4 ;  /* 0x000000026404723c */ /* 0x040fe20000001804 */
[----:B------:R-:W-:Y:S04]  /*3e60*/  DEPBAR.LE SB0, 0x2 ;  /* 0x000080800000791a */ /* 0x000fe80000000000 */
[----:B------:R-:W-:Y:S01]  /*3e70*/  HMUL2 R104, R104, R128.H1_H1 ;  /* 0x3000008068687232 */ /* 0x000fe20000000000 */
[----:B------:R-:W-:Y:S01]  /*3e80*/  BAR.SYNC.DEFER_BLOCKING 0x0 ;  /* 0x0000000000007b1d */ /* 0x000fe20000010000 */
[C-C-:B------:R-:W-:Y:S05]  /*3e90*/  LOP3.LUT R128, R133.reuse, 0xf000f0, R190.reuse, 0xea, !PT ;  /* 0x00f000f085807812 */ /* 0x140fea00078eeabe */
[----:B------:R-:W-:Y:S08]  /*3ea0*/  HMMA.16816.F32 R8, R100, R104, R8 ;  /* 0x000000686408723c */ /* 0x000ff00000001808 */
[C---:B------:R-:W-:Y:S08]  /*3eb0*/  HMMA.16816.F32 R12, R108.reuse, R2, R12 ;  /* 0x000000026c0c723c */ /* 0x040ff0000000180c */
[----:B------:R-:W-:Y:S08]  /*3ec0*/  HMMA.16816.F32 R16, R108, R104, R16 ;  /* 0x000000686c10723c */ /* 0x000ff00000001810 */
[C---:B------:R-:W-:Y:S05]  /*3ed0*/  HMMA.16816.F32 R20, R112.reuse, R2, R20 ;  /* 0x000000027014723c */ /* 0x040fea0000001814 */
[--C-:B------:R-:W-:Y:S01]  /*3ee0*/  LOP3.LUT R2, R133, 0xf000f, R190.reuse, 0xea, !PT ;  /* 0x000f000f85027812 */ /* 0x100fe200078eeabe */
[----:B------:R-:W-:Y:S01]  /*3ef0*/  HFMA2 R3, R128, R189.H0_H0, -72, -72 ;  /* 0xd480d48080037431 */ /* 0x000fe200000400bd */
[----:B------:R-:W-:Y:S01]  /*3f00*/  SHF.R.S32.HI R133, RZ, 0x8, R133 ;  /* 0x00000008ff857819 */ /* 0x000fe20000011485 */
[----:B------:R-:W-:Y:S03]  /*3f10*/  HMMA.16816.F32 R24, R112, R104, R24 ;  /* 0x000000687018723c */ /* 0x000fe60000001818 */
[----:B------:R-:W-:Y:S01]  /*3f20*/  HADD2 R2, R2, -1032, -1032 ;  /* 0xe408e40802027430 */ /* 0x000fe20000000000 */
[C-C-:B------:R-:W-:Y:S01]  /*3f30*/  LOP3.LUT R104, R133.reuse, 0xf000f, R190.reuse, 0xea, !PT ;  /* 0x000f000f85687812 */ /* 0x140fe200078eeabe */
[-C--:B------:R-:W-:Y:S01]  /*3f40*/  HMUL2 R3, R3, R129.reuse.H0_H0 ;  /* 0x2000008103037232 */ /* 0x080fe20000000000 */
[----:B------:R-:W-:Y:S01]  /*3f50*/  LOP3.LUT R128, R133, 0xf000f0, R190, 0xea, !PT ;  /* 0x00f000f085807812 */ /* 0x000fe200078eeabe */
[----:B------:R-:W-:Y:S02]  /*3f60*/  HMUL2 R2, R2, R129.H0_H0 ;  /* 0x2000008102027232 */ /* 0x000fe40000000000 */
        /* <DEDUP_REMOVED lines=13> */
[----:B------:R-:W-:Y:S01]  /*4040*/  HADD2 R2, R2, -1032, -1032 ;  /* 0xe408e40802027430 */ /* 0x000fe20000000000 */
[--C-:B------:R-:W-:Y:S01]  /*4050*/  LOP3.LUT R128, R3, 0xf000f0, R190.reuse, 0xea, !PT ;  /* 0x00f000f003807812 */ /* 0x100fe200078eeabe */
[-C--:B------:R-:W-:Y:S02]  /*4060*/  HFMA2 R3, R132, R189.reuse.H0_H0, -72, -72 ;  /* 0xd480d48084037431 */ /* 0x080fe400000400bd */
[-C--:B------:R-:W-:Y:S02]  /*4070*/  HMUL2 R2, R2, R130.reuse.H0_H0 ;  /* 0x2000008202027232 */ /* 0x080fe40000000000 */
[-C--:B------:R-:W-:Y:S02]  /*4080*/  HMUL2 R3, R3, R130.reuse.H0_H0 ;  /* 0x2000008203037232 */ /* 0x080fe40000000000 */
[----:B------:R-:W-:Y:S02]  /*4090*/  HADD2 R104, R129, -1032, -1032 ;  /* 0xe408e40881687430 */ /* 0x000fe40000000000 */
[-C--:B------:R-:W-:Y:S01]  /*40a0*/  HFMA2 R105, R128, R189.reuse.H0_H0, -72, -72 ;  /* 0xd480d48080697431 */ /* 0x080fe200000400bd */
[C-C-:B------:R-:W-:Y:S01]  /*40b0*/  LOP3.LUT R128, R135.reuse, 0xf000f0, R190.reuse, 0xea, !PT ;  /* 0x00f000f087807812 */ /* 0x140fe200078eeabe */
[-C--:B------:R-:W-:Y:S01]  /*40c0*/  HMUL2 R104, R104, R130.reuse.H1_H1 ;  /* 0x3000008268687232 */ /* 0x080fe20000000000 */
[C---:B------:R-:W-:Y:S05]  /*40d0*/  HMMA.16816.F32 R52, R100.reuse, R2, R52 ;  /* 0x000000026434723c */ /* 0x040fea0000001834 */
[----:B------:R-:W-:Y:S07]  /*40e0*/  HMUL2 R105, R105, R130.H1_H1 ;  /* 0x3000008269697232 */ /* 0x000fee0000000000 */
        /* <DEDUP_REMOVED lines=22> */
[----:B-1----:R-:W-:Y:S02]  /*4250*/  SHF.R.S32.HI R3, RZ, 0x8, R144 ;  /* 0x00000008ff037819 */ /* 0x002fe40000011490 */
[C-C-:B------:R-:W-:Y:S01]  /*4260*/  LOP3.LUT R2, R144.reuse, 0xf000f, R190.reuse, 0xea, !PT ;  /* 0x000f000f90027812 */ /* 0x140fe200078eeabe */
[----:B------:R-:W-:Y:S03]  /*4270*/  HMMA.16816.F32 R96, R112, R104, R96 ;  /* 0x000000687060723c */ /* 0x000fe60000001860 */
[--C-:B------:R-:W-:Y:S01]  /*4280*/  LOP3.LUT R144, R144, 0xf000f0, R190.reuse, 0xea, !PT ;  /* 0x00f000f090907812 */ /* 0x100fe200078eeabe */
[----:B------:R-:W-:Y:S01]  /*4290*/  HADD2 R2, R2, -1032, -1032 ;  /* 0xe408e40802027430 */ /* 0x000fe20000000000 */
[C-C-:B------:R-:W-:Y:S02]  /*42a0*/  LOP3.LUT R100, R3.reuse, 0xf000f0, R190.reuse, 0xea, !PT ;  /* 0x00f000f003647812 */ /* 0x140fe400078eeabe */
[----:B------:R-:W-:Y:S01]  /*42b0*/  LOP3.LUT R104, R3, 0xf000f, R190, 0xea, !PT ;  /* 0x000f000f03687812 */ /* 0x000fe200078eeabe */
[-C--:B------:R-:W-:Y:S02]  /*42c0*/  HFMA2 R3, R144, R189.reuse.H0_H0, -72, -72 ;  /* 0xd480d48090037431 */ /* 0x080fe400000400bd */
[-C--:B------:R-:W-:Y:S02]  /*42d0*/  HMUL2 R2, R2, R140.reuse.H0_H0 ;  /* 0x2000008c02027232 */ /* 0x080fe40000000000 */
[-C--:B------:R-:W-:Y:S02]  /*42e0*/  HMUL2 R3, R3, R140.reuse.H0_H0 ;  /* 0x2000008c03037232 */ /* 0x080fe40000000000 */
[----:B------:R-:W-:Y:S02]  /*42f0*/  HFMA2 R105, R100, R189.H0_H0, -72, -72 ;  /* 0xd480d48064697431 */ /* 0x000fe400000400bd */
[----:B------:R-:W-:Y:S02]  /*4300*/  HADD2 R104, R104, -1032, -1032 ;  /* 0xe408e40868687430 */ /* 0x000fe40000000000 */
[----:B------:R-:W-:-:S01]  /*4310*/  HMUL2 R105, R105, R140.H1_H1 ;  /* 0x3000008c69697232 */ /* 0x000fc20000000000 */
[C---:B------:R-:W-:Y:S05]  /*4320*/  HMMA.16816.F32 R4, R116.reuse, R2, R4 ;  /* 0x000000027404723c */ /* 0x040fea0000001804 */
[----:B------:R-:W-:Y:S01]  /*4330*/  HMUL2 R104, R104, R140.H1_H1 ;  /* 0x3000008c68687232 */ /* 0x000fe20000000000 */
[C-C-:B------:R-:W-:Y:S06]  /*4340*/  LOP3.LUT R140, R145.reuse, 0xf000f0, R190.reuse, 0xea, !PT ;  /* 0x00f000f0918c7812 */ /* 0x140fec00078eeabe */
        /* <DEDUP_REMOVED lines=21> */
[C---:B------:R-:W-:Y:S01]  /*44a0*/  HMMA.16816.F32 R44, R124.reuse, R2, R44 ;  /* 0x000000027c2c723c */ /* 0x040fe2000000182c */
[----:B--2---:R-:W2:Y:S04]  /*44b0*/  LDS.128 R136, [R178+UR4+0xe400] ;  /* 0x00e40004b2887984 */ /* 0x004ea80008000c00 */
[----:B------:R-:W-:Y:S02]  /*44c0*/  SHF.R.S32.HI R3, RZ, 0x8, R146 ;  /* 0x00000008ff037819 */ /* 0x000fe40000011492 */
[C-C-:B------:R-:W-:Y:S01]  /*44d0*/  LOP3.LUT R2, R146.reuse, 0xf000f, R190.reuse, 0xea, !PT ;  /* 0x000f000f92027812 */ /* 0x140fe200078eeabe */
[----:B------:R-:W-:Y:S01]  /*44e0*/  HMMA.16816.F32 R48, R124, R104, R48 ;  /* 0x000000687c30723c */ /* 0x000fe20000001830 */
[----:B------:R1:W3:Y:S02]  /*44f0*/  LDSM.16.M88.4 R100, [R177+0x4800] ;  /* 0x00480000b164783b */ /* 0x0002e40000000200 */
[--C-:B------:R-:W-:Y:S01]  /*4500*/  LOP3.LUT R146, R146, 0xf000f0, R190.reuse, 0xea, !PT ;  /* 0x00f000f092927812 */ /* 0x100fe200078eeabe */
[----:B------:R-:W-:Y:S01]  /*4510*/  HADD2 R2, R2, -1032, -1032 ;  /* 0xe408e40802027430 */ /* 0x000fe20000000000 */
[C-C-:B------:R-:W-:Y:S02]  /*4520*/  LOP3.LUT R141, R3.reuse, 0xf000f, R190.reuse, 0xea, !PT ;  /* 0x000f000f038d7812 */ /* 0x140fe400078eeabe */
[--C-:B------:R-:W-:Y:S01]  /*4530*/  LOP3.LUT R140, R3, 0xf000f0, R190.reuse, 0xea, !PT ;  /* 0x00f000f0038c7812 */ /* 0x100fe200078eeabe */
[-C--:B------:R-:W-:Y:S01]  /*4540*/  HFMA2 R3, R146, R189.reuse.H0_H0, -72, -72 ;  /* 0xd480d48092037431 */ /* 0x080fe200000400bd */
[----:B------:R1:W3:Y:S01]  /*4550*/  LDSM.16.M88.4 R108, [R176+0x4800] ;  /* 0x00480000b06c783b */ /* 0x0002e20000000200 */
[-C--:B------:R-:W-:Y:S02]  /*4560*/  HMUL2 R2, R2, R142.reuse.H0_H0 ;  /* 0x2000008e02027232 */ /* 0x080fe40000000000 */
[-C--:B------:R-:W-:Y:S02]  /*4570*/  HMUL2 R3, R3, R142.reuse.H0_H0 ;  /* 0x2000008e03037232 */ /* 0x080fe40000000000 */
[----:B------:R-:W-:Y:S02]  /*4580*/  HADD2 R104, R141, -1032, -1032 ;  /* 0xe408e4088d687430 */ /* 0x000fe40000000000 */
[-C--:B------:R-:W-:Y:S01]  /*4590*/  HFMA2 R105, R140, R189.reuse.H0_H0, -72, -72 ;  /* 0xd480d4808c697431 */ /* 0x080fe200000400bd */
[----:B------:R1:W3:Y:S01]  /*45a0*/  LDSM.16.M88.4 R112, [R175+0x4800] ;  /* 0x00480000af70783b */ /* 0x0002e20000000200 */
[-C--:B------:R-:W-:Y:S01]  /*45b0*/  HMUL2 R104, R104, R142.reuse.H1_H1 ;  /* 0x3000008e68687232 */ /* 0x080fe20000000000 */
[C---:B------:R-:W-:Y:S05]  /*45c0*/  HMMA.16816.F32 R52, R116.reuse, R2, R52 ;  /* 0x000000027434723c */ /* 0x040fea0000001834 */
[----:B------:R-:W-:Y:S01]  /*45d0*/  HMUL2 R105, R105, R142.H1_H1 ;  /* 0x3000008e69697232 */ /* 0x000fe20000000000 */
[----:B------:R1:W3:Y:S01]  /*45e0*/  LDS.128 R132, [R180+0xc000] ;  /* 0x00c00000b4847984 */ /* 0x0002e20000000c00 */
[C-C-:B------:R-:W-:Y:S05]  /*45f0*/  LOP3.LUT R140, R147.reuse, 0xf000f0, R190.reuse, 0xea, !PT ;  /* 0x00f000f0938c7812 */ /* 0x140fea00078eeabe */
[----:B------:R-:W-:Y:S03]  /*4600*/  HMMA.16816.F32 R56, R116, R104, R56 ;  /* 0x000000687438723c */ /* 0x000fe60000001838 */
[----:B--2---:R-:W-:Y:S02]  /*4610*/  MOV R128, R136 ;  /* 0x0000008800807202 */ /* 0x004fe40000000f00 */
[----:B------:R-:W-:Y:S02]  /*4620*/  MOV R129, R137 ;  /* 0x0000008900817202 */ /* 0x000fe40000000f00 */
[----:B------:R-:W-:Y:S01]  /*4630*/  MOV R130, R138 ;  /* 0x0000008a00827202 */ /* 0x000fe20000000f00 */
[C---:B------:R-:W-:Y:S05]  /*4640*/  HMMA.16816.F32 R60, R120.reuse, R2, R60 ;  /* 0x00000002783c723c */ /* 0x040fea000000183c */
[----:B------:R-:W-:Y:S03]  /*4650*/  MOV R131, R139 ;  /* 0x0000008b00837202 */ /* 0x000fe60000000f00 */
        /* <DEDUP_REMOVED lines=48> */
.L_x_140:
[----:B------:R-:W-:Y:S05]  /*4960*/  BSYNC.RECONVERGENT B0 ;  /* 0x0000000000007941 */ /* 0x000fea0003800200 */
.L_x_139:
[C---:B-1----:R-:W-:Y:S01]  /*4970*/  LEA R216, P1, R185.reuse, R216, 0x4 ;  /* 0x000000d8b9d87211 */ /* 0x042fe200078220ff */
[----:B------:R-:W-:Y:S01]  /*4980*/  IMAD.IADD R179, R184, 0x1, R179 ;  /* 0x00000001b8b37824 */ /* 0x000fe200078e02b3 */
[C---:B------:R-:W-:Y:S02]  /*4990*/  LEA R218, P0, R185.reuse, R218, 0x4 ;  /* 0x000000dab9da7211 */ /* 0x040fe400078020ff */
[C---:B------:R-:W-:Y:S02]  /*49a0*/  LEA.HI.X.SX32 R217, R185.reuse, R217, 0x4, P1 ;  /* 0x000000d9b9d97211 */ /* 0x040fe400008f26ff */
[----:B------:R-:W-:Y:S09]  /*49b0*/  LEA.HI.X.SX32 R219, R185, R219, 0x4, P0 ;  /* 0x000000dbb9db7211 */ /* 0x000ff200000f26ff */
.L_x_138:
[----:B------:R-:W-:Y:S05]  /*49c0*/  BSYNC.RECONVERGENT B1 ;  /* 0x0000000000017941 */ /* 0x000fea0003800200 */
.L_x_137:
[----:B---3--:R-:W-:Y:S01]  /*49d0*/  SHF.R.S32.HI R3, RZ, 0x8, R132 ;  /* 0x00000008ff037819 */ /* 0x008fe20000011484 */
[----:B------:R-:W0:Y:S01]  /*49e0*/  LDGDEPBAR ;  /* 0x00000000000079af */ /* 0x000e220000000000 */
[C-C-:B------:R-:W-:Y:S02]  /*49f0*/  LOP3.LUT R144, R132.reuse, 0xf000f0, R190.reuse, 0xea, !PT ;  /* 0x00f000f084907812 */ /* 0x140fe400078eeabe */
[--C-:B------:R-:W-:Y:S02]  /*4a00*/  LOP3.LUT R2, R132, 0xf000f, R190.reuse, 0xea, !PT ;  /* 0x000f000f84027812 */ /* 0x100fe400078eeabe */
[C-C-:B------:R-:W-:Y:S02]  /*4a10*/  LOP3.LUT R132, R3.reuse, 0xf000f0, R190.reuse, 0xea, !PT ;  /* 0x00f000f003847812 */ /* 0x140fe400078eeabe */
[--C-:B------:R-:W-:Y:S01]  /*4a20*/  LOP3.LUT R104, R3, 0xf000f, R190.reuse, 0xea, !PT ;  /* 0x000f000f03687812 */ /* 0x100fe200078eeabe */
[-C--:B------:R-:W-:Y:S01]  /*4a30*/  HFMA2 R3, R144, R189.reuse.H0_H0, -72, -72 ;  /* 0xd480d48090037431 */ /* 0x080fe200000400bd */
[----:B------:R-:W-:Y:S01]  /*4a40*/  IADD3 R191, PT, PT, R188, -0x4, RZ ;  /* 0xfffffffcbcbf7810 */ /* 0x000fe20007ffe0ff */
        /* <DEDUP_REMOVED lines=81> */
[----:B------:R-:W-:Y:S02]  /*4f60*/  HADD2 R104, R101, -1032, -1032 ;  /* 0xe408e40865687430 */ /* 0x000fe40000000000 */
[----:B------:R-:W-:Y:S02]  /*4f70*/  HFMA2 R105, R100, R189.H0_H0, -72, -72 ;  /* 0xd480d48064697431 */ /* 0x000fe400000400bd */
        /* <DEDUP_REMOVED lines=26> */
[----:B------:R1:W3:Y:S04]  /*5120*/  LDS.128 R132, [R180+0x6000] ;  /* 0x00600000b4847984 */ /* 0x0002e80000000c00 */
[----:B------:R-:W-:Y:S02]  /*5130*/  SHF.R.S32.HI R3, RZ, 0x8, R142 ;  /* 0x00000008ff037819 */ /* 0x000fe4000001148e */
[C-C-:B------:R-:W-:Y:S01]  /*5140*/  LOP3.LUT R2, R142.reuse, 0xf000f, R190.reuse, 0xea, !PT ;  /* 0x000f000f8e027812 */ /* 0x140fe200078eeabe */
[----:B------:R-:W-:Y:S01]  /*5150*/  HMMA.16816.F32 R48, R124, R104, R48 ;  /* 0x000000687c30723c */ /* 0x000fe20000001830 */
[----:B------:R1:W3:Y:S02]  /*5160*/  LDS.128 R128, [R178+UR4+0xe000] ;  /* 0x00e00004b2807984 */ /* 0x0002e40008000c00 */
[--C-:B------:R-:W-:Y:S01]  /*5170*/  LOP3.LUT R142, R142, 0xf000f0, R190.reuse, 0xea, !PT ;  /* 0x00f000f08e8e7812 */ /* 0x100fe200078eeabe */
[----:B------:R-:W-:Y:S01]  /*5180*/  HADD2 R2, R2, -1032, -1032 ;  /* 0xe408e40802027430 */ /* 0x000fe20000000000 */
[C-C-:B------:R-:W-:Y:S02]  /*5190*/  LOP3.LUT R137, R3.reuse, 0xf000f, R190.reuse, 0xea, !PT ;  /* 0x000f000f03897812 */ /* 0x140fe400078eeabe */
[--C-:B------:R-:W-:Y:S01]  /*51a0*/  LOP3.LUT R136, R3, 0xf000f0, R190.reuse, 0xea, !PT ;  /* 0x00f000f003887812 */ /* 0x100fe200078eeabe */
[-C--:B------:R-:W-:Y:S01]  /*51b0*/  HFMA2 R3, R142, R189.reuse.H0_H0, -72, -72 ;  /* 0xd480d4808e037431 */ /* 0x080fe200000400bd */
[----:B------:R1:W3:Y:S01]  /*51c0*/  LDSM.16.M88.4 R100, [R177] ;  /* 0x00000000b164783b */ /* 0x0002e20000000200 */
[-C--:B------:R-:W-:Y:S02]  /*51d0*/  HMUL2 R2, R2, R138.reuse.H0_H0 ;  /* 0x2000008a02027232 */ /* 0x080fe40000000000 */
[-C--:B------:R-:W-:Y:S02]  /*51e0*/  HMUL2 R3, R3, R138.reuse.H0_H0 ;  /* 0x2000008a03037232 */ /* 0x080fe40000000000 */
[----:B------:R-:W-:Y:S01]  /*51f0*/  HADD2 R104, R137, -1032, -1032 ;  /* 0xe408e40889687430 */ /* 0x000fe20000000000 */
[C-C-:B------:R-:W-:Y:S01]  /*5200*/  LOP3.LUT R137, R143.reuse, 0xf000f, R190.reuse, 0xea, !PT ;  /* 0x000f000f8f897812 */ /* 0x140fe200078eeabe */
[-C--:B------:R-:W-:Y:S01]  /*5210*/  HFMA2 R105, R136, R189.reuse.H0_H0, -72, -72 ;  /* 0xd480d48088697431 */ /* 0x080fe200000400bd */
[----:B------:R1:W3:Y:S01]  /*5220*/  LDSM.16.M88.4 R108, [R176] ;  /* 0x00000000b06c783b */ /* 0x0002e20000000200 */
[-C--:B------:R-:W-:Y:S01]  /*5230*/  HMUL2 R104, R104, R138.reuse.H1_H1 ;  /* 0x3000008a68687232 */ /* 0x080fe20000000000 */
[C---:B------:R-:W-:Y:S05]  /*5240*/  HMMA.16816.F32 R52, R116.reuse, R2, R52 ;  /* 0x000000027434723c */ /* 0x040fea0000001834 */
[----:B------:R-:W-:Y:S01]  /*5250*/  HMUL2 R105, R105, R138.H1_H1 ;  /* 0x3000008a69697232 */ /* 0x000fe20000000000 */
[----:B------:R1:W3:Y:S01]  /*5260*/  LDSM.16.M88.4 R112, [R175] ;  /* 0x00000000af70783b */ /* 0x0002e20000000200 */
[--C-:B------:R-:W-:Y:S02]  /*5270*/  LOP3.LUT R136, R143, 0xf000f0, R190.reuse, 0xea, !PT ;  /* 0x00f000f08f887812 */ /* 0x100fe400078eeabe */
[----:B------:R-:W-:Y:S03]  /*5280*/  SHF.R.S32.HI R143, RZ, 0x8, R143 ;  /* 0x00000008ff8f7819 */ /* 0x000fe6000001148f */
[----:B------:R-:W-:Y:S08]  /*5290*/  HMMA.16816.F32 R56, R116, R104, R56 ;  /* 0x000000687438723c */ /* 0x000ff00000001838 */
[C---:B------:R-:W-:Y:S08]  /*52a0*/  HMMA.16816.F32 R60, R120.reuse, R2, R60 ;  /* 0x00000002783c723c */ /* 0x040ff0000000183c */
[----:B------:R-:W-:Y:S08]  /*52b0*/  HMMA.16816.F32 R64, R120, R104, R64 ;  /* 0x000000687840723c */ /* 0x000ff00000001840 */
[C---:B------:R-:W-:Y:S05]  /*52c0*/  HMMA.16816.F32 R68, R124.reuse, R2, R68 ;  /* 0x000000027c44723c */ /* 0x040fea0000001844 */
[----:B------:R-:W-:Y:S02]  /*52d0*/  HADD2 R2, R137, -1032, -1032 ;  /* 0xe408e40889027430 */ /* 0x000fe40000000000 */
[----:B------:R-:W-:Y:S01]  /*52e0*/  HFMA2 R3, R136, R189.H0_H0, -72, -72 ;  /* 0xd480d48088037431 */ /* 0x000fe200000400bd */
[----:B------:R-:W-:Y:S03]  /*52f0*/  HMMA.16816.F32 R72, R124, R104, R72 ;  /* 0x000000687c48723c */ /* 0x000fe60000001848 */
        /* <DEDUP_REMOVED lines=13> */
[----:B------:R-:W-:Y:S11]  /*53d0*/  HMMA.16816.F32 R96, R124, R104, R96 ;  /* 0x000000687c60723c */ /* 0x000ff60000001860 */
[----:B------:R-:W-:Y:S09]  /*53e0*/  @!UPT UIADD3 URZ, UPT, UPT, URZ, URZ, URZ ;  /* 0x000000fffffff290 */ /* 0x000ff2000fffe0ff */
.L_x_130:
        /* <DEDUP_REMOVED lines=19> */
[----:B------:R-:W-:Y:S04]  /*5520*/  @!P3 LDS.128 R144, [R168] ;  /* 0x00000000a890b984 */ /* 0x000fe80000000c00 */
[----:B------:R-:W-:Y:S04]  /*5530*/  @!P3 LDS.128 R140, [R168+0x800] ;  /* 0x00080000a88cb984 */ /* 0x000fe80000000c00 */
[----:B------:R-:W-:Y:S04]  /*5540*/  @!P3 LDS.128 R136, [R168+0x1000] ;  /* 0x00100000a888b984 */ /* 0x000fe80000000c00 */
[----:B------:R-:W-:Y:S04]  /*5550*/  @!P3 LDS.128 R124, [R168+0x1800] ;  /* 0x00180000a87cb984 */ /* 0x000fe80000000c00 */
[----:B------:R-:W-:Y:S04]  /*5560*/  @!P3 LDS.128 R188, [R168+0x2000] ;  /* 0x00200000a8bcb984 */ /* 0x000fe80000000c00 */
[----:B------:R-:W-:Y:S04]  /*5570*/  @!P3 LDS.128 R120, [R168+0x2800] ;  /* 0x00280000a878b984 */ /* 0x000fe80000000c00 */
[----:B------:R-:W5:Y:S02]  /*5580*/  @!P3 LDS.128 R116, [R168+0x3000] ;  /* 0x00300000a874b984 */ /* 0x000f640000000c00 */
[----:B-----5:R-:W-:Y:S01]  /*5590*/  @!P3 FADD R76, R76, R116 ;  /* 0x000000744c4cb221 */ /* 0x020fe20000000000 */
[----:B------:R-:W-:Y:S01]  /*55a0*/  @!P3 FADD R4, R4, R144 ;  /* 0x000000900404b221 */ /* 0x000fe20000000000 */
[----:B------:R-:W-:Y:S01]  /*55b0*/  @!P3 FADD R5, R5, R145 ;  /* 0x000000910505b221 */ /* 0x000fe20000000000 */
[----:B------:R-:W-:Y:S01]  /*55c0*/  @!P3 FADD R6, R6, R146 ;  /* 0x000000920606b221 */ /* 0x000fe20000000000 */
[----:B------:R-:W-:Y:S01]  /*55d0*/  @!P3 FADD R7, R7, R147 ;  /* 0x000000930707b221 */ /* 0x000fe20000000000 */
[----:B------:R-:W-:Y:S01]  /*55e0*/  @!P3 FADD R8, R8, R140 ;  /* 0x0000008c0808b221 */ /* 0x000fe20000000000 */
[----:B------:R-:W5:Y:S01]  /*55f0*/  @!P3 LDS.128 R144, [R168+0x3800] ;  /* 0x00380000a890b984 */ /* 0x000f620000000c00 */
[----:B------:R-:W-:Y:S01]  /*5600*/  @!P3 FADD R9, R9, R141 ;  /* 0x0000008d0909b221 */ /* 0x000fe20000000000 */
[----:B------:R-:W-:Y:S01]  /*5610*/  @!P3 FADD R10, R10, R142 ;  /* 0x0000008e0a0ab221 */ /* 0x000fe20000000000 */
[----:B------:R-:W-:Y:S01]  /*5620*/  @!P3 FADD R11, R11, R143 ;  /* 0x0000008f0b0bb221 */ /* 0x000fe20000000000 */
[----:B------:R-:W-:Y:S01]  /*5630*/  BAR.SYNC.DEFER_BLOCKING 0x0 ;  /* 0x0000000000007b1d */ /* 0x000fe20000010000 */
        /* <DEDUP_REMOVED lines=32> */
[----:B------:R-:W5:Y:S04]  /*5840*/  @!P3 LDS.128 R140, [R168] ;  /* 0x00000000a88cb984 */ /* 0x000f680000000c00 */
[----:B------:R-:W1:Y:S04]  /*5850*/  @!P3 LDS.128 R136, [R168+0x800] ;  /* 0x00080000a888b984 */ /* 0x000e680000000c00 */
[----:B------:R-:W2:Y:S04]  /*5860*/  @!P3 LDS.128 R124, [R168+0x1000] ;  /* 0x00100000a87cb984 */ /* 0x000ea80000000c00 */
[----:B------:R-:W3:Y:S04]  /*5870*/  @!P3 LDS.128 R120, [R168+0x1800] ;  /* 0x00180000a878b984 */ /* 0x000ee80000000c00 */
[----:B------:R-:W4:Y:S04]  /*5880*/  @!P3 LDS.128 R116, [R168+0x2000] ;  /* 0x00200000a874b984 */ /* 0x000f280000000c00 */
[----:B------:R-:W4:Y:S04]  /*5890*/  @!P3 LDS.128 R204, [R168+0x2800] ;  /* 0x00280000a8ccb984 */ /* 0x000f280000000c00 */
[----:B------:R-:W4:Y:S04]  /*58a0*/  @!P3 LDS.128 R200, [R168+0x3000] ;  /* 0x00300000a8c8b984 */ /* 0x000f280000000c00 */
[----:B------:R-:W4:Y:S01]  /*58b0*/  @!P3 LDS.128 R196, [R168+0x3800] ;  /* 0x00380000a8c4b984 */ /* 0x000f220000000c00 */
[----:B------:R-:W-:Y:S01]  /*58c0*/  BAR.SYNC.DEFER_BLOCKING 0x0 ;  /* 0x0000000000007b1d */ /* 0x000fe20000010000 */
[----:B-----5:R-:W-:Y:S01]  /*58d0*/  @!P3 FADD R12, R12, R140 ;  /* 0x0000008c0c0cb221 */ /* 0x020fe20000000000 */
[----:B------:R-:W-:Y:S01]  /*58e0*/  @!P3 FADD R13, R13, R141 ;  /* 0x0000008d0d0db221 */ /* 0x000fe20000000000 */
[----:B------:R-:W-:Y:S01]  /*58f0*/  @!P3 FADD R14, R14, R142 ;  /* 0x0000008e0e0eb221 */ /* 0x000fe20000000000 */
[----:B------:R-:W-:Y:S01]  /*5900*/  @!P3 FADD R15, R15, R143 ;  /* 0x0000008f0f0fb221 */ /* 0x000fe20000000000 */
        /* <DEDUP_REMOVED lines=12> */
[----:B------:R-:W-:Y:S01]  /*59d0*/  @!P4 STS.128 [R168+-0x4000], R20 ;  /* 0xffc00014a800c388 */ /* 0x000fe20000000c00 */
[----:B----4-:R-:W-:Y:S01]  /*59e0*/  @!P3 FADD R60, R60, R116 ;  /* 0x000000743c3cb221 */ /* 0x010fe20000000000 */
        /* <DEDUP_REMOVED lines=66> */
[C---:B------:R-:W-:Y:S02]  /*5e10*/  LEA R104, P0, R211.reuse, R224, 0x2 ;  /* 0x000000e0d3687211 */ /* 0x040fe400078010ff */
[----:B------:R-:W-:Y:S02]  /*5e20*/  P2R R2, PR, RZ, 0x2 ;  /* 0x00000002ff027803 */ /* 0x000fe40000000000 */
[----:B------:R-:W-:Y:S07]  /*5e30*/  LEA.HI.X.SX32 R105, R211, R225, 0x2, P0 ;  /* 0x000000e1d3697211 */ /* 0x000fee00000f16ff */
[----:B------:R-:W-:Y:S05]  /*5e40*/  @P1 BRA `(.L_x_145) ;  /* 0x0000000000141947 */ /* 0x000fea0003800000 */
.L_x_146:
[----:B------:R-:W2:Y:S04]  /*5e50*/  LDG.E.STRONG.GPU R117, desc[UR40][R104.64] ;  /* 0x0000002868757981 */ /* 0x000ea8000c1ef900 */
[----:B--2---:R-:W-:Y:S01]  /*5e60*/  CCTL.IVALL ;  /* 0x00000000ff00798f */ /* 0x004fe20002000000 */
[----:B------:R-:W-:Y:S05]  /*5e70*/  YIELD ;  /* 0x0000000000007946 */ /* 0x000fea0003800000 */
[----:B------:R-:W-:-:S13]  /*5e80*/  ISETP.NE.AND P0, PT, R117, R208, PT ;  /* 0x000000d07500720c */ /* 0x000fda0003f05270 */
[----:B------:R-:W-:Y:S05]  /*5e90*/  @P0 BRA `(.L_x_146) ;  /* 0xfffffffc00ec0947 */ /* 0x000fea000383ffff */
.L_x_145:
        /* <DEDUP_REMOVED lines=8> */
[C---:B------:R-:W-:Y:S01]  /*5f20*/  IMAD.IADD R117, R174.reuse, 0x1, R121 ;  /* 0x00000001ae757824 */ /* 0x040fe200078e0279 */
[----:B------:R-:W-:Y:S01]  /*5f30*/  LEA R124, P0, R121, R226, 0x4 ;  /* 0x000000e2797c7211 */ /* 0x000fe200078020ff */
[----:B------:R-:W-:Y:S01]  /*5f40*/  IMAD.IADD R2, R211, 0x1, R184 ;  /* 0x00000001d3027824 */ /* 0x000fe200078e02b8 */
[----:B------:R-:W-:Y:S01]  /*5f50*/  ISETP.GE.AND P2, PT, R167, R156, PT ;  /* 0x0000009ca700720c */ /* 0x000fe20003f46270 */
[--C-:B------:R-:W-:Y:S01]  /*5f60*/  IMAD.IADD R119, R174, 0x1, R117.reuse ;  /* 0x00000001ae777824 */ /* 0x100fe200078e0275 */
[-C--:B------:R-:W-:Y:S01]  /*5f70*/  LEA.HI.X.SX32 R125, R121, R227.reuse, 0x4, P0 ;  /* 0x000000e3797d7211 */ /* 0x080fe200000f26ff */
[----:B------:R-:W-:Y:S03]  /*5f80*/  BSSY.RECONVERGENT B0, `(.L_x_151) ;  /* 0x000001c000007945 */ /* 0x000fe60003800200 */
[CC--:B------:R-:W-:Y:S01]  /*5f90*/  LEA R122, P0, R119.reuse, R226.reuse, 0x4 ;  /* 0x000000e2777a7211 */ /* 0x0c0fe200078020ff */
[----:B------:R-:W-:Y:S01]  /*5fa0*/  @!PT LDS RZ, [RZ] ;  /* 0x00000000fffff984 */ /* 0x000fe20000000800 */
[----:B------:R-:W-:Y:S01]  /*5fb0*/  @!PT LDS RZ, [RZ] ;  /* 0x00000000fffff984 */ /* 0x000fe20000000800 */
[----:B------:R-:W-:Y:S01]  /*5fc0*/  @!PT LDS RZ, [RZ] ;  /* 0x00000000fffff984 */ /* 0x000fe20000000800 */
[----:B------:R1:W-:Y:S03]  /*5fd0*/  LDGSTS.E.BYPASS.LTC128B.128 [R180], desc[UR40][R124.64] ;  /* 0x000000007cb47fae */ /* 0x0003e6000b981a28 */
[-C--:B------:R-:W-:Y:S01]  /*5fe0*/  LEA.HI.X.SX32 R123, R119, R227.reuse, 0x4, P0 ;  /* 0x000000e3777b7211 */ /* 0x080fe200000f26ff */
[----:B------:R1:W-:Y:S01]  /*5ff0*/  LDGSTS.E.BYPASS.LTC128B.128 [R180+0x800], desc[UR40][R124.64+0x100] ;  /* 0x008001007cb47fae */ /* 0x0003e2000b981a28 */
[----:B------:R-:W-:Y:S05]  /*6000*/  IMAD.IADD R119, R163, 0x1, R117 ;  /* 0x00000001a3777824 */ /* 0x000fea00078e0275 */
[C---:B------:R-:W-:Y:S04]  /*6010*/  LEA R126, P0, R119.reuse, R226, 0x4 ;  /* 0x000000e2777e7211 */ /* 0x040fe800078020ff */
[----:B------:R-:W-:Y:S01]  /*6020*/  LEA.HI.X.SX32 R127, R119, R227, 0x4, P0 ;  /* 0x000000e3777f7211 */ /* 0x000fe200000f26ff */
[----:B------:R-:W-:Y:S01]  /*6030*/  IMAD R119, R2, 0x20, R173 ;  /* 0x0000002002777824 */ /* 0x000fe200078e02ad */
[C---:B------:R-:W-:Y:S04]  /*6040*/  LEA R136, P0, R174.reuse, R124, 0x4 ;  /* 0x0000007cae887211 */ /* 0x040fe800078020ff */
[----:B------:R-:W-:Y:S05]  /*6050*/  LEA.HI.X.SX32 R137, R174, R125, 0x4, P0 ;  /* 0x0000007dae897211 */ /* 0x000fea00000f26ff */
[----:B------:R1:W-:Y:S04]  /*6060*/  LDGSTS.E.BYPASS.LTC128B.128 [R180+0x1000], desc[UR40][R136.64] ;  /* 0x0100000088b47fae */ /* 0x0003e8000b981a28 */
[----:B------:R1:W-:Y:S04]  /*6070*/  LDGSTS.E.BYPASS.LTC128B.128 [R180+0x1800], desc[UR40][R136.64+0x100] ;  /* 0x0180010088b47fae */ /* 0x0003e8000b981a28 */
[----:B------:R1:W-:Y:S04]  /*6080*/  LDGSTS.E.BYPASS.LTC128B.128 [R180+0x2000], desc[UR40][R122.64] ;  /* 0x020000007ab47fae */ /* 0x0003e8000b981a28 */
[----:B------:R1:W-:Y:S04]  /*6090*/  LDGSTS.E.BYPASS.LTC128B.128 [R180+0x2800], desc[UR40][R122.64+0x100] ;  /* 0x028001007ab47fae */ /* 0x0003e8000b981a28 */
[----:B------:R1:W-:Y:S04]  /*60a0*/  LDGSTS.E.BYPASS.LTC128B.128 [R180+0x3000], desc[UR40][R126.64] ;  /* 0x030000007eb47fae */ /* 0x0003e8000b981a28 */
[----:B------:R1:W-:Y:S01]  /*60b0*/  LDGSTS.E.BYPASS.LTC128B.128 [R180+0x3800], desc[UR40][R126.64+0x100] ;  /* 0x038001007eb47fae */ /* 0x0003e2000b981a28 */
        /* <DEDUP_REMOVED lines=8> */
.L_x_152:
[----:B------:R-:W-:Y:S05]  /*6140*/  BSYNC.RECONVERGENT B0 ;  /* 0x0000000000007941 */ /* 0x000fea0003800200 */
.L_x_151:
[----:B------:R-:W-:Y:S01]  /*6150*/  ISETP.GE.AND P0, PT, R165, R156, PT ;  /* 0x0000009ca500720c */ /* 0x000fe20003f06270 */
[----:B------:R-:W-:Y:S01]  /*6160*/  BSSY.RECONVERGENT B0, `(.L_x_153) ;  /* 0x000000a000007945 */ /* 0x000fe20003800200 */
[----:B------:R-:W-:Y:S11]  /*6170*/  LEA R117, R184, R117, 0x5 ;  /* 0x00000075b8757211 */ /* 0x000ff600078e28ff */
        /* <DEDUP_REMOVED lines=8> */
.L_x_154:
[----:B------:R-:W-:Y:S05]  /*6200*/  BSYNC.RECONVERGENT B0 ;  /* 0x0000000000007941 */ /* 0x000fea0003800200 */
.L_x_153:
[----:B------:R-:W0:Y:S01]  /*6210*/  LDGDEPBAR ;  /* 0x00000000000079af */ /* 0x000e220000000000 */
[----:B------:R-:W-:Y:S04]  /*6220*/  DEPBAR.LE SB0, 0x0 ;  /* 0x000080000000791a */ /* 0x000fe80000000000 */
[----:B--23--:R-:W1:Y:S02]  /*6230*/  LDS.128 R116, [R180] ;  /* 0x00000000b4747984 */ /* 0x00ce640000000c00 */
[--C-:B-1----:R-:W-:Y:S02]  /*6240*/  HADD2.F32 R125, -RZ, R117.reuse.H0_H0 ;  /* 0x20000075ff7d7230 */ /* 0x102fe40000004100 */
[----:B------:R-:W-:Y:S02]  /*6250*/  HADD2.F32 R137, -RZ, R117.H1_H1 ;  /* 0x30000075ff897230 */ /* 0x000fe40000004100 */
[--C-:B------:R-:W-:Y:S02]  /*6260*/  HADD2.F32 R139, -RZ, R119.reuse.H0_H0 ;  /* 0x20000077ff8b7230 */ /* 0x100fe40000004100 */
[----:B------:R-:W-:Y:S01]  /*6270*/  FADD R28, R28, R125 ;  /* 0x0000007d1c1c7221 */ /* 0x000fe20000000000 */
        /* <DEDUP_REMOVED lines=12> */
.L_x_150:
[----:B------:R-:W-:Y:S05]  /*6340*/  BSYNC.RECONVERGENT B1 ;  /* 0x0000000000017941 */ /* 0x000fea0003800200 */
.L_x_149:
[----:B------:R-:W1:Y:S01]  /*6350*/  @P1 LDS.128 R124, [R180+0x800] ;  /* 0x00080000b47c1984 */ /* 0x000e620000000c00 */
[C---:B------:R-:W-:Y:S01]  /*6360*/  LEA R192, P0, R121.reuse, R222, 0x4 ;  /* 0x000000de79c07211 */ /* 0x040fe200078020ff */
[----:B------:R-:W-:Y:S01]  /*6370*/  BSSY.RECONVERGENT B0, `(.L_x_155) ;  /* 0x00000d9000007945 */ /* 0x000fe20003800200 */
[----:B------:R-:W-:Y:S02]  /*6380*/  ISETP.NE.AND P2, PT, R208, R3, PT ;  /* 0x00000003d000720c */ /* 0x000fe40003f45270 */
[----:B------:R-:W-:Y:S02]  /*6390*/  LEA.HI.X.SX32 R193, R121, R223, 0x4, P0 ;  /* 0x000000df79c17211 */ /* 0x000fe400000f26ff */
[----:B------:R-:W2:Y:S01]  /*63a0*/  @P1 LDS.128 R120, [R180+0x1000] ;  /* 0x00100000b4781984 */ /* 0x000ea20000000c00 */
[CC--:B------:R-:W-:Y:S04]  /*63b0*/  LEA R198, P0, R174.reuse, R192.reuse, 0x4 ;  /* 0x000000c0aec67211 */ /* 0x0c0fe800078020ff */
[-C--:B------:R-:W-:Y:S02]  /*63c0*/  LEA.HI.X.SX32 R199, R174, R193.reuse, 0x4, P0 ;  /* 0x000000c1aec77211 */ /* 0x080fe400000f26ff */
[----:B------:R-:W3:Y:S01]  /*63d0*/  @P1 LDS.128 R116, [R180+0x1800] ;  /* 0x00180000b4741984 */ /* 0x000ee20000000c00 */
[C---:B------:R-:W-:Y:S02]  /*63e0*/  LEA R196, P0, R163.reuse, R192, 0x4 ;  /* 0x000000c0a3c47211 */ /* 0x040fe400078020ff */
[----:B------:R-:W-:Y:S02]  /*63f0*/  @P2 F2FP.F16.F32.PACK_AB R189, R32, R28 ;  /* 0x0000001c20bd223e */ /* 0x000fe400000000ff */
[-C--:B------:R-:W-:Y:S02]  /*6400*/  LEA.HI.X.SX32 R197, R163, R193.reuse, 0x4, P0 ;  /* 0x000000c1a3c57211 */ /* 0x080fe400000f26ff */
[----:B------:R-:W-:Y:S02]  /*6410*/  @P2 F2FP.F16.F32.PACK_AB R191, R80, R76 ;  /* 0x0000004c50bf223e */ /* 0x000fe400000000ff */
[----:B------:R-:W-:Y:S02]  /*6420*/  LEA R194, P0, R166, R192, 0x4 ;  /* 0x000000c0a6c27211 */ /* 0x000fe400078020ff */
[----:B------:R-:W-:Y:S02]  /*6430*/  @P2 F2FP.F16.F32.PACK_AB R190, R56, R52 ;  /* 0x0000003438be223e */ /* 0x000fe400000000ff */
[----:B------:R-:W-:Y:S02]  /*6440*/  LEA.HI.X.SX32 R195, R166, R193, 0x4, P0 ;  /* 0x000000c1a6c37211 */ /* 0x000fe400000f26ff */
[----:B------:R-:W-:Y:S02]  /*6450*/  @P2 F2FP.F16.F32.PACK_AB R188, R8, R4 ;  /* 0x0000000408bc223e */ /* 0x000fe400000000ff */
[----:B------:R-:W-:Y:S03]  /*6460*/  ISETP.GE.AND P0, PT, R167, R156, PT ;  /* 0x0000009ca700720c */ /* 0x000fe60003f06270 */
        /* <DEDUP_REMOVED lines=15> */
[----:B--2---:R-:W-:Y:S01]  /*6560*/  @P1 HADD2.F32 R125, -RZ, R123.H0_H0 ;  /* 0x2000007bff7d1230 */ /* 0x004fe20000004100 */
[----:B------:R-:W-:Y:S01]  /*6570*/  @P2 F2FP.F16.F32.PACK_AB R144, R9, R5 ;  /* 0x000000050990223e */ /* 0x000fe200000000ff */
[----:B------:R-:W-:Y:S02]  /*6580*/  @P1 HADD2.F32 R127, -RZ, R122.H0_H0 ;  /* 0x2000007aff7f1230 */ /* 0x000fe40000004100 */
[----:B------:R-:W-:Y:S01]  /*6590*/  @P1 FADD R81, R81, R136 ;  /* 0x0000008851511221 */ /* 0x000fe20000000000 */
[--C-:B---3--:R-:W-:Y:S02]  /*65a0*/  @P1 HADD2.F32 R124, -RZ, R118.reuse.H0_H0 ;  /* 0x20000076ff7c1230 */ /* 0x108fe40000004100 */
        /* <DEDUP_REMOVED lines=8> */
[----:B------:R-:W1:Y:S01]  /*6630*/  @P1 LDS.128 R124, [R180+0x2000] ;  /* 0x00200000b47c1984 */ /* 0x000e620000000c00 */
[--C-:B------:R-:W-:Y:S01]  /*6640*/  @P1 HADD2.F32 R118, -RZ, R116.reuse.H0_H0 ;  /* 0x20000074ff761230 */ /* 0x100fe20000004100 */
[----:B------:R-:W-:Y:S01]  /*6650*/  @P2 F2FP.F16.F32.PACK_AB R147, R81, R77 ;  /* 0x0000004d5193223e */ /* 0x000fe200000000ff */
[----:B------:R-:W-:Y:S01]  /*6660*/  @P1 HADD2.F32 R139, -RZ, R121.H0_H0 ;  /* 0x20000079ff8b1230 */ /* 0x000fe20000004100 */
[----:B------:R-:W-:Y:S01]  /*6670*/  @P2 F2FP.F16.F32.PACK_AB R138, R59, R55 ;  /* 0x000000373b8a223e */ /* 0x000fe200000000ff */
        /* <DEDUP_REMOVED lines=12> */
[----:B------:R-:W-:Y:S02]  /*6740*/  @P1 HADD2.F32 R121, -RZ, R121.H1_H1 ;  /* 0x30000079ff791230 */ /* 0x000fe40000004100 */
[----:B------:R-:W-:Y:S01]  /*6750*/  @P1 FADD R11, R11, R116 ;  /* 0x000000740b0b1221 */ /* 0x000fe20000000000 */
[----:B------:R-:W-:Y:S01]  /*6760*/  @P1 FADD R35, R35, R2 ;  /* 0x0000000223231221 */ /* 0x000fe20000000000 */
[----:B------:R-:W-:Y:S01]  /*6770*/  @P1 FADD R82, R82, R123 ;  /* 0x0000007b52521221 */ /* 0x000fe20000000000 */
[----:B------:R-:W-:Y:S01]  /*6780*/  @P2 F2FP.F16.F32.PACK_AB R145, R33, R29 ;  /* 0x0000001d2191223e */ /* 0x000fe200000000ff */
[----:B------:R-:W-:Y:S01]  /*6790*/  @P1 FADD R34, R34, R121 ;  /* 0x0000007922221221 */ /* 0x000fe20000000000 */
[----:B------:R-:W-:Y:S01]  /*67a0*/  @P1 FADD R58, R58, R137 ;  /* 0x000000893a3a1221 */ /* 0x000fe20000000000 */
[----:B------:R-:W2:Y:S01]  /*67b0*/  @P1 LDS.128 R120, [R180+0x2800] ;  /* 0x00280000b4781984 */ /* 0x000ea20000000c00 */
[----:B------:R-:W-:Y:S01]  /*67c0*/  @P1 FADD R30, R30, R139 ;  /* 0x0000008b1e1e1221 */ /* 0x000fe20000000000 */
[----:B------:R-:W-:Y:S01]  /*67d0*/  @P1 FADD R6, R6, R141 ;  /* 0x0000008d06061221 */ /* 0x000fe20000000000 */
[----:B------:R-:W-:Y:S01]  /*67e0*/  @P1 FADD R10, R10, R143 ;  /* 0x0000008f0a0a1221 */ /* 0x000fe20000000000 */
[----:B------:R-:W-:Y:S02]  /*67f0*/  @P2 F2FP.F16.F32.PACK_AB R139, R83, R79 ;  /* 0x0000004f538b223e */ /* 0x000fe400000000ff */
[----:B------:R-:W-:Y:S01]  /*6800*/  @P2 F2FP.F16.F32.PACK_AB R137, R35, R31 ;  /* 0x0000001f2389223e */ /* 0x000fe200000000ff */
[----:B------:R2:W-:Y:S01]  /*6810*/  @P2 STG.E.128 desc[UR40][R192.64+0x100], R144 ;  /* 0x00010090c0002986 */ /* 0x0005e2000c101d28 */
[----:B------:R-:W-:Y:S02]  /*6820*/  @P2 F2FP.F16.F32.PACK_AB R136, R11, R7 ;  /* 0x000000070b88223e */ /* 0x000fe400000000ff */
[----:B------:R-:W-:Y:S04]  /*6830*/  @P2 F2FP.F16.F32.PACK_AB R143, R82, R78 ;  /* 0x0000004e528f223e */ /* 0x000fe800000000ff */
[----:B------:R-:W3:Y:S01]  /*6840*/  @P1 LDS.128 R116, [R180+0x3000] ;  /* 0x00300000b4741984 */ /* 0x000ee20000000c00 */
[----:B------:R-:W-:Y:S02]  /*6850*/  @P2 F2FP.F16.F32.PACK_AB R142, R58, R54 ;  /* 0x000000363a8e223e */ /* 0x000fe400000000ff */
[----:B------:R-:W-:Y:S01]  /*6860*/  @P2 F2FP.F16.F32.PACK_AB R141, R34, R30 ;  /* 0x0000001e228d223e */ /* 0x000fe200000000ff */
[--C-:B-1----:R-:W-:Y:S01]  /*6870*/  @P1 HADD2.F32 R233, -RZ, R127.reuse.H0_H0 ;  /* 0x2000007fffe91230 */ /* 0x102fe20000004100 */
[----:B------:R-:W-:Y:S01]  /*6880*/  @P2 F2FP.F16.F32.PACK_AB R140, R10, R6 ;  /* 0x000000060a8c223e */ /* 0x000fe200000000ff */
[----:B------:R-:W-:Y:S01]  /*6890*/  @P1 HADD2.F32 R201, -RZ, R127.H1_H1 ;  /* 0x3000007fffc91230 */ /* 0x000fe20000004100 */
[----:B------:R1:W-:Y:S01]  /*68a0*/  @P2 STG.E.128 desc[UR40][R198.64+0x100], R136 ;  /* 0x00010088c6002986 */ /* 0x0003e2000c101d28 */
[--C-:B------:R-:W-:Y:S02]  /*68b0*/  @P1 HADD2.F32 R203, -RZ, R126.reuse.H0_H0 ;  /* 0x2000007effcb1230 */ /* 0x100fe40000004100 */
[----:B------:R-:W-:Y:S01]  /*68c0*/  @P1 FADD R84, R84, R233 ;  /* 0x000000e954541221 */ /* 0x000fe20000000000 */
[----:B------:R-:W-:Y:S03]  /*68d0*/  @P1 HADD2.F32 R205, -RZ, R126.H1_H1 ;  /* 0x3000007effcd1230 */ /* 0x000fe60000004100 */
[----:B------:R4:W-:Y:S01]  /*68e0*/  @P2 STG.E.128 desc[UR40][R198.64], R140 ;  /* 0x0000008cc6002986 */ /* 0x0009e2000c101d28 */
        /* <DEDUP_REMOVED lines=8> */
[----:B------:R-:W5:Y:S01]  /*6970*/  @P1 LDS.128 R124, [R180+0x3800] ;  /* 0x00380000b47c1984 */ /* 0x000f620000000c00 */
[----:B------:R-:W-:Y:S01]  /*6980*/  @P1 FADD R40, R40, R215 ;  /* 0x000000d728281221 */ /* 0x000fe20000000000 */
[----:B------:R-:W-:Y:S01]  /*6990*/  @P1 FADD R12, R12, R231 ;  /* 0x000000e70c0c1221 */ /* 0x000fe20000000000 */
[----:B------:R-:W-:Y:S01]  /*69a0*/  @P1 FADD R16, R16, R189 ;  /* 0x000000bd10101221 */ /* 0x000fe20000000000 */
[--C-:B--2---:R-:W-:Y:S02]  /*69b0*/  @P1 HADD2.F32 R144, -RZ, R120.reuse.H0_H0 ;  /* 0x20000078ff901230 */ /* 0x104fe40000004100 */
[--C-:B------:R-:W-:Y:S02]  /*69c0*/  @P1 HADD2.F32 R2, -RZ, R123.reuse.H0_H0 ;  /* 0x2000007bff021230 */ /* 0x100fe40000004100 */
[----:B------:R-:W-:Y:S02]  /*69d0*/  @P1 HADD2.F32 R120, -RZ, R120.H1_H1 ;  /* 0x30000078ff781230 */ /* 0x000fe40000004100 */
[----:B------:R-:W-:Y:S01]  /*69e0*/  @P1 FADD R13, R13, R144 ;  /* 0x000000900d0d1221 */ /* 0x000fe20000000000 */
[----:B------:R-:W-:Y:S02]  /*69f0*/  @P1 FADD R85, R85, R2 ;  /* 0x0000000255551221 */ /* 0x000fe40000000000 */
[----:B------:R-:W-:Y:S01]  /*6a00*/  @P1 FADD R17, R17, R120 ;  /* 0x0000007811111221 */ /* 0x000fe20000000000 */
[----:B-1----:R-:W-:Y:S02]  /*6a10*/  @P1 HADD2.F32 R136, -RZ, R123.H1_H1 ;  /* 0x3000007bff881230 */ /* 0x002fe40000004100 */
[--C-:B------:R-:W-:Y:S02]  /*6a20*/  @P1 HADD2.F32 R138, -RZ, R122.reuse.H0_H0 ;  /* 0x2000007aff8a1230 */ /* 0x100fe40000004100 */
[----:B------:R-:W-:Y:S02]  /*6a30*/  @P1 HADD2.F32 R122, -RZ, R122.H1_H1 ;  /* 0x3000007aff7a1230 */ /* 0x000fe40000004100 */
[----:B------:R-:W-:Y:S01]  /*6a40*/  @P1 FADD R89, R89, R136 ;  /* 0x0000008859591221 */ /* 0x000fe20000000000 */
[--C-:B----4-:R-:W-:Y:S02]  /*6a50*/  @P1 HADD2.F32 R140, -RZ, R121.reuse.H0_H0 ;  /* 0x20000079ff8c1230 */ /* 0x110fe40000004100 */
[----:B------:R-:W-:Y:S01]  /*6a60*/  @P1 FADD R61, R61, R138 ;  /* 0x0000008a3d3d1221 */ /* 0x000fe20000000000 */
[----:B------:R-:W-:Y:S01]  /*6a70*/  @P2 F2FP.F16.F32.PACK_AB R138, R64, R60 ;  /* 0x0000003c408a223e */ /* 0x000fe200000000ff */
[----:B------:R-:W-:Y:S02]  /*6a80*/  @P1 HADD2.F32 R142, -RZ, R121.H1_H1 ;  /* 0x30000079ff8e1230 */ /* 0x000fe40000004100 */
[----:B------:R-:W-:Y:S01]  /*6a90*/  @P1 FADD R65, R65, R122 ;  /* 0x0000007a41411221 */ /* 0x000fe20000000000 */
[--C-:B---3--:R-:W-:Y:S02]  /*6aa0*/  @P1 HADD2.F32 R123, -RZ, R118.reuse.H0_H0 ;  /* 0x20000076ff7b1230 */ /* 0x108fe40000004100 */
[----:B------:R-:W-:Y:S01]  /*6ab0*/  @P1 FADD R37, R37, R140 ;  /* 0x0000008c25251221 */ /* 0x000fe20000000000 */
[----:B------:R-:W-:Y:S02]  /*6ac0*/  @P1 HADD2.F32 R137, -RZ, R118.H1_H1 ;  /* 0x30000076ff891230 */ /* 0x000fe40000004100 */
[----:B------:R-:W-:Y:S01]  /*6ad0*/  @P1 FADD R41, R41, R142 ;  /* 0x0000008e29291221 */ /* 0x000fe20000000000 */
[----:B------:R-:W-:Y:S02]  /*6ae0*/  @P1 HADD2.F32 R121, -RZ, R119.H0_H0 ;  /* 0x20000077ff791230 */ /* 0x000fe40000004100 */
[----:B------:R-:W-:Y:S01]  /*6af0*/  @P1 FADD R62, R62, R123 ;  /* 0x0000007b3e3e1221 */ /* 0x000fe20000000000 */
[----:B------:R-:W-:Y:S02]  /*6b00*/  @P1 HADD2.F32 R139, -RZ, R117.H0_H0 ;  /* 0x20000075ff8b1230 */ /* 0x000fe40000004100 */
[----:B------:R-:W-:Y:S01]  /*6b10*/  @P1 FADD R66, R66, R137 ;  /* 0x0000008942421221 */ /* 0x000fe20000000000 */
[----:B------:R-:W-:Y:S01]  /*6b20*/  @P2 F2FP.F16.F32.PACK_AB R137, R40, R36 ;  /* 0x000000242889223e */ /* 0x000fe200000000ff */
[----:B-----5:R-:W-:Y:S02]  /*6b30*/  @P1 HADD2.F32 R118, -RZ, R126.H0_H0 ;  /* 0x2000007eff761230 */ /* 0x020fe40000004100 */
[----:B------:R-:W-:Y:S01]  /*6b40*/  @P1 FADD R86, R86, R121 ;  /* 0x0000007956561221 */ /* 0x000fe20000000000 */
[----:B------:R-:W-:Y:S02]  /*6b50*/  @P1 HADD2.F32 R136, -RZ, R124.H0_H0 ;  /* 0x2000007cff881230 */ /* 0x000fe40000004100 */
[----:B------:R-:W-:Y:S01]  /*6b60*/  @P1 FADD R38, R38, R139 ;  /* 0x0000008b26261221 */ /* 0x000fe20000000000 */
[----:B------:R-:W-:Y:S01]  /*6b70*/  @P2 F2FP.F16.F32.PACK_AB R139, R88, R84 ;  /* 0x00000054588b223e */ /* 0x000fe200000000ff */
[--C-:B------:R-:W-:Y:S02]  /*6b80*/  @P1 HADD2.F32 R141, -RZ, R116.reuse.H0_H0 ;  /* 0x20000074ff8d1230 */ /* 0x100fe40000004100 */
[----:B------:R-:W-:Y:S01]  /*6b90*/  @P1 FADD R63, R63, R118 ;  /* 0x000000763f3f1221 */ /* 0x000fe20000000000 */
[----:B------:R-:W-:Y:S02]  /*6ba0*/  @P1 HADD2.F32 R143, -RZ, R116.H1_H1 ;  /* 0x30000074ff8f1230 */ /* 0x000fe40000004100 */
[----:B------:R-:W-:Y:S01]  /*6bb0*/  @P1 FADD R15, R15, R136 ;  /* 0x000000880f0f1221 */ /* 0x000fe20000000000 */
[----:B------:R-:W-:Y:S01]  /*6bc0*/  @P2 F2FP.F16.F32.PACK_AB R136, R16, R12 ;  /* 0x0000000c1088223e */ /* 0x000fe200000000ff */
        /* <DEDUP_REMOVED lines=13> */
[----:B------:R-:W-:Y:S01]  /*6ca0*/  IADD3 R2, PT, PT, R211, R184, RZ ;  /* 0x000000b8d3027210 */ /* 0x000fe20007ffe0ff */
[----:B------:R-:W-:Y:S01]  /*6cb0*/  @P1 HADD2.F32 R122, -RZ, R125.H1_H1 ;  /* 0x3000007dff7a1230 */ /* 0x000fe20000004100 */
[----:B------:R-:W-:Y:S01]  /*6cc0*/  @P2 F2FP.F16.F32.PACK_AB R125, R41, R37 ;  /* 0x00000025297d223e */ /* 0x000fe200000000ff */
[----:B------:R-:W-:Y:S01]  /*6cd0*/  @P1 HADD2.F32 R124, -RZ, R124.H1_H1 ;  /* 0x3000007cff7c1230 */ /* 0x000fe20000004100 */
[----:B------:R-:W-:Y:S01]  /*6ce0*/  @P2 F2FP.F16.F32.PACK_AB R121, R42, R38 ;  /* 0x000000262a79223e */ /* 0x000fe200000000ff */
[----:B------:R-:W-:Y:S01]  /*6cf0*/  @P1 FADD R91, R91, R116 ;  /* 0x000000745b5b1221 */ /* 0x000fe20000000000 */
[----:B------:R-:W-:Y:S01]  /*6d00*/  LEA R141, R2, R173, 0x5 ;  /* 0x000000ad028d7211 */ /* 0x000fe200078e28ff */
[----:B------:R1:W-:Y:S01]  /*6d10*/  @P2 STG.E.128 desc[UR40][R196.64], R136 ;  /* 0x00000088c4002986 */ /* 0x0003e2000c101d28 */
[----:B------:R-:W-:Y:S01]  /*6d20*/  @P1 FADD R67, R67, R126 ;  /* 0x0000007e43431221 */ /* 0x000fe20000000000 */
[----:B------:R-:W-:Y:S01]  /*6d30*/  @P2 F2FP.F16.F32.PACK_AB R126, R65, R61 ;  /* 0x0000003d417e223e */ /* 0x000fe200000000ff */
[----:B------:R-:W-:Y:S01]  /*6d40*/  @P1 FADD R39, R39, R120 ;  /* 0x0000007827271221 */ /* 0x000fe20000000000 */
[----:B------:R-:W-:Y:S01]  /*6d50*/  @P2 F2FP.F16.F32.PACK_AB R120, R18, R14 ;  /* 0x0000000e1278223e */ /* 0x000fe200000000ff */
        /* <DEDUP_REMOVED lines=9> */
[----:B------:R-:W-:Y:S06]  /*6df0*/  @P2 F2FP.F16.F32.PACK_AB R116, R19, R15 ;  /* 0x0000000f1374223e */ /* 0x000fec00000000ff */
[----:B------:R1:W-:Y:S01]  /*6e00*/  @P2 STG.E.128 desc[UR40][R194.64+0x100], R116 ;  /* 0x00010074c2002986 */ /* 0x0003e2000c101d28 */
[----:B------:R-:W-:Y:S05]  /*6e10*/  @P0 BRA `(.L_x_156) ;  /* 0x0000000000b80947 */ /* 0x000fea0003800000 */
[----:B-1----:R-:W1:Y:S01]  /*6e20*/  @P1 LDS.128 R120, [R180+0x4000] ;  /* 0x00400000b4781984 */ /* 0x002e620000000c00 */
[C---:B------:R-:W-:Y:S04]  /*6e30*/  LEA R136, P0, R141.reuse, R222, 0x4 ;  /* 0x000000de8d887211 */ /* 0x040fe800078020ff */
        /* <DEDUP_REMOVED lines=44> */
.L_x_156:
[----:B------:R-:W-:Y:S05]  /*7100*/  BSYNC.RECONVERGENT B0 ;  /* 0x0000000000007941 */ /* 0x000fea0003800200 */
.L_x_155:
[----:B------:R-:W-:Y:S11]  /*7110*/  ISETP.GE.AND P0, PT, R165, R156, PT ;  /* 0x0000009ca500720c */ /* 0x000ff60003f06270 */
[----:B------:R-:W-:Y:S02]  /*7120*/  @!UPT UIADD3 URZ, UPT, UPT, URZ, URZ, URZ ;  /* 0x000000fffffff290 */ /* 0x000fe4000fffe0ff */
[----:B------:R-:W-:Y:S05]  /*7130*/  @P0 BRA `(.L_x_148) ;  /* 0x0000000000b80947 */ /* 0x000fea0003800000 */
[----:B-12---:R-:W1:Y:S01]  /*7140*/  @P1 LDS.128 R120, [R180+0x5000] ;  /* 0x00500000b4781984 */ /* 0x006e620000000c00 */
        /* <DEDUP_REMOVED lines=45> */
.L_x_148:
[----:B------:R-:W-:Y:S05]  /*7420*/  BSYNC.RECONVERGENT B2 ;  /* 0x0000000000027941 */ /* 0x000fea0003800200 */
.L_x_147:
[----:B------:R-:W-:Y:S01]  /*7430*/  BAR.SYNC.DEFER_BLOCKING 0x0 ;  /* 0x0000000000007b1d */ /* 0x000fe20000010000 */
[----:B------:R-:W-:Y:S11]  /*7440*/  ISETP.NE.AND P0, PT, R157, RZ, PT ;  /* 0x000000ff9d00720c */ /* 0x000ff60003f05270 */
[----:B------:R-:W-:Y:S02]  /*7450*/  @!UPT UIADD3 URZ, UPT, UPT, URZ, URZ, URZ ;  /* 0x000000fffffff290 */ /* 0x000fe4000fffe0ff */
[----:B------:R-:W-:Y:S05]  /*7460*/  @P0 BRA `(.L_x_144) ;  /* 0x0000000000440947 */ /* 0x000fea0003800000 */
[C---:B-123--:R-:W-:Y:S04]  /*7470*/  LEA R116, P0, R211.reuse, R220, 0x2 ;  /* 0x000000dcd3747211 */ /* 0x04efe800078010ff */
[----:B------:R-:W-:Y:S02]  /*7480*/  LEA.HI.X.SX32 R117, R211, R221, 0x2, P0 ;  /* 0x000000ddd3757211 */ /* 0x000fe400000f16ff */
        /* <DEDUP_REMOVED lines=15> */
.L_x_144:
[----:B------:R-:W-:Y:S11]  /*7580*/  ISETP.NE.AND P0, PT, R208, R3, PT ;  /* 0x00000003d000720c */ /* 0x000ff60003f05270 */
[----:B------:R-:W-:Y:S02]  /*7590*/  @!UPT UIADD3 URZ, UPT, UPT, URZ, URZ, URZ ;  /* 0x000000fffffff290 */ /* 0x000fe4000fffe0ff */
[----:B------:R-:W-:Y:S05]  /*75a0*/  @P0 BRA `(.L_x_158) ;  /* 0x0000000800900947 */ /* 0x000fea0003800000 */
.L_x_157:
[----:B------:R-:W-:Y:S01]  /*75b0*/  @!P3 F2FP.F16.F32.PACK_AB R3, R9, R8 ;  /* 0x000000080903b23e */ /* 0x000fe200000000ff */
[----:B------:R-:W-:Y:S05]  /*75c0*/  WARPSYNC.ALL ;  /* 0x0000000000007948 */ /* 0x000fea0003800000 */
[----:B------:R5:W-:Y:S01]  /*75d0*/  @!P3 STS [R162+0x10], R3 ;  /* 0x00001003a200b388 */ /* 0x000be20000000800 */
[----:B-1-3--:R-:W-:Y:S01]  /*75e0*/  @!P3 F2FP.F16.F32.PACK_AB R127, R5, R4 ;  /* 0x00000004057fb23e */ /* 0x00afe200000000ff */
[----:B------:R-:W-:Y:S01]  /*75f0*/  BSSY.RECONVERGENT B1, `(.L_x_159) ;  /* 0x0000095000017945 */ /* 0x000fe20003800200 */
[----:B------:R-:W-:Y:S03]  /*7600*/  @!P3 F2FP.F16.F32.PACK_AB R125, R7, R6 ;  /* 0x00000006077db23e */ /* 0x000fe600000000ff */
[----:B------:R-:W-:Y:S01]  /*7610*/  BSSY.RELIABLE B0, `(.L_x_160) ;  /* 0x0000087000007945 */ /* 0x000fe20003800100 */
[----:B--2---:R-:W-:Y:S01]  /*7620*/  @!P3 F2FP.F16.F32.PACK_AB R123, R11, R10 ;  /* 0x0000000a0b7bb23e */ /* 0x004fe200000000ff */
[----:B------:R1:W-:Y:S01]  /*7630*/  @!P3 STS [R162], R127 ;  /* 0x0000007fa200b388 */ /* 0x0003e20000000800 */
[----:B------:R-:W-:Y:S01]  /*7640*/  @!P3 F2FP.F16.F32.PACK_AB R121, R29, R28 ;  /* 0x0000001c1d79b23e */ /* 0x000fe200000000ff */
[----:B------:R-:W-:Y:S01]  /*7650*/  IMAD.MOV.U32 R2, RZ, RZ, R171 ;  /* 0x000000ffff027224 */ /* 0x000fe200078e00ab */
[----:B------:R-:W-:Y:S01]  /*7660*/  @!P3 F2FP.F16.F32.PACK_AB R119, R31, R30 ;  /* 0x0000001e1f77b23e */ /* 0x000fe200000000ff */
[----:B------:R2:W-:Y:S01]  /*7670*/  @!P3 STS [R162+0x1080], R125 ;  /* 0x0010807da200b388 */ /* 0x0005e20000000800 */
[----:B----4-:R-:W-:Y:S02]  /*7680*/  @!P3 F2FP.F16.F32.PACK_AB R117, R33, R32 ;  /* 0x000000202175b23e */ /* 0x010fe400000000ff */
[----:B------:R-:W-:Y:S01]  /*7690*/  @!P3 F2FP.F16.F32.PACK_AB R105, R35, R34 ;  /* 0x000000222369b23e */ /* 0x000fe200000000ff */
[----:B------:R3:W-:Y:S01]  /*76a0*/  @!P3 STS [R162+0x1090], R123 ;  /* 0x0010907ba200b388 */ /* 0x0007e20000000800 */
[----:B------:R-:W-:Y:S02]  /*76b0*/  @!P3 F2FP.F16.F32.PACK_AB R139, R53, R52 ;  /* 0x00000034358bb23e */ /* 0x000fe400000000ff */
[----:B------:R-:W-:Y:S01]  /*76c0*/  @!P3 F2FP.F16.F32.PACK_AB R137, R55, R54 ;  /* 0x000000363789b23e */ /* 0x000fe200000000ff */
[----:B------:R4:W-:Y:S04]  /*76d0*/  @!P3 STS [R162+0x20], R121 ;  /* 0x00002079a200b388 */ /* 0x0009e80000000800 */
[----:B------:R4:W-:Y:S01]  /*76e0*/  @!P3 STS [R162+0x10a0], R119 ;  /* 0x0010a077a200b388 */ /* 0x0009e20000000800 */
[----:B-----5:R-:W-:Y:S03]  /*76f0*/  @!P3 F2FP.F16.F32.PACK_AB R3, R77, R76 ;  /* 0x0000004c4d03b23e */ /* 0x020fe600000000ff */
[----:B------:R5:W-:Y:S04]  /*7700*/  @!P3 STS [R162+0x30], R117 ;  /* 0x00003075a200b388 */ /* 0x000be80000000800 */
[----:B------:R5:W-:Y:S01]  /*7710*/  @!P3 STS [R162+0x10b0], R105 ;  /* 0x0010b069a200b388 */ /* 0x000be20000000800 */
[----:B-1----:R-:W-:Y:S03]  /*7720*/  @!P3 F2FP.F16.F32.PACK_AB R127, R57, R56 ;  /* 0x00000038397fb23e */ /* 0x002fe600000000ff */
[----:B------:R1:W-:Y:S01]  /*7730*/  @!P3 STS [R162+0x60], R3 ;  /* 0x00006003a200b388 */ /* 0x0003e20000000800 */
[----:B--2---:R-:W-:Y:S03]  /*7740*/  @!P3 F2FP.F16.F32.PACK_AB R125, R59, R58 ;  /* 0x0000003a3b7db23e */ /* 0x004fe600000000ff */
[----:B------:R2:W-:Y:S01]  /*7750*/  @!P3 STS [R162+0x40], R139 ;  /* 0x0000408ba200b388 */ /* 0x0005e20000000800 */
[----:B---3--:R-:W-:Y:S03]  /*7760*/  @!P3 F2FP.F16.F32.PACK_AB R123, R79, R78 ;  /* 0x0000004e4f7bb23e */ /* 0x008fe600000000ff */
[----:B------:R3:W-:Y:S01]  /*7770*/  @!P3 STS [R162+0x10c0], R137 ;  /* 0x0010c089a200b388 */ /* 0x0007e20000000800 */
[----:B----4-:R-:W-:Y:S03]  /*7780*/  @!P3 F2FP.F16.F32.PACK_AB R121, R81, R80 ;  /* 0x000000505179b23e */ /* 0x010fe600000000ff */
[----:B------:R4:W-:Y:S01]  /*7790*/  @!P3 STS [R162+0x50], R127 ;  /* 0x0000507fa200b388 */ /* 0x0009e20000000800 */
[----:B------:R-:W-:Y:S03]  /*77a0*/  @!P3 F2FP.F16.F32.PACK_AB R119, R83, R82 ;  /* 0x000000525377b23e */ /* 0x000fe600000000ff */
[----:B------:R4:W-:Y:S01]  /*77b0*/  @!P3 STS [R162+0x10d0], R125 ;  /* 0x0010d07da200b388 */ /* 0x0009e20000000800 */
[----:B-----5:R-:W-:Y:S03]  /*77c0*/  @!P3 F2FP.F16.F32.PACK_AB R117, R13, R12 ;  /* 0x0000000c0d75b23e */ /* 0x020fe600000000ff */
[----:B------:R5:W-:Y:S01]  /*77d0*/  @!P3 STS [R162+0x10e0], R123 ;  /* 0x0010e07ba200b388 */ /* 0x000be20000000800 */
[----:B------:R-:W-:Y:S03]  /*77e0*/  @!P3 F2FP.F16.F32.PACK_AB R105, R15, R14 ;  /* 0x0000000e0f69b23e */ /* 0x000fe600000000ff */
        /* <DEDUP_REMOVED lines=61> */
[----:B---3--:R-:W-:Y:S03]  /*7bc0*/  IMAD R3, R211, 0x20, R172 ;  /* 0x00000020d3037824 */ /* 0x008fe600078e02ac */
[----:B------:R4:W-:Y:S02]  /*7bd0*/  @!P3 STS [R162+0x52e0], R119 ;  /* 0x0052e077a200b388 */ /* 0x0009e40000000800 */
[----:B------:R-:W-:Y:S02]  /*7be0*/  ISETP.GE.AND P0, PT, R3, R170, PT ;  /* 0x000000aa0300720c */ /* 0x000fe40003f06270 */
[----:B------:R4:W-:Y:S04]  /*7bf0*/  @!P3 STS [R162+0x4270], R117 ;  /* 0x00427075a200b388 */ /* 0x0009e80000000800 */
[----:B------:R4:W-:Y:S01]  /*7c00*/  @!P3 STS [R162+0x52f0], R105 ;  /* 0x0052f069a200b388 */ /* 0x0009e20000000800 */
[----:B------:R-:W-:Y:S06]  /*7c10*/  BAR.SYNC.DEFER_BLOCKING 0x0 ;  /* 0x0000000000007b1d */ /* 0x000fec0000010000 */
[----:B------:R-:W-:Y:S05]  /*7c20*/  @P0 BRA `(.L_x_161) ;  /* 0x0000000000400947 */ /* 0x000fea0003800000 */
[----:B----4-:R-:W1:Y:S01]  /*7c30*/  LDS.128 R116, [R161] ;  /* 0x00000000a1747984 */ /* 0x010e620000000c00 */
[C---:B------:R-:W-:Y:S01]  /*7c40*/  LEA R104, P0, R3.reuse, R222, 0x4 ;  /* 0x000000de03687211 */ /* 0x040fe200078020ff */
[----:B------:R-:W-:Y:S03]  /*7c50*/  IMAD.MOV.U32 R2, RZ, RZ, R160 ;  /* 0x000000ffff027224 */ /* 0x000fe600078e00a0 */
[----:B------:R-:W-:Y:S01]  /*7c60*/  LEA.HI.X.SX32 R105, R3, R223, 0x4, P0 ;  /* 0x000000df03697211 */ /* 0x000fe200000f26ff */
[----:B------:R-:W-:Y:S05]  /*7c70*/  IMAD.IADD R3, R174, 0x1, R3 ;  /* 0x00000001ae037824 */ /* 0x000fea00078e0203 */
[----:B------:R-:W-:Y:S01]  /*7c80*/  ISETP.GE.AND P0, PT, R3, R170, PT ;  /* 0x000000aa0300720c */ /* 0x000fe20003f06270 */
[----:B-1----:R1:W-:Y:S11]  /*7c90*/  STG.E.128 desc[UR40][R104.64], R116 ;  /* 0x0000007468007986 */ /* 0x0023f6000c101d28 */
[----:B------:R-:W-:Y:S01]  /*7ca0*/  @!UPT UIADD3 URZ, UPT, UPT, URZ, URZ, URZ ;  /* 0x000000fffffff290 */ /* 0x000fe2000fffe0ff */
[----:B------:R-:W-:Y:S05]  /*7cb0*/  @P0 BRA `(.L_x_162) ;  /* 0x0000000000440947 */ /* 0x000fea0003800000 */
[C---:B-1----:R-:W-:Y:S01]  /*7cc0*/  LEA R104, R2.reuse, UR11, 0x4 ;  /* 0x0000000b02687c11 */ /* 0x042fe2000f8e20ff */
[----:B------:R-:W-:Y:S01]  /*7cd0*/  VIADD R2, R2, 0x108 ;  /* 0x0000010802027836 */ /* 0x000fe20000000000 */
[C---:B------:R-:W-:Y:S03]  /*7ce0*/  LEA R120, P0, R3.reuse, R222, 0x4 ;  /* 0x000000de03787211 */ /* 0x040fe600078020ff */
[----:B------:R-:W1:Y:S01]  /*7cf0*/  LDS.128 R116, [R104] ;  /* 0x0000000068747984 */ /* 0x000e620000000c00 */
[----:B------:R-:W-:Y:S01]  /*7d00*/  LEA.HI.X.SX32 R121, R3, R223, 0x4, P0 ;  /* 0x000000df03797211 */ /* 0x000fe200000f26ff */
[----:B------:R-:W-:Y:S04]  /*7d10*/  IMAD.IADD R3, R174, 0x1, R3 ;  /* 0x00000001ae037824 */ /* 0x000fe800078e0203 */
[----:B-1----:R1:W-:Y:S04]  /*7d20*/  STG.E.128 desc[UR40][R120.64], R116 ;  /* 0x0000007478007986 */ /* 0x0023e8000c101d28 */
.L_x_161:
[----:B------:R-:W-:Y:S11]  /*7d30*/  ISETP.GE.AND P0, PT, R3, R170, PT ;  /* 0x000000aa0300720c */ /* 0x000ff60003f06270 */
[----:B------:R-:W-:Y:S02]  /*7d40*/  @!UPT UIADD3 URZ, UPT, UPT, URZ, URZ, URZ ;  /* 0x000000fffffff290 */ /* 0x000fe4000fffe0ff */
[----:B------:R-:W-:Y:S05]  /*7d50*/  @P0 BRA `(.L_x_163) ;  /* 0x0000000000480947 */ /* 0x000fea0003800000 */
[C---:B------:R-:W-:Y:S01]  /*7d60*/  LEA R104, R2.reuse, UR8, 0x4 ;  /* 0x0000000802687c11 */ /* 0x040fe2000f8e20ff */
[----:B------:R-:W-:Y:S01]  /*7d70*/  VIADD R2, R2, 0x108 ;  /* 0x0000010802027836 */ /* 0x000fe20000000000 */
[C---:B-1----:R-:W-:Y:S03]  /*7d80*/  LEA R120, P0, R3.reuse, R222, 0x4 ;  /* 0x000000de03787211 */ /* 0x042fe600078020ff */
[----:B----4-:R-:W1:Y:S01]  /*7d90*/  LDS.128 R116, [R104] ;  /* 0x0000000068747984 */ /* 0x010e620000000c00 */
[----:B------:R-:W-:Y:S01]  /*7da0*/  LEA.HI.X.SX32 R121, R3, R223, 0x4, P0 ;  /* 0x000000df03797211 */ /* 0x000fe200000f26ff */
[----:B------:R-:W-:Y:S04]  /*7db0*/  IMAD.IADD R3, R174, 0x1, R3 ;  /* 0x00000001ae037824 */ /* 0x000fe800078e0203 */
[----:B-1----:R2:W-:Y:S04]  /*7dc0*/  STG.E.128 desc[UR40][R120.64], R116 ;  /* 0x0000007478007986 */ /* 0x0025e8000c101d28 */
.L_x_162:
[----:B------:R-:W-:Y:S11]  /*7dd0*/  ISETP.GE.AND P0, PT, R3, R170, PT ;  /* 0x000000aa0300720c */ /* 0x000ff60003f06270 */
[----:B------:R-:W-:Y:S02]  /*7de0*/  @!UPT UIADD3 URZ, UPT, UPT, URZ, URZ, URZ ;  /* 0x000000fffffff290 */ /* 0x000fe4000fffe0ff */
[----:B------:R-:W-:Y:S05]  /*7df0*/  @P0 BREAK.RELIABLE B0 ;  /* 0x0000000000000942 */ /* 0x000fea0003800100 */
[----:B------:R-:W-:Y:S05]  /*7e00*/  @P0 BRA `(.L_x_164) ;  /* 0x00000000004c0947 */ /* 0x000fea0003800000 */
[C---:B-1----:R-:W-:Y:S01]  /*7e10*/  LEA R104, R2.reuse, UR5, 0x4 ;  /* 0x0000000502687c11 */ /* 0x042fe2000f8e20ff */
[----:B------:R-:W-:Y:S01]  /*7e20*/  VIADD R2, R2, 0x108 ;  /* 0x0000010802027836 */ /* 0x000fe20000000000 */
[C---:B--2---:R-:W-:Y:S03]  /*7e30*/  LEA R120, P0, R3.reuse, R222, 0x4 ;  /* 0x000000de03787211 */ /* 0x044fe600078020ff */
[----:B------:R-:W1:Y:S01]  /*7e40*/  LDS.128 R116, [R104] ;  /* 0x0000000068747984 */ /* 0x000e620000000c00 */
[----:B------:R-:W-:Y:S01]  /*7e50*/  LEA.HI.X.SX32 R121, R3, R223, 0x4, P0 ;  /* 0x000000df03797211 */ /* 0x000fe200000f26ff */
[----:B------:R-:W-:Y:S04]  /*7e60*/  IMAD.IADD R3, R174, 0x1, R3 ;  /* 0x00000001ae037824 */ /* 0x000fe800078e0203 */
[----:B-1----:R2:W-:Y:S04]  /*7e70*/  STG.E.128 desc[UR40][R120.64], R116 ;  /* 0x0000007478007986 */ /* 0x0025e8000c101d28 */
.L_x_163:
[----:B------:R-:W-:Y:S05]  /*7e80*/  BSYNC.RELIABLE B0 ;  /* 0x0000000000007941 */ /* 0x000fea0003800100 */
.L_x_160:
[C---:B------:R-:W-:Y:S11]  /*7e90*/  ISETP.GE.AND P0, PT, R3.reuse, R170, PT ;  /* 0x000000aa0300720c */ /* 0x040ff60003f06270 */
[----:B------:R-:W-:Y:S02]  /*7ea0*/  @!UPT UIADD3 URZ, UPT, UPT, URZ, URZ, URZ ;  /* 0x000000fffffff290 */ /* 0x000fe4000fffe0ff */
[----:B------:R-:W3:Y:S01]  /*7eb0*/  @!P0 S2R R104, SR_CgaCtaId ;  /* 0x0000000000688919 */ /* 0x000ee20000008800 */
[----:B----4-:R-:W-:Y:S01]  /*7ec0*/  @!P0 MOV R105, 0x400 ;  /* 0x0000040000698802 */ /* 0x010fe20000000f00 */
[----:B------:R-:W-:Y:S01]  /*7ed0*/  @!P0 IMAD.WIDE R122, R3, 0x10, R222 ;  /* 0x00000010037a8825 */ /* 0x000fe200078e02de */
[----:B------:R-:W-:Y:S02]  /*7ee0*/  @!P0 IADD3 R3, PT, PT, R174, R3, RZ ;  /* 0x00000003ae038210 */ /* 0x000fe40007ffe0ff */
[----:B---3--:R-:W-:Y:S05]  /*7ef0*/  @!P0 LEA R105, R104, R105, 0x18 ;  /* 0x0000006968698211 */ /* 0x008fea00078ec0ff */
[C---:B-12---:R-:W-:Y:S02]  /*7f00*/  @!P0 IMAD R120, R2.reuse, 0x10, R105 ;  /* 0x0000001002788824 */ /* 0x046fe400078e0269 */
[----:B------:R-:W-:Y:S03]  /*7f10*/  @!P0 VIADD R2, R2, 0x108 ;  /* 0x0000010802028836 */ /* 0x000fe60000000000 */
[----:B------:R-:W1:Y:S04]  /*7f20*/  @!P0 LDS.128 R116, [R120] ;  /* 0x0000000078748984 */ /* 0x000e680000000c00 */
[----:B-1----:R3:W-:Y:S02]  /*7f30*/  @!P0 STG.E.128 desc[UR40][R122.64], R116 ;  /* 0x000000747a008986 */ /* 0x0027e4000c101d28 */
.L_x_164:
[----:B------:R-:W-:Y:S05]  /*7f40*/  BSYNC.RECONVERGENT B1 ;  /* 0x0000000000017941 */ /* 0x000fea0003800200 */
.L_x_159:
[----:B------:R-:W-:Y:S05]  /*7f50*/  WARPSYNC.ALL ;  /* 0x0000000000007948 */ /* 0x000fea0003800000 */
[C---:B------:R-:W-:Y:S11]  /*7f60*/  ISETP.GE.AND P0, PT, R3.reuse, R170, PT ;  /* 0x000000aa0300720c */ /* 0x040ff60003f06270 */
[----:B------:R-:W-:Y:S02]  /*7f70*/  @!UPT UIADD3 URZ, UPT, UPT, URZ, URZ, URZ ;  /* 0x000000fffffff290 */ /* 0x000fe4000fffe0ff */
[----:B-1----:R-:W1:Y:S01]  /*7f80*/  @!P0 S2R R104, SR_CgaCtaId ;  /* 0x0000000000688919 */ /* 0x002e620000008800 */
[----:B------:R-:W-:Y:S01]  /*7f90*/  @!P0 MOV R105, 0x400 ;  /* 0x0000040000698802 */ /* 0x000fe20000000f00 */
[----:B--2---:R-:W-:Y:S03]  /*7fa0*/  @!P0 IMAD.WIDE R120, R3, 0x10, R222 ;  /* 0x0000001003788825 */ /* 0x004fe600078e02de */
[----:B-1----:R-:W-:Y:S05]  /*7fb0*/  @!P0 LEA R105, R104, R105, 0x18 ;  /* 0x0000006968698211 */ /* 0x002fea00078ec0ff */
[----:B------:R-:W-:Y:S05]  /*7fc0*/  @!P0 IMAD R2, R2, 0x10, R105 ;  /* 0x0000001002028824 */ /* 0x000fea00078e0269 */
[----:B---3--:R-:W1:Y:S04]  /*7fd0*/  @!P0 LDS.128 R116, [R2] ;  /* 0x0000000002748984 */ /* 0x008e680000000c00 */
[----:B-1----:R1:W-:Y:S02]  /*7fe0*/  @!P0 STG.E.128 desc[UR40][R120.64], R116 ;  /* 0x0000007478008986 */ /* 0x0023e4000c101d28 */
.L_x_158:
[----:B------:R-:W-:Y:S05]  /*7ff0*/  BSYNC B3 ;  /* 0x0000000000037941 */ /* 0x000fea0003800000 */
.L_x_143:
[----:B------:R-:W-:Y:S01]  /*8000*/  MOV R191, RZ ;  /* 0x000000ff00bf7202 */ /* 0x000fe20000000f00 */
[----:B-1----:R-:W-:Y:S02]  /*8010*/  VIADD R104, R210, 0x1 ;  /* 0x00000001d2687836 */ /* 0x002fe40000000000 */
[----:B------:R-:W-:Y:S02]  /*8020*/  IMAD R3, R214, R210, R214 ;  /* 0x000000d2d6037224 */ /* 0x000fe400078e02d6 */
[----:B------:R-:W-:Y:S01]  /*8030*/  VIADD R211, R211, 0x1 ;  /* 0x00000001d3d37836 */ /* 0x000fe20000000000 */
[----:B------:R-:W-:Y:S01]  /*8040*/  ISETP.GE.AND P0, PT, R104, R213, PT ;  /* 0x000000d56800720c */ /* 0x000fe20003f06270 */
[----:B------:R-:W-:Y:S01]  /*8050*/  IMAD.MOV.U32 R210, RZ, RZ, R104 ;  /* 0x000000ffffd27224 */ /* 0x000fe200078e0068 */
[----:B------:R-:W-:Y:S04]  /*8060*/  IADD3 R105, PT, PT, R152, -R3, RZ ;  /* 0x8000000398697210 */ /* 0x000fe80007ffe0ff */
[----:B------:R-:W-:Y:S11]  /*8070*/  ISETP.LT.OR P0, PT, R105, 0x1, P0 ;  /* 0x000000016900780c */ /* 0x000ff60000701670 */
[----:B------:R-:W-:Y:S02]  /*8080*/  @!UPT UIADD3 URZ, UPT, UPT, URZ, URZ, URZ ;  /* 0x000000fffffff290 */ /* 0x000fe4000fffe0ff */
[----:B------:R-:W-:Y:S05]  /*8090*/  @P0 BRA `(.L_x_142) ;  /* 0x00000010008c0947 */ /* 0x000fea0003800000 */
[----:B--23--:R-:W-:Y:S01]  /*80a0*/  IMAD.IADD R120, R150, 0x1, R3 ;  /* 0x0000000196787824 */ /* 0x00cfe200078e0203 */
[-C--:B------:R-:W-:Y:S01]  /*80b0*/  IABS R119, R153.reuse ;  /* 0x0000009900777213 */ /* 0x080fe20000000000 */
[----:B------:R-:W-:Y:S01]  /*80c0*/  BSSY.RECONVERGENT B0, `(.L_x_165) ;  /* 0x000004f000007945 */ /* 0x000fe20003800200 */
[----:B----4-:R-:W-:Y:S01]  /*80d0*/  IABS R117, R153 ;  /* 0x0000009900757213 */ /* 0x010fe20000000000 */
[----:B------:R-:W-:Y:S01]  /*80e0*/  IMAD.MOV.U32 R208, RZ, RZ, RZ ;  /* 0x000000ffffd07224 */ /* 0x000fe200078e00ff */
[----:B------:R-:W-:Y:S01]  /*80f0*/  ISETP.NE.AND P2, PT, R153, RZ, PT ;  /* 0x000000ff9900720c */ /* 0x000fe20003f45270 */
[----:B------:R-:W1:Y:S01]  /*8100*/  I2F.RP R116, R119 ;  /* 0x0000007700747306 */ /* 0x000e620000209400 */
[----:B------:R-:W-:Y:S02]  /*8110*/  IADD3 R117, PT, PT, RZ, -R117, RZ ;  /* 0x80000075ff757210 */ /* 0x000fe40007ffe0ff */
[----:B------:R-:W-:Y:S07]  /*8120*/  MOV R209, 0x1 ;  /* 0x0000000100d17802 */ /* 0x000fee0000000f00 */
[----:B-1----:R-:W1:Y:S02]  /*8130*/  MUFU.RCP R2, R116 ;  /* 0x0000007400027308 */ /* 0x002e640000001000 */
[----:B-1----:R-:W-:Y:S01]  /*8140*/  VIADD R122, R2, 0xffffffe ;  /* 0x0ffffffe027a7836 */ /* 0x002fe20000000000 */
[----:B------:R-:W-:Y:S02]  /*8150*/  IABS R2, R120 ;  /* 0x0000007800027213 */ /* 0x000fe40000000000 */
[----:B------:R-:W-:Y:S05]  /*8160*/  LOP3.LUT R120, R120, R153, RZ, 0x3c, !PT ;  /* 0x0000009978787212 */ /* 0x000fea00078e3cff */
[----:B------:R-:W1:Y:S02]  /*8170*/  F2I.FTZ.U32.TRUNC.NTZ R123, R122 ;  /* 0x0000007a007b7305 */ /* 0x000e64000021f000 */
[--C-:B-1----:R-:W-:Y:S02]  /*8180*/  IMAD.MOV R118, RZ, RZ, -R123.reuse ;  /* 0x000000ffff767224 */ /* 0x102fe400078e0a7b */
[----:B------:R-:W-:Y:S02]  /*8190*/  IMAD.MOV.U32 R122, RZ, RZ, RZ ;  /* 0x000000ffff7a7224 */ /* 0x000fe400078e00ff */
        /* <DEDUP_REMOVED lines=8> */
[----:B------:R-:W-:Y:S04]  /*8220*/  ISETP.GE.AND P0, PT, R120, RZ, PT ;  /* 0x000000ff7800720c */ /* 0x000fe80003f06270 */
[----:B------:R-:W-:Y:S02]  /*8230*/  ISETP.GE.U32.AND P1, PT, R2, R119, PT ;  /* 0x000000770200720c */ /* 0x000fe40003f26070 */
[----:B------:R-:W-:Y:S11]  /*8240*/  VIMNMX R2, PT, PT, R214, R105, PT ;  /* 0x00000069d6027248 */ /* 0x000ff60003fe0100 */
[----:B------:R-:W-:Y:S04]  /*8250*/  @P1 VIADD R116, R116, 0x1 ;  /* 0x0000000174741836 */ /* 0x000fe80000000000 */
[----:B------:R-:W-:Y:S01]  /*8260*/  IMAD.MOV.U32 R121, RZ, RZ, R116 ;  /* 0x000000ffff797224 */ /* 0x000fe200078e0074 */
[----:B------:R-:W-:Y:S04]  /*8270*/  LOP3.LUT R116, RZ, R153, RZ, 0x33, !PT ;  /* 0x00000099ff747212 */ /* 0x000fe800078e33ff */
[----:B------:R-:W-:Y:S04]  /*8280*/  @!P0 IADD3 R121, PT, PT, -R121, RZ, RZ ;  /* 0x000000ff79798210 */ /* 0x000fe80007ffe1ff */
[----:B------:R-:W-:Y:S01]  /*8290*/  SEL R122, R116, R121, !P2 ;  /* 0x00000079747a7207 */ /* 0x000fe20005000000 */
[----:B------:R-:W-:Y:S04]  /*82a0*/  IMAD.IADD R121, R214, 0x1, R3 ;  /* 0x00000001d6797824 */ /* 0x000fe800078e0203 */
[----:B------:R-:W-:Y:S05]  /*82b0*/  IMAD R120, R153, R122, RZ ;  /* 0x0000007a99787224 */ /* 0x000fea00078e02ff */
[----:B------:R-:W-:Y:S11]  /*82c0*/  ISETP.GT.AND P0, PT, R120, R121, PT ;  /* 0x000000797800720c */ /* 0x000ff60003f04270 */
[----:B------:R-:W-:Y:S02]  /*82d0*/  @!UPT UIADD3 URZ, UPT, UPT, URZ, URZ, URZ ;  /* 0x000000fffffff290 */ /* 0x000fe4000fffe0ff */
[----:B------:R-:W-:Y:S05]  /*82e0*/  @P0 BRA `(.L_x_166) ;  /* 0x0000000000b00947 */ /* 0x000fea0003800000 */
[----:B------:R-:W-:Y:S04]  /*82f0*/  IMAD.IADD R3, R120, 0x1, -R3 ;  /* 0x0000000178037824 */ /* 0x000fe800078e0a03 */
[----:B------:R-:W-:Y:S01]  /*8300*/  IMAD.IADD R120, R151, 0x1, -R3 ;  /* 0x0000000197787824 */ /* 0x000fe200078e0a03 */
[----:B------:R-:W-:Y:S04]  /*8310*/  ISETP.GT.AND P1, PT, R3, RZ, PT ;  /* 0x000000ff0300720c */ /* 0x000fe80003f24270 */
[----:B------:R-:W-:Y:S02]  /*8320*/  IABS R105, R120 ;  /* 0x0000007800697213 */ /* 0x000fe40000000000 */
[----:B------:R-:W-:Y:S02]  /*8330*/  LOP3.LUT R120, R120, R153, RZ, 0x3c, !PT ;  /* 0x0000009978787212 */ /* 0x000fe400078e3cff */
[----:B------:R-:W-:Y:S01]  /*8340*/  SEL R209, RZ, 0x1, !P1 ;  /* 0x00000001ffd17807 */ /* 0x000fe20004800000 */
[----:B------:R-:W-:Y:S04]  /*8350*/  IMAD.HI.U32 R124, R118, R105, RZ ;  /* 0x00000069767c7227 */ /* 0x000fe800078e00ff */
[C---:B------:R-:W-:Y:S05]  /*8360*/  IMAD R105, R124.reuse, R117, R105 ;  /* 0x000000757c697224 */ /* 0x040fea00078e0269 */
[----:B------:R-:W-:Y:S11]  /*8370*/  ISETP.GT.U32.AND P0, PT, R119, R105, PT ;  /* 0x000000697700720c */ /* 0x000ff60003f04070 */
[----:B------:R-:W-:Y:S02]  /*8380*/  @!UPT UIADD3 URZ, UPT, UPT, URZ, URZ, URZ ;  /* 0x000000fffffff290 */ /* 0x000fe4000fffe0ff */
[----:B------:R-:W-:Y:S02]  /*8390*/  @!P0 IMAD.IADD R105, R105, 0x1, -R119 ;  /* 0x0000000169698824 */ /* 0x000fe400078e0a77 */
[----:B------:R-:W-:Y:S03]  /*83a0*/  @!P0 VIADD R124, R124, 0x1 ;  /* 0x000000017c7c8836 */ /* 0x000fe60000000000 */
[----:B------:R-:W-:Y:S11]  /*83b0*/  ISETP.GE.U32.AND P0, PT, R105, R119, PT ;  /* 0x000000776900720c */ /* 0x000ff60003f06070 */
[----:B------:R-:W-:Y:S02]  /*83c0*/  @!UPT UIADD3 URZ, UPT, UPT, URZ, URZ, URZ ;  /* 0x000000fffffff290 */ /* 0x000fe4000fffe0ff */
[----:B------:R-:W-:Y:S01]  /*83d0*/  @P0 VIADD R124, R124, 0x1 ;  /* 0x000000017c7c0836 */ /* 0x000fe20000000000 */
[----:B------:R-:W-:Y:S02]  /*83e0*/  ISETP.GE.AND P0, PT, R120, RZ, PT ;  /* 0x000000ff7800720c */ /* 0x000fe40003f06270 */
[----:B------:R-:W-:Y:S05]  /*83f0*/  IADD3 R120, PT, PT, -R122, UR18, RZ ;  /* 0x000000127a787c10 */ /* 0x000fea000fffe1ff */
[----:B------:R-:W-:Y:S06]  /*8400*/  IMAD R120, R153, R120, RZ ;  /* 0x0000007899787224 */ /* 0x000fec00078e02ff */
[----:B------:R-:W-:Y:S01]  /*8410*/  @!P0 IMAD.MOV R124, RZ, RZ, -R124 ;  /* 0x000000ffff7c8224 */ /* 0x000fe200078e0a7c */
[----:B------:R-:W-:Y:S04]  /*8420*/  LOP3.LUT P0, RZ, R3, R120, RZ, 0xfc, !PT ;  /* 0x0000007803ff7212 */ /* 0x000fe8000780fcff */
[----:B------:R-:W-:Y:S02]  /*8430*/  ISETP.GT.AND P0, PT, R120, -0x1, P0 ;  /* 0xffffffff7800780c */ /* 0x000fe40000704270 */
[----:B------:R-:W-:Y:S05]  /*8440*/  SEL R124, R116, R124, !P2 ;  /* 0x0000007c747c7207 */ /* 0x000fea0005000000 */
[----:B------:R-:W-:Y:S06]  /*8450*/  IMAD.IADD R209, R124, 0x1, R209 ;  /* 0x000000017cd17824 */ /* 0x000fec00078e02d1 */
[----:B------:R-:W-:Y:S01]  /*8460*/  @!P0 VIADD R208, R209, 0xffffffff ;  /* 0xffffffffd1d08836 */ /* 0x000fe20000000000 */
[----:B------:R-:W-:Y:S06]  /*8470*/  @!P0 BRA `(.L_x_166) ;  /* 0x00000000004c8947 */ /* 0x000fec0003800000 */
[----:B------:R-:W-:Y:S01]  /*8480*/  IABS R3, R120 ;  /* 0x0000007800037213 */ /* 0x000fe20000000000 */
[----:B------:R-:W-:Y:S01]  /*8490*/  VIADD R208, R209, 0xffffffff ;  /* 0xffffffffd1d07836 */ /* 0x000fe20000000000 */
[----:B------:R-:W-:Y:S01]  /*84a0*/  LOP3.LUT R120, R120, R153, RZ, 0x3c, !PT ;  /* 0x0000009978787212 */ /* 0x000fe200078e3cff */
[----:B------:R-:W-:Y:S02]  /*84b0*/  @!P1 IMAD.MOV R208, RZ, RZ, R209 ;  /* 0x000000ffffd09224 */ /* 0x000fe400078e02d1 */
        /* <DEDUP_REMOVED lines=9> */
[----:B------:R-:W-:Y:S11]  /*8550*/  ISETP.GE.AND P0, PT, R120, RZ, PT ;  /* 0x000000ff7800720c */ /* 0x000ff60003f06270 */
[----:B------:R-:W-:Y:S02]  /*8560*/  @!UPT UIADD3 URZ, UPT, UPT, URZ, URZ, URZ ;  /* 0x000000fffffff290 */ /* 0x000fe4000fffe0ff */
[----:B------:R-:W-:Y:S04]  /*8570*/  @!P0 IADD3 R118, PT, PT, -R118, RZ, RZ ;  /* 0x000000ff76768210 */ /* 0x000fe80007ffe1ff */
[----:B------:R-:W-:Y:S04]  /*8580*/  SEL R3, R116, R118, !P2 ;  /* 0x0000007674037207 */ /* 0x000fe80005000000 */
[----:B------:R-:W-:Y:S04]  /*8590*/  LOP3.LUT R3, RZ, R3, RZ, 0x33, !PT ;  /* 0x00000003ff037212 */ /* 0x000fe800078e33ff */
[----:B------:R-:W-:Y:S02]  /*85a0*/  IADD3 R208, PT, PT, R3, R208, RZ ;  /* 0x000000d003d07210 */ /* 0x000fe40007ffe0ff */
.L_x_166:
[----:B------:R-:W-:Y:S05]  /*85b0*/  BSYNC.RECONVERGENT B0 ;  /* 0x0000000000007941 */ /* 0x000fea0003800200 */
.L_x_165:
[----:B------:R-:W-:Y:S02]  /*85c0*/  ISETP.NE.AND P1, PT, R2, RZ, PT ;  /* 0x000000ff0200720c */ /* 0x000fe40003f25270 */
[----:B------:R-:W-:Y:S02]  /*85d0*/  ISETP.NE.AND P0, PT, R211, R212, PT ;  /* 0x000000d4d300720c */ /* 0x000fe40003f05270 */
[----:B------:R-:W-:Y:S02]  /*85e0*/  MOV R191, RZ ;  /* 0x000000ff00bf7202 */ /* 0x000fe40000000f00 */
[----:B------:R-:W-:Y:S09]  /*85f0*/  MOV R210, R104 ;  /* 0x0000006800d27202 */ /* 0x000ff20000000f00 */
[----:B------:R-:W-:Y:S01]  /*8600*/  @!P0 IMAD.WIDE R228, R149, 0x10, R228 ;  /* 0x0000001095e48825 */ /* 0x000fe200078e02e4 */
[----:B------:R-:W-:Y:S03]  /*8610*/  @!P0 MOV R211, RZ ;  /* 0x000000ff00d38202 */ /* 0x000fe60000000f00 */
[C---:B------:R-:W-:Y:S04]  /*8620*/  @!P0 IMAD.WIDE R222, R148.reuse, 0x10, R222 ;  /* 0x0000001094de8825 */ /* 0x040fe800078e02de */
[----:B------:R-:W-:Y:S04]  /*8630*/  @!P0 IMAD.WIDE R226, R148, 0x10, R226 ;  /* 0x0000001094e28825 */ /* 0x000fe800078e02e2 */
[C---:B------:R-:W-:Y:S04]  /*8640*/  @!P0 IMAD.WIDE R220, R212.reuse, 0x4, R220 ;  /* 0x00000004d4dc8825 */ /* 0x040fe800078e02dc */
[----:B------:R-:W-:Y:S01]  /*8650*/  @!P0 IMAD.WIDE R224, R212, 0x4, R224 ;  /* 0x00000004d4e08825 */ /* 0x000fe200078e02e0 */
[----:B------:R-:W-:Y:S06]  /*8660*/  @!P1 BRA `(.L_x_142) ;  /* 0x0000000c00189947 */ /* 0x000fec0003800000 */
[C---:B------:R-:W-:Y:S01]  /*8670*/  IMAD R179, R211.reuse, 0x20, R157 ;  /* 0x00000020d3b37824 */ /* 0x040fe200078e029d */
[----:B------:R-:W-:Y:S01]  /*8680*/  ISETP.NE.AND P1, PT, R211, RZ, PT ;  /* 0x000000ffd300720c */ /* 0x000fe20003f25270 */
[----:B------:R-:W-:Y:S01]  /*8690*/  BSSY.RECONVERGENT B1, `(.L_x_167) ;  /* 0x0000029000017945 */ /* 0x000fe20003800200 */
[-C--:B------:R-:W-:Y:S05]  /*86a0*/  IADD3 R4, P0, PT, R218, R155.reuse, RZ ;  /* 0x0000009bda047210 */ /* 0x080fea0007f1e0ff */
[----:B------:R-:W-:Y:S01]  /*86b0*/  IMAD.X R5, R219, 0x1, R154, P0 ;  /* 0x00000001db057824 */ /* 0x000fe200000e069a */
[----:B------:R-:W-:Y:S05]  /*86c0*/  IADD3 R8, P0, PT, R216, R155, RZ ;  /* 0x0000009bd8087210 */ /* 0x000fea0007f1e0ff */
[----:B------:R-:W-:Y:S02]  /*86d0*/  @!P1 IMAD.MOV R3, RZ, RZ, -R186 ;  /* 0x000000ffff039224 */ /* 0x000fe400078e0aba */
[----:B------:R-:W-:Y:S02]  /*86e0*/  IMAD.X R9, R217, 0x1, R154, P0 ;  /* 0x00000001d9097824 */ /* 0x000fe400000e069a */
[C---:B------:R-:W-:Y:S04]  /*86f0*/  @!P1 IMAD.WIDE R4, R3.reuse, 0x10, R4 ;  /* 0x0000001003049825 */ /* 0x040fe800078e0204 */
[----:B------:R-:W-:Y:S01]  /*8700*/  @!P1 IMAD.WIDE R8, R3, 0x10, R8 ;  /* 0x0000001003089825 */ /* 0x000fe200078e0208 */
[CC--:B------:R-:W-:Y:S02]  /*8710*/  LEA R6, P1, R183.reuse, R228.reuse, 0x4 ;  /* 0x000000e4b7067211 */ /* 0x0c0fe400078220ff */
[----:B------:R-:W-:Y:S02]  /*8720*/  IADD3 R218, P0, PT, R4, 0x800, RZ ;  /* 0x0000080004da7810 */ /* 0x000fe40007f1e0ff */
[-C--:B------:R-:W-:Y:S02]  /*8730*/  LEA.HI.X.SX32 R7, R183, R229.reuse, 0x4, P1 ;  /* 0x000000e5b7077211 */ /* 0x080fe400008f26ff */
[----:B------:R-:W-:Y:S01]  /*8740*/  ISETP.GE.AND P1, PT, R2, 0x1, PT ;  /* 0x000000010200780c */ /* 0x000fe20003f26270 */
[----:B------:R-:W-:Y:S01]  /*8750*/  IMAD.X R219, RZ, RZ, R5, P0 ;  /* 0x000000ffffdb7224 */ /* 0x000fe200000e0605 */
[C---:B------:R-:W-:Y:S04]  /*8760*/  LEA R4, P0, R159.reuse, R228, 0x4 ;  /* 0x000000e49f047211 */ /* 0x040fe800078020ff */
[----:B------:R-:W-:Y:S02]  /*8770*/  LEA.HI.X.SX32 R5, R159, R229, 0x4, P0 ;  /* 0x000000e59f057211 */ /* 0x000fe400000f26ff */
[----:B------:R-:W-:Y:S05]  /*8780*/  IADD3 R216, P0, PT, R8, 0x800, RZ ;  /* 0x0000080008d87810 */ /* 0x000fea0007f1e0ff */
[----:B------:R-:W-:Y:S01]  /*8790*/  IMAD.X R217, RZ, RZ, R9, P0 ;  /* 0x000000ffffd97224 */ /* 0x000fe200000e0609 */
[----:B------:R-:W-:Y:S07]  /*87a0*/  @!P1 BRA `(.L_x_168) ;  /* 0x00000000005c9947 */ /* 0x000fee0003800000 */
[----:B------:R-:W-:Y:S01]  /*87b0*/  @!PT LDS RZ, [RZ] ;  /* 0x00000000fffff984 */ /* 0x000fe20000000800 */
[----:B------:R-:W-:Y:S01]  /*87c0*/  @!PT LDS RZ, [RZ] ;  /* 0x00000000fffff984 */ /* 0x000fe20000000800 */
[----:B------:R-:W-:Y:S01]  /*87d0*/  @!PT LDS RZ, [RZ] ;  /* 0x00000000fffff984 */ /* 0x000fe20000000800 */
[----:B------:R-:W-:Y:S01]  /*87e0*/  @!P5 LDGSTS.E.BYPASS.LTC128B.128 [R182], desc[UR40][R6.64] ;  /* 0x0000000006b6dfae */ /* 0x000fe2000b981a28 */
[----:B------:R-:W-:Y:S03]  /*87f0*/  BSSY.RECONVERGENT B0, `(.L_x_169) ;  /* 0x0000011000007945 */ /* 0x000fe60003800200 */
[----:B------:R-:W-:Y:S04]  /*8800*/  @!P6 LDGSTS.E.BYPASS.LTC128B.128 [R181], desc[UR40][R4.64] ;  /* 0x0000000004b5efae */ /* 0x000fe8000b981a28 */
[----:B------:R1:W-:Y:S04]  /*8810*/  LDGSTS.E.BYPASS.LTC128B.128 [R180+0x6000], desc[UR26][R218.64] ;  /* 0x06000000dab47fae */ /* 0x0003e8000b981a1a */
[----:B------:R2:W-:Y:S01]  /*8820*/  LDGSTS.E.BYPASS.LTC128B.128 [R180+0x7000], desc[UR26][R216.64] ;  /* 0x07000000d8b47fae */ /* 0x0005e2000b981a1a */
[C---:B-1----:R-:W-:Y:S04]  /*8830*/  LEA R218, P0, R185.reuse, R218, 0x4 ;  /* 0x000000dab9da7211 */ /* 0x042fe800078020ff */
[----:B------:R-:W-:Y:S02]  /*8840*/  LEA.HI.X.SX32 R219, R185, R219, 0x4, P0 ;  /* 0x000000dbb9db7211 */ /* 0x000fe400000f26ff */
[----:B------:R-:W-:Y:S02]  /*8850*/  ISETP.GT.U32.AND P0, PT, R157, 0x1f, PT ;  /* 0x0000001f9d00780c */ /* 0x000fe40003f04070 */
[C---:B--2---:R-:W-:Y:S04]  /*8860*/  LEA R216, P1, R185.reuse, R216, 0x4 ;  /* 0x000000d8b9d87211 */ /* 0x044fe800078220ff */
[----:B------:R-:W-:Y:S07]  /*8870*/  LEA.HI.X.SX32 R217, R185, R217, 0x4, P1 ;  /* 0x000000d9b9d97211 */ /* 0x000fee00008f26ff */
        /* <DEDUP_REMOVED lines=8> */
.L_x_170:
[----:B------:R-:W-:Y:S05]  /*8900*/  BSYNC.RECONVERGENT B0 ;  /* 0x0000000000007941 */ /* 0x000fea0003800200 */
.L_x_169:
[----:B------:R-:W-:Y:S02]  /*8910*/  IADD3 R179, PT, PT, R184, R179, RZ ;  /* 0x000000b3b8b37210 */ /* 0x000fe40007ffe0ff */
.L_x_168:
[----:B------:R-:W-:Y:S05]  /*8920*/  BSYNC.RECONVERGENT B1 ;  /* 0x0000000000017941 */ /* 0x000fea0003800200 */
.L_x_167:
        /* <DEDUP_REMOVED lines=12> */
[C---:B--2---:R-:W-:Y:S02]  /*89f0*/  LEA R218, P1, R185.reuse, R218, 0x4 ;  /* 0x000000dab9da7211 */ /* 0x044fe400078220ff */
[C---:B---3--:R-:W-:Y:S02]  /*8a00*/  LEA R216, P0, R185.reuse, R216, 0x4 ;  /* 0x000000d8b9d87211 */ /* 0x048fe400078020ff */
[C---:B------:R-:W-:Y:S02]  /*8a10*/  LEA.HI.X.SX32 R219, R185.reuse, R219, 0x4, P1 ;  /* 0x000000dbb9db7211 */ /* 0x040fe400008f26ff */
[----:B------:R-:W-:Y:S09]  /*8a20*/  LEA.HI.X.SX32 R217, R185, R217, 0x4, P0 ;  /* 0x000000d9b9d97211 */ /* 0x000ff200000f26ff */
.L_x_172:
[----:B------:R-:W-:Y:S05]  /*8a30*/  BSYNC.RECONVERGENT B0 ;  /* 0x0000000000007941 */ /* 0x000fea0003800200 */
.L_x_171:
        /* <DEDUP_REMOVED lines=15> */
[----:B--2---:R-:W2:Y:S02]  /*8b30*/  LDC.64 R6, c[0x0][0x398] ;  /* 0x0000e600ff067b82 */ /* 0x004ea40000000a00 */
[C---:B--2---:R-:W-:Y:S04]  /*8b40*/  LEA R4, P0, R179.reuse, R6, 0x4 ;  /* 0x00000006b3047211 */ /* 0x044fe800078020ff */
[----:B------:R-:W-:Y:S05]  /*8b50*/  LEA.HI.X.SX32 R5, R179, R7, 0x4, P0 ;  /* 0x00000007b3057211 */ /* 0x000fea00000f26ff */
[----:B------:R-:W-:Y:S01]  /*8b60*/  @!PT LDS RZ, [RZ] ;  /* 0x00000000fffff984 */ /* 0x000fe20000000800 */
[----:B------:R-:W-:Y:S01]  /*8b70*/  @!PT LDS RZ, [RZ] ;  /* 0x00000000fffff984 */ /* 0x000fe20000000800 */
[----:B------:R-:W-:Y:S01]  /*8b80*/  @!PT LDS RZ, [RZ] ;  /* 0x00000000fffff984 */ /* 0x000fe20000000800 */
[----:B------:R3:W-:Y:S04]  /*8b90*/  LDGSTS.E.BYPASS.LTC128B.128 [R180+0xe400], desc[UR42][R4.64] ;  /* 0x0e40000004b47fae */ /* 0x0007e8000b981a2a */
.L_x_176:
[----:B------:R-:W-:Y:S05]  /*8ba0*/  BSYNC.RECONVERGENT B0 ;  /* 0x0000000000007941 */ /* 0x000fea0003800200 */
.L_x_175:
[C---:B--2---:R-:W-:Y:S01]  /*8bb0*/  LEA R216, P1, R185.reuse, R216, 0x4 ;  /* 0x000000d8b9d87211 */ /* 0x044fe200078220ff */
[----:B------:R-:W-:Y:S01]  /*8bc0*/  IMAD.IADD R179, R184, 0x1, R179 ;  /* 0x00000001b8b37824 */ /* 0x000fe200078e02b3 */
[C---:B------:R-:W-:Y:S02]  /*8bd0*/  LEA R218, P0, R185.reuse, R218, 0x4 ;  /* 0x000000dab9da7211 */ /* 0x040fe400078020ff */
[C---:B------:R-:W-:Y:S02]  /*8be0*/  LEA.HI.X.SX32 R217, R185.reuse, R217, 0x4, P1 ;  /* 0x000000d9b9d97211 */ /* 0x040fe400008f26ff */
[----:B------:R-:W-:Y:S09]  /*8bf0*/  LEA.HI.X.SX32 R219, R185, R219, 0x4, P0 ;  /* 0x000000dbb9db7211 */ /* 0x000ff200000f26ff */
.L_x_174:
[----:B------:R-:W-:Y:S05]  /*8c00*/  BSYNC.RECONVERGENT B1 ;  /* 0x0000000000017941 */ /* 0x000fea0003800200 */
.L_x_173:
[----:B------:R-:W-:Y:S01]  /*8c10*/  MOV R210, R104 ;  /* 0x0000006800d27202 */ /* 0x000fe20000000f00 */
[----:B------:R-:W0:Y:S01]  /*8c20*/  LDGDEPBAR ;  /* 0x00000000000079af */ /* 0x000e220000000000 */
[----:B------:R-:W-:Y:S01]  /*8c30*/  MOV R191, R2 ;  /* 0x0000000200bf7202 */ /* 0x000fe20000000f00 */
        /* <DEDUP_REMOVED lines=75> */
[----:B------:R2:W4:Y:S01]  /*90f0*/  LDS.128 R128, [R178+UR4+0xe000] ;  /* 0x00e00004b2807984 */ /* 0x0005220008000c00 */
        /* <DEDUP_REMOVED lines=21> */
[----:B-1----:R-:W-:Y:S01]  /*9250*/  MOV R9, UR15 ;  /* 0x0000000f00097c02 */ /* 0x002fe20008000f00 */
[----:B------:R-:W-:Y:S01]  /*9260*/  IMAD.U32 R8, RZ, RZ, UR14 ;  /* 0x0000000eff087e24 */ /* 0x000fe2000f8e00ff */
[----:B------:R1:W1:Y:S01]  /*9270*/  LDSM.16.M88.4 R112, [R175] ;  /* 0x00000000af70783b */ /* 0x0002620000000200 */
[----:B------:R-:W-:Y:S01]  /*9280*/  MOV R7, UR17 ;  /* 0x0000001100077c02 */ /* 0x000fe20008000f00 */
[----:B------:R-:W-:Y:S01]  /*9290*/  IMAD.U32 R6, RZ, RZ, UR16 ;  /* 0x00000010ff067e24 */ /* 0x000fe2000f8e00ff */
[----:B---3--:R-:W-:Y:S01]  /*92a0*/  MOV R5, UR15 ;  /* 0x0000000f00057c02 */ /* 0x008fe20008000f00 */
[----:B------:R-:W-:-:S04]  /*92b0*/  IMAD.U32 R4, RZ, RZ, UR14 ;  /* 0x0000000eff047e24 */ /* 0x000fc8000f8e00ff */
[----:B------:R3:W1:Y:S03]  /*92c0*/  LDS.128 R132, [R180+0x6000] ;  /* 0x00600000b4847984 */ /* 0x0006660000000c00 */
.L_x_142:
[----:B------:R-:W-:Y:S05]  /*92d0*/  BSYNC B4 ;  /* 0x0000000000047941 */ /* 0x000fea0003800000 */
.L_x_141:
[----:B------:R-:W-:Y:S11]  /*92e0*/  ISETP.NE.AND P0, PT, R191, RZ, PT ;  /* 0x000000ffbf00720c */ /* 0x000ff60003f05270 */
[----:B------:R-:W-:Y:S02]  /*92f0*/  @!UPT UIADD3 URZ, UPT, UPT, URZ, URZ, URZ ;  /* 0x000000fffffff290 */ /* 0x000fe4000fffe0ff */
[----:B------:R-:W-:Y:S05]  /*9300*/  @P0 BRA `(.L_x_177) ;  /* 0xffffff9000140947 */ /* 0x000fea000383ffff */
[----:B------:R-:W-:Y:S05]  /*9310*/  EXIT ;  /* 0x000000000000794d */ /* 0x000fea0003800000 */
.L_x_178:
        /* <DEDUP_REMOVED lines=14> */
.L_x_554:


//--------------------- .text._Z6MarlinILi256ELi3ELi16ELi4ELi4ELin1EEvPK4int4S2_PS0_S2_iiiPi --------------------------
	.section	.text._Z6MarlinILi256ELi3ELi16ELi4ELi4ELin1EEvPK4int4S2_PS0_S2_iiiPi,"ax",@progbits
	.align	128
        .global         _Z6MarlinILi256ELi3ELi16ELi4ELi4ELin1EEvPK4int4S2_PS0_S2_iiiPi
        .type           _Z6MarlinILi256ELi3ELi16ELi4ELi4ELin1EEvPK4int4S2_PS0_S2_iiiPi,@function
        .size           _Z6MarlinILi256ELi3ELi16ELi4ELi4ELin1EEvPK4int4S2_PS0_S2_iiiPi,(.L_x_555 - _Z6MarlinILi256ELi3ELi16ELi4ELi4ELin1EEvPK4int4S2_PS0_S2_iiiPi)
        .other          _Z6MarlinILi256ELi3ELi16ELi4ELi4ELin1EEvPK4int4S2_PS0_S2_iiiPi,@"STO_CUDA_ENTRY STV_DEFAULT"
_Z6MarlinILi256ELi3ELi16ELi4ELi4ELin1EEvPK4int4S2_PS0_S2_iiiPi:
.text._Z6MarlinILi256ELi3ELi16ELi4ELi4ELin1EEvPK4int4S2_PS0_S2_iiiPi:
[----:B------:R-:W-:Y:S08]  /*0000*/  LDC R1, c[0x0][0x37c] ;  /* 0x0000df00ff017b82 */ /* 0x000ff00000000800 */
[----:B------:R-:W1:Y:S01]  /*0010*/  LDC R0, c[0x0][0x370] ;  /* 0x0000dc00ff007b82 */ /* 0x000e620000000800 */
[----:B------:R-:W2:Y:S01]  /*0020*/  LDCU.64 UR8, c[0x0][0x380] ;  /* 0x00007000ff0877ac */ /* 0x000ea20008000a00 */
[----:B------:R-:W3:Y:S06]  /*0030*/  LDCU.64 UR6, c[0x0][0x390] ;  /* 0x00007200ff0677ac */ /* 0x000eec0008000a00 */
[----:B------:R-:W4:Y:S01]  /*0040*/  LDC.64 R4, c[0x0][0x3a0] ;  /* 0x0000e800ff047b82 */ /* 0x000f220000000a00 */
[----:B------:R-:W5:Y:S07]  /*0050*/  LDCU.64 UR4, c[0x0][0x3b0] ;  /* 0x00007600ff0477ac */ /* 0x000f6e0008000a00 */
[----:B------:R-:W4:Y:S01]  /*0060*/  LDC R145, c[0x0][0x3a8] ;  /* 0x0000ea00ff917b82 */ /* 0x000f220000000800 */
[----:B--2---:R-:W-:Y:S01]  /*0070*/  IMAD.U32 R232, RZ, RZ, UR8 ;  /* 0x00000008ffe87e24 */ /* 0x004fe2000f8e00ff */
[----:B------:R-:W-:Y:S01]  /*0080*/  MOV R233, UR9 ;  /* 0x0000000900e97c02 */ /* 0x000fe20008000f00 */
[----:B---3--:R-:W-:Y:S01]  /*0090*/  IMAD.U32 R230, RZ, RZ, UR6 ;  /* 0x00000006ffe67e24 */ /* 0x008fe2000f8e00ff */
[----:B-1----:R-:W-:-:S04]  /*00a0*/  IABS R9, R0 ;  /* 0x0000000000097213 */ /* 0x002fc80000000000 */
[----:B------:R-:W1:Y:S01]  /*00b0*/  S2UR UR18, SR_CTAID.X ;  /* 0x00000000001279c3 */ /* 0x000e620000002500 */
[----:B------:R-:W-:Y:S01]  /*00c0*/  IMAD.U32 R231, RZ, RZ, UR7 ;  /* 0x00000007ffe77e24 */ /* 0x000fe2000f8e00ff */
[----:B-----5:R-:W-:Y:S01]  /*00d0*/  MOV R228, UR4 ;  /* 0x0000000400e47c02 */ /* 0x020fe20008000f00 */
        /* <DEDUP_REMOVED lines=12> */
[----:B--2---:R-:W2:Y:S01]  /*01a0*/  MUFU.RCP R12, R2 ;  /* 0x00000002000c7308 */ /* 0x004ea20000001000 */
[----:B------:R-:W-:Y:S02]  /*01b0*/  LEA.HI R217, R8, R145, RZ, 0x6 ;  /* 0x0000009108d97211 */ /* 0x000fe400078f30ff */
[----:B------:R-:W-:Y:S02]  /*01c0*/  SHF.R.S32.HI R215, RZ, 0x8, R215 ;  /* 0x00000008ffd77819 */ /* 0x000fe400000114d7 */
[----:B------:R-:W-:Y:S02]  /*01d0*/  SHF.R.S32.HI R217, RZ, 0x6, R217 ;  /* 0x00000006ffd97819 */ /* 0x000fe400000114d9 */
[----:B------:R-:W-:Y:S01]  /*01e0*/  MOV R225, UR5 ;  /* 0x0000000500e17c02 */ /* 0x000fe20008000f00 */
[----:B------:R-:W-:-:S04]  /*01f0*/  IMAD R216, R216, R215, RZ ;  /* 0x000000d7d8d87224 */ /* 0x000fc800078e02ff */
[----:B------:R-:W-:Y:S02]  /*0200*/  IMAD R11, R217, R216, R0 ;  /* 0x000000d8d90b7224 */ /* 0x000fe400078e0200 */
[----:B--2---:R-:W-:-:S03]  /*0210*/  VIADD R12, R12, 0xffffffe ;  /* 0x0ffffffe0c0c7836 */ /* 0x004fc60000000000 */
[----:B------:R-:W-:Y:S02]  /*0220*/  IADD3 R11, PT, PT, R11, -0x1, RZ ;  /* 0xffffffff0b0b7810 */ /* 0x000fe40007ffe0ff */
[-C--:B------:R-:W-:Y:S01]  /*0230*/  IABS R2, R0.reuse ;  /* 0x0000000000027213 */ /* 0x080fe20000000000 */
[----:B------:R-:W2:Y:S01]  /*0240*/  F2I.FTZ.U32.TRUNC.NTZ R13, R12 ;  /* 0x0000000c000d7305 */ /* 0x000ea2000021f000 */
[----:B------:R-:W-:Y:S02]  /*0250*/  IABS R3, R11 ;  /* 0x0000000b00037213 */ /* 0x000fe40000000000 */
[----:B------:R-:W-:Y:S01]  /*0260*/  LOP3.LUT R11, R11, R0, RZ, 0x3c, !PT ;  /* 0x000000000b0b7212 */ /* 0x000fe200078e3cff */
[----:B------:R-:W-:-:S03]  /*0270*/  IMAD.MOV R2, RZ, RZ, -R2 ;  /* 0x000000ffff027224 */ /* 0x000fc600078e0a02 */
[----:B------:R-:W-:Y:S01]  /*0280*/  ISETP.GE.AND P1, PT, R11, RZ, PT ;  /* 0x000000ff0b00720c */ /* 0x000fe20003f26270 */
[--C-:B--2---:R-:W-:Y:S02]  /*0290*/  IMAD.MOV R10, RZ, RZ, -R13.reuse ;  /* 0x000000ffff0a7224 */ /* 0x104fe400078e0a0d */
[----:B------:R-:W-:Y:S02]  /*02a0*/  IMAD.MOV.U32 R12, RZ, RZ, RZ ;  /* 0x000000ffff0c7224 */ /* 0x000fe400078e00ff */
[----:B------:R-:W-:Y:S02]  /*02b0*/  IMAD R7, R10, R9, RZ ;  /* 0x000000090a077224 */ /* 0x000fe400078e02ff */
[----:B------:R-:W2:Y:S02]  /*02c0*/  I2F.U32.RP R10, R217 ;  /* 0x000000d9000a7306 */ /* 0x000ea40000209000 */
[----:B------:R-:W-:-:S06]  /*02d0*/  IMAD.HI.U32 R7, R13, R7, R12 ;  /* 0x000000070d077227 */ /* 0x000fcc00078e000c */
[----:B------:R-:W-:-:S04]  /*02e0*/  IMAD.HI.U32 R149, R7, R3, RZ ;  /* 0x0000000307957227 */ /* 0x000fc800078e00ff */
[----:B------:R-:W-:Y:S01]  /*02f0*/  IMAD R2, R149, R2, R3 ;  /* 0x0000000295027224 */ /* 0x000fe200078e0203 */
[----:B--2---:R-:W2:Y:S04]  /*0300*/  MUFU.RCP R10, R10 ;  /* 0x0000000a000a7308 */ /* 0x004ea80000001000 */
[----:B------:R-:W-:-:S13]  /*0310*/  ISETP.GT.U32.AND P0, PT, R9, R2, PT ;  /* 0x000000020900720c */ /* 0x000fda0003f04070 */
[-C--:B------:R-:W-:Y:S01]  /*0320*/  @!P0 IADD3 R2, PT, PT, R2, -R9.reuse, RZ ;  /* 0x8000000902028210 */ /* 0x080fe20007ffe0ff */
[----:B------:R-:W-:Y:S01]  /*0330*/  @!P0 VIADD R149, R149, 0x1 ;  /* 0x0000000195958836 */ /* 0x000fe20000000000 */
[----:B------:R-:W-:Y:S01]  /*0340*/  ISETP.NE.AND P0, PT, R0, RZ, PT ;  /* 0x000000ff0000720c */ /* 0x000fe20003f05270 */
[----:B--2---:R-:W-:Y:S01]  /*0350*/  VIADD R3, R10, 0xffffffe ;  /* 0x0ffffffe0a037836 */ /* 0x004fe20000000000 */
[----:B------:R-:W-:Y:S01]  /*0360*/  ISETP.GE.U32.AND P2, PT, R2, R9, PT ;  /* 0x000000090200720c */ /* 0x000fe20003f46070 */
[----:B------:R-:W-:-:S04]  /*0370*/  IMAD.MOV R2, RZ, RZ, -R217 ;  /* 0x000000ffff027224 */ /* 0x000fc800078e0ad9 */
[----:B------:R-:W2:Y:S08]  /*0380*/  F2I.FTZ.U32.TRUNC.NTZ R3, R3 ;  /* 0x0000000300037305 */ /* 0x000eb0000021f000 */
[----:B------:R-:W-:-:S05]  /*0390*/  @P2 IADD3 R149, PT, PT, R149, 0x1, RZ ;  /* 0x0000000195952810 */ /* 0x000fca0007ffe0ff */
[----:B------:R-:W-:Y:S01]  /*03a0*/  @!P1 IMAD.MOV R149, RZ, RZ, -R149 ;  /* 0x000000ffff959224 */ /* 0x000fe200078e0a95 */
[----:B------:R-:W-:Y:S01]  /*03b0*/  @!P0 LOP3.LUT R149, RZ, R0, RZ, 0x33, !PT ;  /* 0x00000000ff958212 */ /* 0x000fe200078e33ff */
[----:B--2---:R-:W-:Y:S01]  /*03c0*/  IMAD R7, R2, R3, RZ ;  /* 0x0000000302077224 */ /* 0x004fe200078e02ff */
[----:B------:R-:W-:Y:S02]  /*03d0*/  MOV R2, RZ ;  /* 0x000000ff00027202 */ /* 0x000fe40000000f00 */
[----:B------:R-:W-:Y:S01]  /*03e0*/  ISETP.NE.U32.AND P1, PT, R217, RZ, PT ;  /* 0x000000ffd900720c */ /* 0x000fe20003f25070 */
[----:B-1----:R-:W-:Y:S02]  /*03f0*/  IMAD R148, R149, UR18, RZ ;  /* 0x0000001295947c24 */ /* 0x002fe4000f8e02ff */
[----:B------:R-:W-:-:S06]  /*0400*/  IMAD.HI.U32 R7, R3, R7, R2 ;  /* 0x0000000703077227 */ /* 0x000fcc00078e0002 */
[----:B------:R-:W-:-:S04]  /*0410*/  IMAD.HI.U32 R214, R7, R148, RZ ;  /* 0x0000009407d67227 */ /* 0x000fc800078e00ff */
[----:B------:R-:W-:-:S04]  /*0420*/  IMAD.MOV R0, RZ, RZ, -R214 ;  /* 0x000000ffff007224 */ /* 0x000fc800078e0ad6 */
[----:B------:R-:W-:-:S05]  /*0430*/  IMAD R0, R217, R0, R148 ;  /* 0x00000000d9007224 */ /* 0x000fca00078e0294 */
[----:B------:R-:W-:-:S13]  /*0440*/  ISETP.GE.U32.AND P0, PT, R0, R217, PT ;  /* 0x000000d90000720c */ /* 0x000fda0003f06070 */
[----:B------:R-:W-:Y:S01]  /*0450*/  @P0 IMAD.IADD R0, R0, 0x1, -R217 ;  /* 0x0000000100000824 */ /* 0x000fe200078e0ad9 */
[----:B------:R-:W-:-:S04]  /*0460*/  @P0 IADD3 R214, PT, PT, R214, 0x1, RZ ;  /* 0x00000001d6d60810 */ /* 0x000fc80007ffe0ff */
        /* <DEDUP_REMOVED lines=9> */
[----:B------:R-:W-:Y:S01]  /*0500*/  IMAD.MOV.U32 R12, RZ, RZ, RZ ;  /* 0x000000ffff0c7224 */ /* 0x000fe200078e00ff */
[----:B------:R-:W-:Y:S01]  /*0510*/  IABS R7, R213 ;  /* 0x000000d500077213 */ /* 0x000fe20000000000 */
[----:B------:R-:W1:Y:S01]  /*0520*/  LDC.64 R224, c[0x0][0x3b0] ;  /* 0x0000ec00ffe07b82 */ /* 0x000e620000000a00 */
[----:B------:R-:W2:Y:S01]  /*0530*/  I2F.RP R11, R10 ;  /* 0x0000000a000b7306 */ /* 0x000ea20000209400 */
[----:B------:R-:W-:-:S04]  /*0540*/  IABS R3, R215 ;  /* 0x000000d700037213 */ /* 0x000fc80000000000 */
[----:B------:R-:W-:-:S03]  /*0550*/  IADD3 R3, PT, PT, RZ, -R3, RZ ;  /* 0x80000003ff037210 */ /* 0x000fc60007ffe0ff */
[----:B--2---:R-:W2:Y:S02]  /*0560*/  MUFU.RCP R13, R11 ;  /* 0x0000000b000d7308 */ /* 0x004ea40000001000 */
[----:B--2---:R-:W-:-:S06]  /*0570*/  IADD3 R13, PT, PT, R13, 0xffffffe, RZ ;  /* 0x0ffffffe0d0d7810 */ /* 0x004fcc0007ffe0ff */
[----:B------:R-:W2:Y:S02]  /*0580*/  F2I.FTZ.U32.TRUNC.NTZ R13, R13 ;  /* 0x0000000d000d7305 */ /* 0x000ea4000021f000 */
[----:B--2---:R-:W-:-:S05]  /*0590*/  IADD3 R9, PT, PT, RZ, -R13, RZ ;  /* 0x8000000dff097210 */ /* 0x004fca0007ffe0ff */
[----:B------:R-:W-:-:S04]  /*05a0*/  IMAD R9, R9, R10, RZ ;  /* 0x0000000a09097224 */ /* 0x000fc800078e02ff */
[----:B------:R-:W-:-:S06]  /*05b0*/  IMAD.HI.U32 R12, R13, R9, R12 ;  /* 0x000000090d0c7227 */ /* 0x000fcc00078e000c */
[----:B------:R-:W-:Y:S02]  /*05c0*/  IMAD.HI.U32 R214, R12, R7, RZ ;  /* 0x000000070cd67227 */ /* 0x000fe400078e00ff */
[----:B------:R-:W2:Y:S02]  /*05d0*/  LDC.64 R12, c[0x0][0x390] ;  /* 0x0000e400ff0c7b82 */ /* 0x000ea40000000a00 */
[----:B------:R-:W-:-:S05]  /*05e0*/  IMAD R3, R214, R3, R7 ;  /* 0x00000003d6037224 */ /* 0x000fca00078e0207 */
[----:B------:R-:W-:-:S13]  /*05f0*/  ISETP.GT.U32.AND P0, PT, R10, R3, PT ;  /* 0x000000030a00720c */ /* 0x000fda0003f04070 */
[----:B------:R-:W-:Y:S01]  /*0600*/  @!P0 IMAD.IADD R3, R3, 0x1, -R10 ;  /* 0x0000000103038824 */ /* 0x000fe200078e0a0a */
[----:B------:R-:W-:Y:S02]  /*0610*/  @!P0 IADD3 R214, PT, PT, R214, 0x1, RZ ;  /* 0x00000001d6d68810 */ /* 0x000fe40007ffe0ff */
[----:B------:R-:W-:Y:S02]  /*0620*/  ISETP.NE.AND P0, PT, R215, RZ, PT ;  /* 0x000000ffd700720c */ /* 0x000fe40003f05270 */
[----:B------:R-:W-:Y:S02]  /*0630*/  ISETP.GE.U32.AND P2, PT, R3, R10, PT ;  /* 0x0000000a0300720c */ /* 0x000fe40003f46070 */
[----:B------:R-:W-:Y:S01]  /*0640*/  LOP3.LUT R3, R213, R215, RZ, 0x3c, !PT ;  /* 0x000000d7d5037212 */ /* 0x000fe200078e3cff */
[----:B------:R-:W3:Y:S03]  /*0650*/  LDC.64 R10, c[0x0][0x380] ;  /* 0x0000e000ff0a7b82 */ /* 0x000ee60000000a00 */
[----:B------:R-:W-:-:S07]  /*0660*/  ISETP.GE.AND P1, PT, R3, RZ, PT ;  /* 0x000000ff0300720c */ /* 0x000fce0003f26270 */
[----:B------:R-:W-:-:S06]  /*0670*/  @P2 VIADD R214, R214, 0x1 ;  /* 0x00000001d6d62836 */ /* 0x000fcc0000000000 */
        /* <DEDUP_REMOVED lines=16> */
.L_x_179:
        /* <DEDUP_REMOVED lines=9> */
[C---:B------:R-:W-:Y:S02]  /*0810*/  IADD3 R7, PT, PT, R149.reuse, -0x1, RZ ;  /* 0xffffffff95077810 */ /* 0x040fe40007ffe0ff */
[----:B------:R-:W1:Y:S01]  /*0820*/  I2F.RP R4, R10 ;  /* 0x0000000a00047306 */ /* 0x000e620000209400 */
[-C--:B------:R-:W-:Y:S02]  /*0830*/  IABS R9, R149.reuse ;  /* 0x0000009500097213 */ /* 0x080fe40000000000 */
[----:B------:R-:W-:Y:S01]  /*0840*/  IMAD.IADD R14, R0, 0x1, R7 ;  /* 0x00000001000e7824 */ /* 0x000fe200078e0207 */
[----:B------:R-:W-:Y:S02]  /*0850*/  ISETP.NE.AND P4, PT, R149, RZ, PT ;  /* 0x000000ff9500720c */ /* 0x000fe40003f85270 */
[----:B------:R-:W-:Y:S01]  /*0860*/  IMAD.MOV R9, RZ, RZ, -R9 ;  /* 0x000000ffff097224 */ /* 0x000fe200078e0a09 */
[----:B------:R-:W-:-:S02]  /*0870*/  LOP3.LUT R11, RZ, R149, RZ, 0x33, !PT ;  /* 0x00000095ff0b7212 */ /* 0x000fc400078e33ff */
[----:B------:R-:W-:Y:S01]  /*0880*/  MOV R212, 0x1 ;  /* 0x0000000100d47802 */ /* 0x000fe20000000f00 */
[----:B-1----:R-:W1:Y:S02]  /*0890*/  MUFU.RCP R16, R4 ;  /* 0x0000000400107308 */ /* 0x002e640000001000 */
[----:B-1----:R-:W-:-:S06]  /*08a0*/  VIADD R16, R16, 0xffffffe ;  /* 0x0ffffffe10107836 */ /* 0x002fcc0000000000 */
[----:B------:R-:W1:Y:S02]  /*08b0*/  F2I.FTZ.U32.TRUNC.NTZ R17, R16 ;  /* 0x0000001000117305 */ /* 0x000e64000021f000 */
[----:B-1----:R-:W-:Y:S01]  /*08c0*/  IMAD.MOV R3, RZ, RZ, -R17 ;  /* 0x000000ffff037224 */ /* 0x002fe200078e0a11 */
[----:B------:R-:W-:-:S03]  /*08d0*/  MOV R16, RZ ;  /* 0x000000ff00107202 */ /* 0x000fc60000000f00 */
[----:B------:R-:W-:Y:S01]  /*08e0*/  IMAD R12, R3, R10, RZ ;  /* 0x0000000a030c7224 */ /* 0x000fe200078e02ff */
[----:B------:R-:W-:Y:S02]  /*08f0*/  IABS R3, R14 ;  /* 0x0000000e00037213 */ /* 0x000fe40000000000 */
[----:B------:R-:W-:Y:S01]  /*0900*/  LOP3.LUT R14, R14, R149, RZ, 0x3c, !PT ;  /* 0x000000950e0e7212 */ /* 0x000fe200078e3cff */
[----:B------:R-:W-:-:S03]  /*0910*/  IMAD.HI.U32 R12, R17, R12, R16 ;  /* 0x0000000c110c7227 */ /* 0x000fc600078e0010 */
[----:B------:R-:W-:Y:S02]  /*0920*/  ISETP.GE.AND P1, PT, R14, RZ, PT ;  /* 0x000000ff0e00720c */ /* 0x000fe40003f26270 */
[----:B------:R-:W-:Y:S01]  /*0930*/  IADD3 R14, PT, PT, R217, R0, RZ ;  /* 0x00000000d90e7210 */ /* 0x000fe20007ffe0ff */
[----:B------:R-:W-:-:S04]  /*0940*/  IMAD.HI.U32 R4, R12, R3, RZ ;  /* 0x000000030c047227 */ /* 0x000fc800078e00ff */
[----:B------:R-:W-:-:S05]  /*0950*/  IMAD R3, R4, R9, R3 ;  /* 0x0000000904037224 */ /* 0x000fca00078e0203 */
[----:B------:R-:W-:-:S13]  /*0960*/  ISETP.GT.U32.AND P0, PT, R10, R3, PT ;  /* 0x000000030a00720c */ /* 0x000fda0003f04070 */
[----:B------:R-:W-:Y:S02]  /*0970*/  @!P0 IMAD.IADD R3, R3, 0x1, -R10 ;  /* 0x0000000103038824 */ /* 0x000fe400078e0a0a */
[----:B------:R-:W-:-:S03]  /*0980*/  @!P0 VIADD R4, R4, 0x1 ;  /* 0x0000000104048836 */ /* 0x000fc60000000000 */
[----:B------:R-:W-:-:S13]  /*0990*/  ISETP.GE.U32.AND P2, PT, R3, R10, PT ;  /* 0x0000000a0300720c */ /* 0x000fda0003f46070 */
        /* <DEDUP_REMOVED lines=45> */
.L_x_181:
[----:B------:R-:W-:Y:S01]  /*0c70*/  ISETP.NE.AND P0, PT, R214, R215, PT ;  /* 0x000000d7d600720c */ /* 0x000fe20003f05270 */
[----:B------:R-:W-:-:S05]  /*0c80*/  IMAD.IADD R0, R149, 0x1, R2 ;  /* 0x0000000195007824 */ /* 0x000fca00078e0202 */
[----:B------:R-:W-:Y:S01]  /*0c90*/  ISETP.GT.AND P1, PT, R0, R217, PT ;  /* 0x000000d90000720c */ /* 0x000fe20003f24270 */
[----:B------:R-:W-:-:S05]  /*0ca0*/  IMAD.IADD R0, R217, 0x1, -R2 ;  /* 0x00000001d9007824 */ /* 0x000fca00078e0a02 */
[----:B------:R-:W-:Y:S01]  /*0cb0*/  SEL R175, R0, R149, P1 ;  /* 0x0000009500af7207 */ /* 0x000fe20000800000 */
        /* <DEDUP_REMOVED lines=9> */
.L_x_180:
[----:B------:R-:W1:Y:S01]  /*0d50*/  S2R R153, SR_TID.X ;  /* 0x0000000000997919 */ /* 0x000e620000002100 */
[-C--:B------:R-:W-:Y:S01]  /*0d60*/  LEA.HI R221, R5, R5.reuse, RZ, 0x1 ;  /* 0x0000000505dd7211 */ /* 0x080fe200078f08ff */
[----:B------:R-:W2:Y:S01]  /*0d70*/  LDC.64 R12, c[0x0][0x388] ;  /* 0x0000e200ff0c7b82 */ /* 0x000ea20000000a00 */
[----:B------:R-:W-:Y:S01]  /*0d80*/  ISETP.GE.AND P0, PT, R175, 0x1, PT ;  /* 0x00000001af00780c */ /* 0x000fe20003f06270 */
[----:B------:R-:W-:Y:S01]  /*0d90*/  UMOV UR5, 0x400 ;  /* 0x0000040000057882 */ /* 0x000fe20000000000 */
[----:B------:R-:W-:Y:S01]  /*0da0*/  SHF.R.S32.HI R209, RZ, 0x1, R221 ;  /* 0x00000001ffd17819 */ /* 0x000fe200000114dd */
[----:B------:R-:W3:Y:S01]  /*0db0*/  LDCU.64 UR34, c[0x0][0x358] ;  /* 0x00006b00ff2277ac */ /* 0x000ee20008000a00 */
[----:B------:R-:W-:Y:S01]  /*0dc0*/  LEA.HI R207, R6, R5, RZ, 0x3 ;  /* 0x0000000506cf7211 */ /* 0x000fe200078f18ff */
[----:B------:R-:W-:Y:S01]  /*0dd0*/  IMAD.SHL.U32 R6, R152, 0x8, RZ ;  /* 0x0000000898067824 */ /* 0x000fe200078e00ff */
[----:B------:R-:W-:Y:S01]  /*0de0*/  LOP3.LUT R221, R221, 0xfffffffe, RZ, 0xc0, !PT ;  /* 0xfffffffedddd7812 */ /* 0x000fe200078ec0ff */
[----:B------:R-:W4:Y:S01]  /*0df0*/  S2UR UR4, SR_CgaCtaId ;  /* 0x00000000000479c3 */ /* 0x000f220000008800 */
[----:B------:R-:W-:Y:S01]  /*0e00*/  IMAD.SHL.U32 R208, R209, 0x4, RZ ;  /* 0x00000004d1d07824 */ /* 0x000fe200078e00ff */
[----:B------:R-:W-:-:S05]  /*0e10*/  SHF.R.S32.HI R207, RZ, 0x3, R207 ;  /* 0x00000003ffcf7819 */ /* 0x000fca00000114cf */
[----:B------:R-:W-:Y:S01]  /*0e20*/  IMAD R4, R2, R207, RZ ;  /* 0x000000cf02047224 */ /* 0x000fe200078e02ff */
[--C-:B-1----:R-:W-:Y:S01]  /*0e30*/  SHF.R.U32.HI R9, RZ, 0x7, R153.reuse ;  /* 0x00000007ff097819 */ /* 0x102fe20000011699 */
[C---:B------:R-:W-:Y:S01]  /*0e40*/  IMAD.SHL.U32 R164, R153.reuse, 0x8, RZ ;  /* 0x0000000899a47824 */ /* 0x040fe200078e00ff */
[C---:B------:R-:W-:Y:S01]  /*0e50*/  LOP3.LUT R0, R153.reuse, 0x7f, RZ, 0xc0, !PT ;  /* 0x0000007f99007812 */ /* 0x040fe200078ec0ff */
[----:B------:R-:W-:Y:S01]  /*0e60*/  VIADD R3, R153, 0x100 ;  /* 0x0000010099037836 */ /* 0x000fe20000000000 */
[--C-:B------:R-:W-:Y:S01]  /*0e70*/  SHF.R.U32.HI R116, RZ, 0x3, R153.reuse ;  /* 0x00000003ff747819 */ /* 0x100fe20000011699 */
[----:B----4-:R-:W-:Y:S01]  /*0e80*/  ULEA UR4, UR4, UR5, 0x18 ;  /* 0x0000000504047291 */ /* 0x010fe2000f8ec0ff */
[----:B------:R-:W-:Y:S01]  /*0e90*/  LOP3.LUT R7, R164, 0x78, RZ, 0xc0, !PT ;  /* 0x00000078a4077812 */ /* 0x000fe200078ec0ff */
[----:B------:R-:W-:Y:S01]  /*0ea0*/  IMAD R9, R209, R9, R0 ;  /* 0x00000009d1097224 */ /* 0x000fe200078e0200 */
[----:B------:R-:W-:Y:S02]  /*0eb0*/  SHF.R.U32.HI R0, RZ, 0x4, R153 ;  /* 0x00000004ff007819 */ /* 0x000fe40000011699 */
[----:B------:R-:W-:Y:S01]  /*0ec0*/  LOP3.LUT R204, R3, 0x7f8, RZ, 0xc0, !PT ;  /* 0x000007f803cc7812 */ /* 0x000fe200078ec0ff */
[----:B------:R-:W-:Y:S01]  /*0ed0*/  IMAD R9, R2, R208, R9 ;  /* 0x000000d002097224 */ /* 0x000fe200078e0209 */
[----:B------:R-:W-:-:S02]  /*0ee0*/  LOP3.LUT R0, R7, 0x1, R0, 0xf8, !PT ;  /* 0x0000000107007812 */ /* 0x000fc400078ef800 */
[----:B------:R-:W-:Y:S01]  /*0ef0*/  SHF.R.U32.HI R7, RZ, 0x3, R3 ;  /* 0x00000003ff077819 */ /* 0x000fe20000011603 */
[----:B------:R-:W-:Y:S01]  /*0f00*/  IMAD R222, R214, 0x80, R9 ;  /* 0x00000080d6de7824 */ /* 0x000fe200078e0209 */
[----:B------:R-:W-:Y:S02]  /*0f10*/  LOP3.LUT R204, R204, 0x7, R153, 0xf8, !PT ;  /* 0x00000007cccc7812 */ /* 0x000fe400078ef899 */
[----:B------:R-:W-:Y:S01]  /*0f20*/  LOP3.LUT R206, R153, 0x7, RZ, 0xc0, !PT ;  /* 0x0000000799ce7812 */ /* 0x000fe200078ec0ff */
[----:B--2---:R-:W-:Y:S01]  /*0f30*/  IMAD.WIDE R222, R222, 0x10, R12 ;  /* 0x00000010dede7825 */ /* 0x004fe200078e020c */
[----:B------:R-:W-:Y:S02]  /*0f40*/  LOP3.LUT R204, R204, R7, RZ, 0x3c, !PT ;  /* 0x00000007cccc7212 */ /* 0x000fe400078e3cff */
[----:B------:R-:W-:Y:S02]  /*0f50*/  LEA.HI R7, R8, R145, RZ, 0x3 ;  /* 0x0000009108077211 */ /* 0x000fe400078f18ff */
[----:B------:R-:W-:Y:S01]  /*0f60*/  SHF.R.U32.HI R11, RZ, 0x6, R153 ;  /* 0x00000006ff0b7819 */ /* 0x000fe20000011699 */
[----:B------:R-:W-:Y:S01]  /*0f70*/  IMAD.WIDE R220, R221, 0x10, R222 ;  /* 0x00000010dddc7825 */ /* 0x000fe200078e02de */
[----:B------:R-:W-:-:S02]  /*0f80*/  SHF.R.S32.HI R7, RZ, 0x3, R7 ;  /* 0x00000003ff077819 */ /* 0x000fc40000011407 */
[----:B------:R-:W-:Y:S02]  /*0f90*/  LOP3.LUT R11, R11, 0xe, RZ, 0xc0, !PT ;  /* 0x0000000e0b0b7812 */ /* 0x000fe400078ec0ff */
[-C--:B------:R-:W-:Y:S01]  /*0fa0*/  LOP3.LUT R205, R153, R116.reuse, RZ, 0x3c, !PT ;  /* 0x0000007499cd7212 */ /* 0x080fe200078e3cff */
[----:B------:R-:W-:Y:S01]  /*0fb0*/  IMAD R206, R7, R116, R206 ;  /* 0x0000007407ce7224 */ /* 0x000fe200078e02ce */
[----:B------:R-:W-:Y:S01]  /*0fc0*/  LEA R203, R153, UR4, 0x4 ;  /* 0x0000000499cb7c11 */ /* 0x000fe2000f8e20ff */
[----:B------:R-:W-:Y:S01]  /*0fd0*/  IMAD.SHL.U32 R210, R7, 0x20, RZ ;  /* 0x0000002007d27824 */ /* 0x000fe200078e00ff */
[----:B------:R-:W-:Y:S01]  /*0fe0*/  LEA R205, R205, UR4, 0x4 ;  /* 0x00000004cdcd7c11 */ /* 0x000fe2000f8e20ff */
[----:B------:R-:W-:Y:S01]  /*0ff0*/  IMAD R155, R2, 0x8, R206 ;  /* 0x00000008029b7824 */ /* 0x000fe200078e02ce */
[----:B------:R-:W-:Y:S01]  /*1000*/  LEA R204, R204, UR4, 0x4 ;  /* 0x00000004cccc7c11 */ /* 0x000fe2000f8e20ff */
[----:B------:R-:W-:Y:S02]  /*1010*/  IMAD.IADD R0, R11, 0x1, R0 ;  /* 0x000000010b007824 */ /* 0x000fe400078e0200 */
[----:B------:R-:W-:-:S02]  /*1020*/  IMAD.IADD R7, R210, 0x1, R155 ;  /* 0x00000001d2077824 */ /* 0x000fc400078e029b */
        /* <DEDUP_REMOVED lines=14> */
[----:B------:R-:W-:Y:S04]  /*1110*/  @!P0 LDGSTS.E.BYPASS.LTC128B.128 [R205], desc[UR34][R8.64] ;  /* 0x0000000008cd8fae */ /* 0x000fe8000b981a22 */
[----:B------:R-:W-:Y:S04]  /*1120*/  @!P1 LDGSTS.E.BYPASS.LTC128B.128 [R204], desc[UR34][R10.64] ;  /* 0x000000000acc9fae */ /* 0x000fe8000b981a22 */
[----:B------:R1:W-:Y:S04]  /*1130*/  LDGSTS.E.BYPASS.LTC128B.128 [R203+0x6000], desc[UR6][R222.64] ;  /* 0x06000000decb7fae */ /* 0x0003e8000b981a06 */
[----:B------:R2:W-:Y:S01]  /*1140*/  LDGSTS.E.BYPASS.LTC128B.128 [R203+0x7000], desc[UR6][R220.64] ;  /* 0x07000000dccb7fae */ /* 0x0005e2000b981a06 */
[----:B-1----:R-:W-:-:S04]  /*1150*/  IMAD.WIDE R222, R208, 0x10, R222 ;  /* 0x00000010d0de7825 */ /* 0x002fc800078e02de */
[----:B--2---:R-:W-:-:S07]  /*1160*/  IMAD.WIDE R220, R208, 0x10, R220 ;  /* 0x00000010d0dc7825 */ /* 0x004fce00078e02dc */
.L_x_182:
        /* <DEDUP_REMOVED lines=20> */
.L_x_183:
        /* <DEDUP_REMOVED lines=20> */
.L_x_184:
[----:B------:R-:W0:Y:S01]  /*13f0*/  LDGDEPBAR ;  /* 0x00000000000079af */ /* 0x000e220000000000 */
[C---:B------:R-:W-:Y:S01]  /*1400*/  VIADD R201, R0.reuse, 0x80 ;  /* 0x0000008000c97836 */ /* 0x040fe20000000000 */
[----:B------:R-:W-:Y:S01]  /*1410*/  SHF.R.U32.HI R9, RZ, 0x3, R0 ;  /* 0x00000003ff097819 */ /* 0x000fe20000011600 */
[----:B------:R-:W-:Y:S01]  /*1420*/  VIADD R200, R0, 0x100 ;  /* 0x0000010000c87836 */ /* 0x000fe20000000000 */
[----:B------:R-:W-:Y:S02]  /*1430*/  ISETP.NE.AND P0, PT, R175, RZ, PT ;  /* 0x000000ffaf00720c */ /* 0x000fe40003f05270 */
[----:B------:R-:W-:Y:S02]  /*1440*/  LOP3.LUT R11, R201, 0x1f8, RZ, 0xc0, !PT ;  /* 0x000001f8c90b7812 */ /* 0x000fe400078ec0ff */
        /* <DEDUP_REMOVED lines=12> */
[----:B------:R-:W-:-:S03]  /*1510*/  LEA R200, R200, UR4, 0x4 ;  /* 0x00000004c8c87c11 */ /* 0x000fc6000f8e20ff */
[----:B------:R1:W2:Y:S04]  /*1520*/  LDSM.16.M88.4 R100, [R202] ;  /* 0x00000000ca64783b */ /* 0x0002a80000000200 */
[----:B------:R1:W3:Y:S04]  /*1530*/  LDSM.16.M88.4 R108, [R201] ;  /* 0x00000000c96c783b */ /* 0x0002e80000000200 */
[----:B------:R1:W4:Y:S01]  /*1540*/  LDSM.16.M88.4 R112, [R200] ;  /* 0x00000000c870783b */ /* 0x0003220000000200 */
[----:B------:R-:W-:Y:S05]  /*1550*/  @!P0 EXIT ;  /* 0x000000000000894d */ /* 0x000fea0003800000 */
[----:B------:R1:W1:Y:S01]  /*1560*/  LDS.128 R136, [R203+0x6000] ;  /* 0x00600000cb887984 */ /* 0x0002620000000c00 */
[----:B------:R-:W-:Y:S01]  /*1570*/  ISETP.GE.AND P0, PT, R3, R6, PT ;  /* 0x000000060300720c */ /* 0x000fe20003f06270 */
[----:B------:R-:W-:Y:S01]  /*1580*/  IMAD R151, R217, R208, RZ ;  /* 0x000000d0d9977224 */ /* 0x000fe200078e02ff */
[--C-:B------:R-:W-:Y:S01]  /*1590*/  SHF.R.U32.HI R106, RZ, 0x2, R153.reuse ;  /* 0x00000002ff6a7819 */ /* 0x100fe20000011699 */
[----:B------:R-:W5:Y:S01]  /*15a0*/  S2UR UR12, SR_CgaCtaId ;  /* 0x00000000000c79c3 */ /* 0x000f620000008800 */
[--C-:B------:R-:W-:Y:S01]  /*15b0*/  SHF.R.U32.HI R167, RZ, 0x5, R153.reuse ;  /* 0x00000005ffa77819 */ /* 0x100fe20000011699 */
[----:B------:R-:W-:Y:S01]  /*15c0*/  VIADD R8, R0, 0x4 ;  /* 0x0000000400087836 */ /* 0x000fe20000000000 */
[----:B------:R-:W-:Y:S01]  /*15d0*/  LOP3.LUT R106, R106, 0x7, RZ, 0xc0, !PT ;  /* 0x000000076a6a7812 */ /* 0x000fe200078ec0ff */
[C---:B------:R-:W-:Y:S01]  /*15e0*/  IMAD.SHL.U32 R171, R153.reuse, 0x4, RZ ;  /* 0x0000000499ab7824 */ /* 0x040fe200078e00ff */
[----:B------:R-:W-:Y:S01]  /*15f0*/  LOP3.LUT R2, R153, 0x1f, RZ, 0xc0, !PT ;  /* 0x0000001f99027812 */ /* 0x000fe200078ec0ff */
[----:B------:R-:W-:Y:S01]  /*1600*/  IMAD R105, R4, -0x4, R153 ;  /* 0xfffffffc04697824 */ /* 0x000fe200078e0299 */
[----:B------:R-:W-:Y:S01]  /*1610*/  LOP3.LUT R163, R106, 0x20, RZ, 0xfc, !PT ;  /* 0x000000206aa37812 */ /* 0x000fe200078efcff */
[----:B------:R-:W2:Y:S01]  /*1620*/  S2UR UR9, SR_CgaCtaId ;  /* 0x00000000000979c3 */ /* 0x000ea20000008800 */
[----:B------:R-:W-:Y:S01]  /*1630*/  LOP3.LUT R218, R218, 0xfffffffe, RZ, 0xc0, !PT ;  /* 0xfffffffedada7812 */ /* 0x000fe200078ec0ff */
[--C-:B------:R-:W-:Y:S01]  /*1640*/  IMAD R168, R207, R167, R2.reuse ;  /* 0x000000a7cfa87224 */ /* 0x100fe200078e0202 */
[-C--:B------:R-:W-:Y:S01]  /*1650*/  ISETP.GE.AND P1, PT, R163, R152.reuse, PT ;  /* 0x00000098a300720c */ /* 0x080fe20003f26270 */
[----:B------:R-:W-:Y:S01]  /*1660*/  IMAD R167, R167, 0x21, R2 ;  /* 0x00000021a7a77824 */ /* 0x000fe200078e0202 */
[----:B------:R-:W-:Y:S01]  /*1670*/  @P0 LOP3.LUT R218, R218, 0x1, RZ, 0xfc, !PT ;  /* 0x00000001dada0812 */ /* 0x000fe200078efcff */
[C---:B------:R-:W-:Y:S01]  /*1680*/  VIADD R2, R0.reuse, 0x84 ;  /* 0x0000008400027836 */ /* 0x040fe20000000000 */
[----:B------:R-:W-:Y:S01]  /*1690*/  SHF.R.S32.HI R150, RZ, 0x1f, R151 ;  /* 0x0000001fff967819 */ /* 0x000fe20000011497 */
[----:B------:R-:W3:Y:S01]  /*16a0*/  S2UR UR6, SR_CgaCtaId ;  /* 0x00000000000679c3 */ /* 0x000ee20000008800 */
[----:B------:R-:W-:Y:S01]  /*16b0*/  IADD3 R151, P0, PT, RZ, -R151, RZ ;  /* 0x80000097ff977210 */ /* 0x000fe20007f1e0ff */
[----:B------:R-:W-:Y:S01]  /*16c0*/  VIADD R0, R0, 0x104 ;  /* 0x0000010400007836 */ /* 0x000fe20000000000 */
[----:B------:R-:W-:Y:S01]  /*16d0*/  LOP3.LUT R161, R106, 0x28, RZ, 0xfc, !PT ;  /* 0x000000286aa17812 */ /* 0x000fe200078efcff */
[----:B------:R-:W-:Y:S01]  /*16e0*/  VIADD R146, R149, 0xffffffff ;  /* 0xffffffff95927836 */ /* 0x000fe20000000000 */
[----:B------:R-:W-:Y:S01]  /*16f0*/  LOP3.LUT R9, R2, 0x1f8, RZ, 0xc0, !PT ;  /* 0x000001f802097812 */ /* 0x000fe200078ec0ff */
[----:B------:R-:W-:Y:S01]  /*1700*/  IMAD.X R150, RZ, RZ, ~R150, P0 ;  /* 0x000000ffff967224 */ /* 0x000fe200000e0e96 */
[-C--:B------:R-:W-:Y:S01]  /*1710*/  ISETP.GE.AND P0, PT, R161, R152.reuse, PT ;  /* 0x00000098a100720c */ /* 0x080fe20003f06270 */
[----:B------:R-:W-:Y:S01]  /*1720*/  IMAD R144, R5, 0x6, RZ ;  /* 0x0000000605907824 */ /* 0x000fe200078e02ff */
[----:B------:R-:W-:Y:S01]  /*1730*/  LOP3.LUT R7, R0, 0x3f8, RZ, 0xc0, !PT ;  /* 0x000003f800077812 */ /* 0x000fe200078ec0ff */
[----:B------:R-:W-:Y:S01]  /*1740*/  VIADD R155, R155, 0x18 ;  /* 0x000000189b9b7836 */ /* 0x000fe20000000000 */
[----:B------:R-:W-:Y:S01]  /*1750*/  LOP3.LUT R218, R218, 0xfffffff7, RZ, 0xc0, !PT ;  /* 0xfffffff7dada7812 */ /* 0x000fe200078ec0ff */
[----:B------:R-:W-:Y:S01]  /*1760*/  IMAD R145, R145, 0x6, RZ ;  /* 0x0000000691917824 */ /* 0x000fe200078e02ff */
[----:B------:R-:W-:Y:S01]  /*1770*/  LOP3.LUT R116, R116, 0xc, RZ, 0xc0, !PT ;  /* 0x0000000c74747812 */ /* 0x000fe200078ec0ff */
[----:B------:R-:W-:Y:S01]  /*1780*/  UMOV UR14, 0xf0 ;  /* 0x000000f0000e7882 */ /* 0x000fe20000000000 */
[----:B------:R-:W-:Y:S01]  /*1790*/  LOP3.LUT R219, R153, 0x3e3, RZ, 0xc0, !PT ;  /* 0x000003e399db7812 */ /* 0x000fe200078ec0ff */
[C---:B------:R-:W-:Y:S01]  /*17a0*/  IMAD.SHL.U32 R170, R207.reuse, 0x8, RZ ;  /* 0x00000008cfaa7824 */ /* 0x040fe200078e00ff */
[----:B------:R-:W-:Y:S01]  /*17b0*/  SHF.R.U32.HI R2, RZ, 0x3, R2 ;  /* 0x00000003ff027819 */ /* 0x000fe20000011602 */
[----:B------:R-:W-:Y:S01]  /*17c0*/  IMAD R166, R207, R152, RZ ;  /* 0x00000098cfa67224 */ /* 0x000fe200078e02ff */
[----:B------:R-:W-:Y:S01]  /*17d0*/  SHF.R.U32.HI R0, RZ, 0x3, R0 ;  /* 0x00000003ff007819 */ /* 0x000fe20000011600 */
[----:B------:R-:W-:Y:S01]  /*17e0*/  IMAD R219, R106, 0x84, R219 ;  /* 0x000000846adb7824 */ /* 0x000fe200078e02db */
[--C-:B------:R-:W-:Y:S01]  /*17f0*/  SHF.R.U32.HI R3, RZ, 0x3, R8.reuse ;  /* 0x00000003ff037819 */ /* 0x100fe20000011608 */
[----:B------:R-:W-:Y:S01]  /*1800*/  VIADD R165, R206, 0x18 ;  /* 0x00000018cea57836 */ /* 0x000fe20000000000 */
[--C-:B------:R-:W-:Y:S01]  /*1810*/  LOP3.LUT R9, R9, 0x7, R8.reuse, 0xf8, !PT ;  /* 0x0000000709097812 */ /* 0x100fe200078ef808 */
[----:B------:R-:W-:Y:S01]  /*1820*/  IMAD R162, R207, 0x18, RZ ;  /* 0x00000018cfa27824 */ /* 0x000fe200078e02ff */
[----:B------:R-:W-:Y:S01]  /*1830*/  LOP3.LUT R7, R7, 0x7, R8, 0xf8, !PT ;  /* 0x0000000707077812 */ /* 0x000fe200078ef808 */
[C---:B------:R-:W-:Y:S01]  /*1840*/  IMAD R160, R207.reuse, 0x28, RZ ;  /* 0x00000028cfa07824 */ /* 0x040fe200078e02ff */
[----:B------:R-:W-:Y:S01]  /*1850*/  LOP3.LUT R164, R164, 0x1c00, RZ, 0xc0, !PT ;  /* 0x00001c00a4a47812 */ /* 0x000fe200078ec0ff */
[----:B------:R-:W-:Y:S01]  /*1860*/  IMAD.SHL.U32 R159, R207, 0x10, RZ ;  /* 0x00000010cf9f7824 */ /* 0x000fe200078e00ff */
[----:B------:R-:W-:Y:S01]  /*1870*/  @P1 LOP3.LUT R218, R218, 0x8, RZ, 0xfc, !PT ;  /* 0x00000008dada1812 */ /* 0x000fe200078efcff */
[----:B------:R-:W-:Y:S01]  /*1880*/  IMAD.IADD R156, R210, 0x1, R206 ;  /* 0x00000001d29c7824 */ /* 0x000fe200078e02ce */
[C---:B------:R-:W-:Y:S01]  /*1890*/  ISETP.GE.AND P6, PT, R153.reuse, R6, PT ;  /* 0x000000069900720c */ /* 0x040fe20003fc6270 */
[----:B------:R-:W-:Y:S01]  /*18a0*/  IMAD.SHL.U32 R6, R153, 0x10, RZ ;  /* 0x0000001099067824 */ /* 0x000fe200078e00ff */
[----:B------:R-:W-:-:S02]  /*18b0*/  LOP3.LUT R169, R116, 0x3, R153, 0xf8, !PT ;  /* 0x0000000374a97812 */ /* 0x000fc400078ef899 */
[----:B------:R-:W-:Y:S02]  /*18c0*/  CS2R R98, SRZ ;  /* 0x0000000000627805 */ /* 0x000fe4000001ff00 */
[----:B------:R-:W-:Y:S02]  /*18d0*/  LOP3.LUT R171, R171, 0x180, RZ, 0xc0, !PT ;  /* 0x00000180abab7812 */ /* 0x000fe400078ec0ff */
[----:B------:R-:W-:Y:S02]  /*18e0*/  CS2R R96, SRZ ;  /* 0x0000000000607805 */ /* 0x000fe4000001ff00 */
[----:B------:R-:W-:Y:S01]  /*18f0*/  LOP3.LUT R3, R8, R3, RZ, 0x3c, !PT ;  /* 0x0000000308037212 */ /* 0x000fe200078e3cff */
[----:B------:R-:W-:Y:S01]  /*1900*/  IMAD R169, R207, R106, R169 ;  /* 0x0000006acfa97224 */ /* 0x000fe200078e02a9 */
[----:B------:R-:W-:Y:S02]  /*1910*/  LOP3.LUT R2, R9, R2, RZ, 0x3c, !PT ;  /* 0x0000000209027212 */ /* 0x000fe400078e3cff */
[----:B------:R-:W-:-:S02]  /*1920*/  CS2R R94, SRZ ;  /* 0x00000000005e7805 */ /* 0x000fc4000001ff00 */
[----:B------:R-:W-:Y:S02]  /*1930*/  LOP3.LUT R0, R7, R0, RZ, 0x3c, !PT ;  /* 0x0000000007007212 */ /* 0x000fe400078e3cff */
[----:B------:R-:W-:Y:S02]  /*1940*/  CS2R R92, SRZ ;  /* 0x00000000005c7805 */ /* 0x000fe4000001ff00 */
[----:B------:R-:W-:Y:S02]  /*1950*/  LOP3.LUT R104, R153, 0x380, RZ, 0xc0, !PT ;  /* 0x0000038099687812 */ /* 0x000fe400078ec0ff */
[----:B------:R-:W-:Y:S02]  /*1960*/  CS2R R74, SRZ ;  /* 0x00000000004a7805 */ /* 0x000fe4000001ff00 */
[----:B------:R-:W-:Y:S02]  /*1970*/  LOP3.LUT R164, R164, 0x7f, R153, 0xf8, !PT ;  /* 0x0000007fa4a47812 */ /* 0x000fe400078ef899 */
[----:B------:R-:W-:-:S02]  /*1980*/  CS2R R72, SRZ ;  /* 0x0000000000487805 */ /* 0x000fc4000001ff00 */
[----:B------:R-:W-:Y:S02]  /*1990*/  LOP3.LUT R218, R218, 0xfffffffb, RZ, 0xc0, !PT ;  /* 0xfffffffbdada7812 */ /* 0x000fe400078ec0ff */
[----:B------:R-:W-:Y:S02]  /*19a0*/  CS2R R70, SRZ ;  /* 0x0000000000467805 */ /* 0x000fe4000001ff00 */
[----:B------:R-:W-:Y:S02]  /*19b0*/  LOP3.LUT R171, R171, 0x30, R6, 0xf8, !PT ;  /* 0x00000030abab7812 */ /* 0x000fe400078ef806 */
[----:B------:R-:W-:Y:S02]  /*19c0*/  CS2R R68, SRZ ;  /* 0x0000000000447805 */ /* 0x000fe4000001ff00 */
[----:B------:R-:W-:Y:S02]  /*19d0*/  SHF.L.U64.HI R150, R151, 0x4, R150 ;  /* 0x0000000497967819 */ /* 0x000fe40000010296 */
        /* <DEDUP_REMOVED lines=39> */
[----:B------:R-:W-:Y:S01]  /*1c50*/  CS2R R4, SRZ ;  /* 0x0000000000047805 */ /* 0x000fe2000001ff00 */
[----:B------:R-:W-:Y:S01]  /*1c60*/  IMAD R154, R214, 0x20, R105 ;  /* 0x00000020d69a7824 */ /* 0x000fe200078e0269 */
[----:B------:R-:W-:Y:S01]  /*1c70*/  LEA R164, R164, UR4, 0x4 ;  /* 0x00000004a4a47c11 */ /* 0x000fe2000f8e20ff */
[----:B------:R-:W-:Y:S01]  /*1c80*/  IMAD.IADD R147, R217, 0x1, R146 ;  /* 0x00000001d9937824 */ /* 0x000fe200078e0292 */
[----:B------:R-:W-:Y:S01]  /*1c90*/  LEA R158, R167, UR4, 0x4 ;  /* 0x00000004a79e7c11 */ /* 0x000fe2000f8e20ff */
[----:B------:R-:W-:Y:S01]  /*1ca0*/  IMAD.SHL.U32 R151, R151, 0x10, RZ ;  /* 0x0000001097977824 */ /* 0x000fe200078e00ff */
[----:B------:R-:W-:Y:S01]  /*1cb0*/  @P0 LOP3.LUT R218, R218, 0x4, RZ, 0xfc, !PT ;  /* 0x00000004dada0812 */ /* 0x000fe200078efcff */
[----:B------:R-:W-:Y:S01]  /*1cc0*/  VIADD R157, R167, 0x108 ;  /* 0x00000108a79d7836 */ /* 0x000fe20000000000 */
        /* <DEDUP_REMOVED lines=54> */
[----:B-1----:R-:W-:-:S10]  /*2030*/  UMOV UR14, URZ ;  /* 0x000000ff000e7c82 */ /* 0x002fd40008000000 */
.L_x_231:
[----:B-12---:R1:W2:Y:S01]  /*2040*/  LDS.128 R140, [R203+0x7000] ;  /* 0x00700000cb8c7984 */ /* 0x0062a20000000c00 */
[----:B------:R-:W-:Y:S05]  /*2050*/  WARPSYNC.ALL ;  /* 0x0000000000007948 */ /* 0x000fea0003800000 */
[----:B----4-:R1:W2:Y:S01]  /*2060*/  LDSM.16.M88.4 R116, [R107] ;  /* 0x000000006b74783b */ /* 0x0102a20000000200 */
[----:B------:R-:W-:Y:S01]  /*2070*/  ISETP.GE.AND P1, PT, R175, 0x4, PT ;  /* 0x00000004af00780c */ /* 0x000fe20003f26270 */
[----:B------:R-:W-:Y:S01]  /*2080*/  IMAD.IADD R3, R210, 0x1, R155 ;  /* 0x00000001d2037824 */ /* 0x000fe200078e029b */
[CC--:B------:R-:W-:Y:S01]  /*2090*/  LEA R178, P0, R155.reuse, R232.reuse, 0x4 ;  /* 0x000000e89bb27211 */ /* 0x0c0fe200078020ff */
[----:B------:R1:W2:Y:S01]  /*20a0*/  LDSM.16.M88.4 R120, [R106] ;  /* 0x000000006a78783b */ /* 0x0002a20000000200 */
[----:B------:R-:W-:Y:S01]  /*20b0*/  LOP3.LUT P2, RZ, R218, 0x1, RZ, 0xc0, !PT ;  /* 0x00000001daff7812 */ /* 0x000fe2000784c0ff */
[----:B------:R-:W-:Y:S01]  /*20c0*/  BSSY.RECONVERGENT B0, `(.L_x_185) ;  /* 0x0000012000007945 */ /* 0x000fe20003800200 */
[-C--:B------:R-:W-:Y:S01]  /*20d0*/  LEA.HI.X.SX32 R179, R155, R233.reuse, 0x4, P0 ;  /* 0x000000e99bb37211 */ /* 0x080fe200000f26ff */
[----:B------:R1:W2:Y:S01]  /*20e0*/  LDSM.16.M88.4 R124, [R0] ;  /* 0x00000000007c783b */ /* 0x0002a20000000200 */
[C---:B------:R-:W-:Y:S01]  /*20f0*/  LEA R176, P0, R3.reuse, R232, 0x4 ;  /* 0x000000e803b07211 */ /* 0x040fe200078020ff */
[----:B------:R-:W-:Y:S03]  /*2100*/  IMAD.MOV.U32 R172, RZ, RZ, R175 ;  /* 0x000000ffffac7224 */ /* 0x000fe600078e00af */
[----:B------:R-:W-:Y:S01]  /*2110*/  LEA.HI.X.SX32 R177, R3, R233, 0x4, P0 ;  /* 0x000000e903b17211 */ /* 0x000fe200000f26ff */
[----:B---3--:R-:W-:Y:S08]  /*2120*/  @!P1 BRA `(.L_x_186) ;  /* 0x00000000002c9947 */ /* 0x008ff00003800000 */
        /* <DEDUP_REMOVED lines=11> */
.L_x_186:
[----:B------:R-:W-:Y:S05]  /*21e0*/  BSYNC.RECONVERGENT B0 ;  /* 0x0000000000007941 */ /* 0x000fea0003800200 */
.L_x_185:
        /* <DEDUP_REMOVED lines=11> */
[----:B------:R-:W-:Y:S01]  /*22a0*/  HADD2 R2, R181, -1032, -1032 ;  /* 0xe408e408b5027430 */ /* 0x000fe20000000000 */
[----:B------:R-:W-:Y:S01]  /*22b0*/  SHF.R.S32.HI R181, RZ, 0x8, R138 ;  /* 0x00000008ffb57819 */ /* 0x000fe2000001148a */
[----:B------:R-:W-:Y:S01]  /*22c0*/  HADD2 R104, R180, -1032, -1032 ;  /* 0xe408e408b4687430 */ /* 0x000fe20000000000 */
[C-C-:B------:R-:W-:Y:S01]  /*22d0*/  LOP3.LUT R180, R137.reuse, 0xf000f0, R174.reuse, 0xea, !PT ;  /* 0x00f000f089b47812 */ /* 0x140fe200078eeaae */
[----:B------:R-:W-:Y:S01]  /*22e0*/  HFMA2 R105, R136, R173.H0_H0, -72, -72 ;  /* 0xd480d48088697431 */ /* 0x000fe200000400ad */
[----:B------:R-:W-:-:S02]  /*22f0*/  LOP3.LUT R136, R137, 0xf000f, R174, 0xea, !PT ;  /* 0x000f000f89887812 */ /* 0x000fc400078eeaae */
[C---:B------:R-:W-:Y:S05]  /*2300*/  HMMA.16816.F32 R4, R100.reuse, R2, R4 ;  /* 0x000000026404723c */ /* 0x040fea0000001804 */
[----:B------:R-:W-:Y:S03]  /*2310*/  SHF.R.S32.HI R137, RZ, 0x8, R137 ;  /* 0x00000008ff897819 */ /* 0x000fe60000011489 */
[----:B------:R-:W-:Y:S01]  /*2320*/  HMMA.16816.F32 R8, R100, R104, R8 ;  /* 0x000000686408723c */ /* 0x000fe20000001808 */
[----:B------:R-:W-:Y:S04]  /*2330*/  DEPBAR.LE SB0, 0x2 ;  /* 0x000080800000791a */ /* 0x000fe80000000000 */
[----:B------:R-:W-:Y:S03]  /*2340*/  BAR.SYNC.DEFER_BLOCKING 0x0 ;  /* 0x0000000000007b1d */ /* 0x000fe60000010000 */
[C---:B------:R-:W-:Y:S08]  /*2350*/  HMMA.16816.F32 R12, R108.reuse, R2, R12 ;  /* 0x000000026c0c723c */ /* 0x040ff0000000180c */
[----:B------:R-:W-:Y:S08]  /*2360*/  HMMA.16816.F32 R16, R108, R104, R16 ;  /* 0x000000686c10723c */ /* 0x000ff00000001810 */
[C---:B----4-:R-:W-:Y:S05]  /*2370*/  HMMA.16816.F32 R20, R112.reuse, R2, R20 ;  /* 0x000000027014723c */ /* 0x050fea0000001814 */
[-C--:B------:R-:W-:Y:S01]  /*2380*/  HFMA2 R3, R180, R173.reuse.H0_H0, -72, -72 ;  /* 0xd480d480b4037431 */ /* 0x080fe200000400ad */
[C-C-:B------:R-:W-:Y:S01]  /*2390*/  LOP3.LUT R180, R137.reuse, 0xf000f, R174.reuse, 0xea, !PT ;  /* 0x000f000f89b47812 */ /* 0x140fe200078eeaae */
[----:B------:R-:W-:Y:S01]  /*23a0*/  HADD2 R2, R136, -1032, -1032 ;  /* 0xe408e40888027430 */ /* 0x000fe20000000000 */
[----:B------:R-:W-:Y:S03]  /*23b0*/  HMMA.16816.F32 R24, R112, R104, R24 ;  /* 0x000000687018723c */ /* 0x000fe60000001818 */
[--C-:B------:R-:W-:Y:S01]  /*23c0*/  LOP3.LUT R136, R137, 0xf000f0, R174.reuse, 0xea, !PT ;  /* 0x00f000f089887812 */ /* 0x100fe200078eeaae */
[----:B------:R-:W-:Y:S01]  /*23d0*/  HADD2 R104, R180, -1032, -1032 ;  /* 0xe408e408b4687430 */ /* 0x000fe20000000000 */
[C-C-:B------:R-:W-:Y:S02]  /*23e0*/  LOP3.LUT R180, R138.reuse, 0xf000f0, R174.reuse, 0xea, !PT ;  /* 0x00f000f08ab47812 */ /* 0x140fe400078eeaae */
[--C-:B------:R-:W-:Y:S01]  /*23f0*/  LOP3.LUT R138, R138, 0xf000f, R174.reuse, 0xea, !PT ;  /* 0x000f000f8a8a7812 */ /* 0x100fe200078eeaae */
[C---:B------:R-:W-:Y:S05]  /*2400*/  HMMA.16816.F32 R28, R100.reuse, R2, R28 ;  /* 0x00000002641c723c */ /* 0x040fea000000181c */
[-C--:B------:R-:W-:Y:S01]  /*2410*/  HFMA2 R105, R136, R173.reuse.H0_H0, -72, -72 ;  /* 0xd480d48088697431 */ /* 0x080fe200000400ad */
[C-C-:B------:R-:W-:Y:S02]  /*2420*/  LOP3.LUT R137, R181.reuse, 0xf000f, R174.reuse, 0xea, !PT ;  /* 0x000f000fb5897812 */ /* 0x140fe400078eeaae */
[----:B------:R-:W-:Y:S02]  /*2430*/  LOP3.LUT R136, R181, 0xf000f0, R174, 0xea, !PT ;  /* 0x00f000f0b5887812 */ /* 0x000fe400078eeaae */
[----:B--2---:R-:W-:Y:S02]  /*2440*/  SHF.R.S32.HI R181, RZ, 0x8, R142 ;  /* 0x00000008ffb57819 */ /* 0x004fe4000001148e */
[----:B------:R-:W-:Y:S08]  /*2450*/  HMMA.16816.F32 R32, R100, R104, R32 ;  /* 0x000000686420723c */ /* 0x000ff00000001820 */
[C---:B------:R-:W-:Y:S08]  /*2460*/  HMMA.16816.F32 R36, R108.reuse, R2, R36 ;  /* 0x000000026c24723c */ /* 0x040ff00000001824 */
[----:B------:R-:W-:Y:S08]  /*2470*/  HMMA.16816.F32 R40, R108, R104, R40 ;  /* 0x000000686c28723c */ /* 0x000ff00000001828 */
[C---:B------:R-:W-:Y:S05]  /*2480*/  HMMA.16816.F32 R44, R112.reuse, R2, R44 ;  /* 0x00000002702c723c */ /* 0x040fea000000182c */
[-C--:B------:R-:W-:Y:S01]  /*2490*/  HFMA2 R3, R180, R173.reuse.H0_H0, -72, -72 ;  /* 0xd480d480b4037431 */ /* 0x080fe200000400ad */
[--C-:B------:R-:W-:Y:S01]  /*24a0*/  LOP3.LUT R180, R141, 0xf000f, R174.reuse, 0xea, !PT ;  /* 0x000f000f8db47812 */ /* 0x100fe200078eeaae */
[----:B------:R-:W-:Y:S01]  /*24b0*/  HADD2 R2, R138, -1032, -1032 ;  /* 0xe408e4088a027430 */ /* 0x000fe20000000000 */
[----:B------:R-:W-:Y:S03]  /*24c0*/  HMMA.16816.F32 R48, R112, R104, R48 ;  /* 0x000000687030723c */ /* 0x000fe60000001830 */
[C-C-:B------:R-:W-:Y:S01]  /*24d0*/  LOP3.LUT R138, R139.reuse, 0xf000f0, R174.reuse, 0xea, !PT ;  /* 0x00f000f08b8a7812 */ /* 0x140fe200078eeaae */
[----:B------:R-:W-:Y:S02]  /*24e0*/  HADD2 R104, R137, -1032, -1032 ;  /* 0xe408e40889687430 */ /* 0x000fe40000000000 */
[-C--:B------:R-:W-:Y:S01]  /*24f0*/  HFMA2 R105, R136, R173.reuse.H0_H0, -72, -72 ;  /* 0xd480d48088697431 */ /* 0x080fe200000400ad */
[--C-:B------:R-:W-:Y:S01]  /*2500*/  LOP3.LUT R136, R139, 0xf000f, R174.reuse, 0xea, !PT ;  /* 0x000f000f8b887812 */ /* 0x100fe200078eeaae */
[C---:B------:R-:W-:Y:S05]  /*2510*/  HMMA.16816.F32 R52, R100.reuse, R2, R52 ;  /* 0x000000026434723c */ /* 0x040fea0000001834 */
[----:B------:R-:W-:Y:S03]  /*2520*/  SHF.R.S32.HI R139, RZ, 0x8, R139 ;  /* 0x00000008ff8b7819 */ /* 0x000fe6000001148b */
[----:B------:R-:W-:Y:S03]  /*2530*/  HMMA.16816.F32 R56, R100, R104, R56 ;  /* 0x000000686438723c */ /* 0x000fe60000001838 */
[C-C-:B------:R-:W-:Y:S05]  /*2540*/  LOP3.LUT R137, R139.reuse, 0xf000f, R174.reuse, 0xea, !PT ;  /* 0x000f000f8b897812 */ /* 0x140fea00078eeaae */
[C---:B------:R-:W-:Y:S08]  /*2550*/  HMMA.16816.F32 R60, R108.reuse, R2, R60 ;  /* 0x000000026c3c723c */ /* 0x040ff0000000183c */
[----:B------:R-:W-:Y:S08]  /*2560*/  HMMA.16816.F32 R64, R108, R104, R64 ;  /* 0x000000686c40723c */ /* 0x000ff00000001840 */
[C---:B------:R-:W-:Y:S05]  /*2570*/  HMMA.16816.F32 R68, R112.reuse, R2, R68 ;  /* 0x000000027044723c */ /* 0x040fea0000001844 */
[-C--:B------:R-:W-:Y:S01]  /*2580*/  HFMA2 R3, R138, R173.reuse.H0_H0, -72, -72 ;  /* 0xd480d4808a037431 */ /* 0x080fe200000400ad */
[C-C-:B------:R-:W-:Y:S01]  /*2590*/  LOP3.LUT R138, R140.reuse, 0xf000f, R174.reuse, 0xea, !PT ;  /* 0x000f000f8c8a7812 */ /* 0x140fe200078eeaae */
[----:B------:R-:W-:Y:S01]  /*25a0*/  HADD2 R2, R136, -1032, -1032 ;  /* 0xe408e40888027430 */ /* 0x000fe20000000000 */
[----:B------:R-:W-:Y:S03]  /*25b0*/  HMMA.16816.F32 R72, R112, R104, R72 ;  /* 0x000000687048723c */ /* 0x000fe60000001848 */
[----:B------:R-:W-:Y:S01]  /*25c0*/  LOP3.LUT R136, R139, 0xf000f0, R174, 0xea, !PT ;  /* 0x00f000f08b887812 */ /* 0x000fe200078eeaae */
[----:B------:R-:W-:Y:S01]  /*25d0*/  HADD2 R104, R137, -1032, -1032 ;  /* 0xe408e40889687430 */ /* 0x000fe20000000000 */
[----:B------:R-:W-:Y:S02]  /*25e0*/  SHF.R.S32.HI R139, RZ, 0x8, R140 ;  /* 0x00000008ff8b7819 */ /* 0x000fe4000001148c */
[--C-:B------:R-:W-:Y:S01]  /*25f0*/  LOP3.LUT R140, R140, 0xf000f0, R174.reuse, 0xea, !PT ;  /* 0x00f000f08c8c7812 */ /* 0x100fe200078eeaae */
[C---:B------:R-:W-:Y:S05]  /*2600*/  HMMA.16816.F32 R76, R100.reuse, R2, R76 ;  /* 0x00000002644c723c */ /* 0x040fea000000184c */
[-C--:B------:R-:W-:Y:S01]  /*2610*/  HFMA2 R105, R136, R173.reuse.H0_H0, -72, -72 ;  /* 0xd480d48088697431 */ /* 0x080fe200000400ad */
[C-C-:B------:R-:W-:Y:S02]  /*2620*/  LOP3.LUT R137, R139.reuse, 0xf000f, R174.reuse, 0xea, !PT ;  /* 0x000f000f8b897812 */ /* 0x140fe400078eeaae */
[--C-:B------:R-:W-:Y:S04]  /*2630*/  LOP3.LUT R136, R139, 0xf000f0, R174.reuse, 0xea, !PT ;  /* 0x00f000f08b887812 */ /* 0x100fe800078eeaae */
[----:B------:R-:W-:Y:S08]  /*2640*/  HMMA.16816.F32 R80, R100, R104, R80 ;  /* 0x000000686450723c */ /* 0x000ff00000001850 */
[C---:B------:R-:W-:Y:S08]  /*2650*/  HMMA.16816.F32 R84, R108.reuse, R2, R84 ;  /* 0x000000026c54723c */ /* 0x040ff00000001854 */
[----:B------:R-:W-:Y:S08]  /*2660*/  HMMA.16816.F32 R88, R108, R104, R88 ;  /* 0x000000686c58723c */ /* 0x000ff00000001858 */
[C---:B------:R-:W-:Y:S05]  /*2670*/  HMMA.16816.F32 R92, R112.reuse, R2, R92 ;  /* 0x00000002705c723c */ /* 0x040fea000000185c */
[----:B------:R-:W-:Y:S02]  /*2680*/  HADD2 R2, R138, -1032, -1032 ;  /* 0xe408e4088a027430 */ /* 0x000fe40000000000 */
[-C--:B------:R-:W-:Y:S01]  /*2690*/  HFMA2 R3, R140, R173.reuse.H0_H0, -72, -72 ;  /* 0xd480d4808c037431 */ /* 0x080fe200000400ad */
[----:B------:R-:W-:Y:S03]  /*26a0*/  HMMA.16816.F32 R96, R112, R104, R96 ;  /* 0x000000687060723c */ /* 0x000fe60000001860 */
[----:B------:R-:W-:Y:S01]  /*26b0*/  HADD2 R104, R137, -1032, -1032 ;  /* 0xe408e40889687430 */ /* 0x000fe20000000000 */
[----:B------:R-:W-:Y:S01]  /*26c0*/  LOP3.LUT R140, R141, 0xf000f0, R174, 0xea, !PT ;  /* 0x00f000f08d8c7812 */ /* 0x000fe200078eeaae */
[----:B------:R-:W-:Y:S01]  /*26d0*/  HFMA2 R105, R136, R173.H0_H0, -72, -72 ;  /* 0xd480d48088697431 */ /* 0x000fe200000400ad */
[----:B------:R-:W-:-:S02]  /*26e0*/  SHF.R.S32.HI R141, RZ, 0x8, R141 ;  /* 0x00000008ff8d7819 */ /* 0x000fc4000001148d */
[C---:B------:R-:W-:Y:S08]  /*26f0*/  HMMA.16816.F32 R4, R116.reuse, R2, R4 ;  /* 0x000000027404723c */ /* 0x040ff00000001804 */
        /* <DEDUP_REMOVED lines=22> */
[----:B------:R-:W-:Y:S01]  /*2860*/  HMMA.16816.F32 R48, R124, R104, R48 ;  /* 0x000000687c30723c */ /* 0x000fe20000001830 */
[----:B------:R2:W3:Y:S02]  /*2870*/  LDSM.16.M88.4 R100, [R202+0x1800] ;  /* 0x00180000ca64783b */ /* 0x0004e40000000200 */
[----:B------:R-:W-:Y:S01]  /*2880*/  HADD2 R104, R141, -1032, -1032 ;  /* 0xe408e4088d687430 */ /* 0x000fe20000000000 */
[C-C-:B------:R-:W-:Y:S01]  /*2890*/  LOP3.LUT R141, R143.reuse, 0xf000f, R174.reuse, 0xea, !PT ;  /* 0x000f000f8f8d7812 */ /* 0x140fe200078eeaae */
[-C--:B------:R-:W-:Y:S01]  /*28a0*/  HFMA2 R105, R140, R173.reuse.H0_H0, -72, -72 ;  /* 0xd480d4808c697431 */ /* 0x080fe200000400ad */
[--C-:B------:R-:W-:Y:S02]  /*28b0*/  LOP3.LUT R140, R143, 0xf000f0, R174.reuse, 0xea, !PT ;  /* 0x00f000f08f8c7812 */ /* 0x100fe400078eeaae */
[C---:B------:R-:W-:Y:S01]  /*28c0*/  HMMA.16816.F32 R52, R116.reuse, R2, R52 ;  /* 0x000000027434723c */ /* 0x040fe20000001834 */
[----:B------:R2:W3:Y:S04]  /*28d0*/  LDSM.16.M88.4 R108, [R201+0x1800] ;  /* 0x00180000c96c783b */ /* 0x0004e80000000200 */
[----:B------:R-:W-:Y:S03]  /*28e0*/  SHF.R.S32.HI R143, RZ, 0x8, R143 ;  /* 0x00000008ff8f7819 */ /* 0x000fe6000001148f */
[----:B------:R-:W-:Y:S01]  /*28f0*/  HMMA.16816.F32 R56, R116, R104, R56 ;  /* 0x000000687438723c */ /* 0x000fe20000001838 */
[----:B------:R2:W3:Y:S07]  /*2900*/  LDSM.16.M88.4 R112, [R200+0x1800] ;  /* 0x00180000c870783b */ /* 0x0004ee0000000200 */
[C---:B------:R-:W-:Y:S01]  /*2910*/  HMMA.16816.F32 R60, R120.reuse, R2, R60 ;  /* 0x00000002783c723c */ /* 0x040fe2000000183c */
[----:B------:R2:W3:Y:S07]  /*2920*/  LDS.128 R136, [R203+0x8000] ;  /* 0x00800000cb887984 */ /* 0x0004ee0000000c00 */
[----:B------:R-:W-:Y:S08]  /*2930*/  HMMA.16816.F32 R64, R120, R104, R64 ;  /* 0x000000687840723c */ /* 0x000ff00000001840 */
[C---:B------:R-:W-:Y:S05]  /*2940*/  HMMA.16816.F32 R68, R124.reuse, R2, R68 ;  /* 0x000000027c44723c */ /* 0x040fea0000001844 */
[----:B------:R-:W-:Y:S01]  /*2950*/  HADD2 R2, R141, -1032, -1032 ;  /* 0xe408e4088d027430 */ /* 0x000fe20000000000 */
[C-C-:B------:R-:W-:Y:S01]  /*2960*/  LOP3.LUT R141, R143.reuse, 0xf000f, R174.reuse, 0xea, !PT ;  /* 0x000f000f8f8d7812 */ /* 0x140fe200078eeaae */
[-C--:B------:R-:W-:Y:S01]  /*2970*/  HFMA2 R3, R140, R173.reuse.H0_H0, -72, -72 ;  /* 0xd480d4808c037431 */ /* 0x080fe200000400ad */
[----:B------:R-:W-:Y:S03]  /*2980*/  HMMA.16816.F32 R72, R124, R104, R72 ;  /* 0x000000687c48723c */ /* 0x000fe60000001848 */
[----:B------:R-:W-:Y:S01]  /*2990*/  LOP3.LUT R140, R143, 0xf000f0, R174, 0xea, !PT ;  /* 0x00f000f08f8c7812 */ /* 0x000fe200078eeaae */
[----:B------:R-:W-:Y:S04]  /*29a0*/  HADD2 R104, R141, -1032, -1032 ;  /* 0xe408e4088d687430 */ /* 0x000fe80000000000 */
[C---:B------:R-:W-:Y:S05]  /*29b0*/  HMMA.16816.F32 R76, R116.reuse, R2, R76 ;  /* 0x00000002744c723c */ /* 0x040fea000000184c */
[----:B------:R-:W-:Y:S07]  /*29c0*/  HFMA2 R105, R140, R173.H0_H0, -72, -72 ;  /* 0xd480d4808c697431 */ /* 0x000fee00000400ad */
        /* <DEDUP_REMOVED lines=18> */
[----:B------:R-:W-:Y:S04]  /*2af0*/  @!P6 LDGSTS.E.BYPASS.LTC128B.128 [R205], desc[UR34][R178.64+0x80] ;  /* 0x00000080b2cdefae */ /* 0x000fe8000b981a22 */
[----:B------:R-:W-:Y:S04]  /*2b00*/  @!P2 LDGSTS.E.BYPASS.LTC128B.128 [R204], desc[UR34][R176.64+0x80] ;  /* 0x00000080b0ccafae */ /* 0x000fe8000b981a22 */
[----:B------:R5:W-:Y:S04]  /*2b10*/  LDGSTS.E.BYPASS.LTC128B.128 [R203+0x6000], desc[UR30][R222.64] ;  /* 0x06000000decb7fae */ /* 0x000be8000b981a1e */
[----:B------:R2:W-:Y:S01]  /*2b20*/  LDGSTS.E.BYPASS.LTC128B.128 [R203+0x7000], desc[UR30][R220.64] ;  /* 0x07000000dccb7fae */ /* 0x0005e2000b981a1e */
[C---:B-----5:R-:W-:Y:S02]  /*2b30*/  LEA R222, P1, R208.reuse, R222, 0x4 ;  /* 0x000000ded0de7211 */ /* 0x060fe400078220ff */
[C---:B--2---:R-:W-:Y:S02]  /*2b40*/  LEA R220, P0, R208.reuse, R220, 0x4 ;  /* 0x000000dcd0dc7211 */ /* 0x044fe400078020ff */
[C---:B------:R-:W-:Y:S02]  /*2b50*/  LEA.HI.X.SX32 R223, R208.reuse, R223, 0x4, P1 ;  /* 0x000000dfd0df7211 */ /* 0x040fe400008f26ff */
[----:B------:R-:W-:Y:S09]  /*2b60*/  LEA.HI.X.SX32 R221, R208, R221, 0x4, P0 ;  /* 0x000000ddd0dd7211 */ /* 0x000ff200000f26ff */
.L_x_189:
[----:B------:R-:W-:Y:S05]  /*2b70*/  BSYNC.RECONVERGENT B0 ;  /* 0x0000000000007941 */ /* 0x000fea0003800200 */
.L_x_188:
[C-C-:B---3--:R-:W-:Y:S01]  /*2b80*/  LOP3.LUT R182, R136.reuse, 0xf000f0, R174.reuse, 0xea, !PT ;  /* 0x00f000f088b67812 */ /* 0x148fe200078eeaae */
[----:B------:R-:W0:Y:S01]  /*2b90*/  LDGDEPBAR ;  /* 0x00000000000079af */ /* 0x000e220000000000 */
[----:B------:R-:W-:Y:S02]  /*2ba0*/  LOP3.LUT R181, R136, 0xf000f, R174, 0xea, !PT ;  /* 0x000f000f88b57812 */ /* 0x000fe400078eeaae */
[----:B------:R-:W-:Y:S01]  /*2bb0*/  SHF.R.S32.HI R183, RZ, 0x8, R136 ;  /* 0x00000008ffb77819 */ /* 0x000fe20000011488 */
[----:B------:R-:W-:Y:S01]  /*2bc0*/  HFMA2 R3, R182, R173.H0_H0, -72, -72 ;  /* 0xd480d480b6037431 */ /* 0x000fe200000400ad */
[----:B------:R-:W-:Y:S01]  /*2bd0*/  ISETP.NE.AND P0, PT, R172, 0x2, PT ;  /* 0x00000002ac00780c */ /* 0x000fe20003f05270 */
[----:B------:R-:W-:Y:S01]  /*2be0*/  HADD2 R2, R181, -1032, -1032 ;  /* 0xe408e408b5027430 */ /* 0x000fe20000000000 */
[C-C-:B------:R-:W-:Y:S02]  /*2bf0*/  LOP3.LUT R180, R183.reuse, 0xf000f, R174.reuse, 0xea, !PT ;  /* 0x000f000fb7b47812 */ /* 0x140fe400078eeaae */
[----:B------:R-:W-:Y:S02]  /*2c00*/  LOP3.LUT R136, R183, 0xf000f0, R174, 0xea, !PT ;  /* 0x00f000f0b7887812 */ /* 0x000fe400078eeaae */
[----:B------:R-:W-:Y:S01]  /*2c10*/  SHF.R.S32.HI R181, RZ, 0x8, R138 ;  /* 0x00000008ffb57819 */ /* 0x000fe2000001148a */
[----:B------:R-:W-:-:S01]  /*2c20*/  HADD2 R104, R180, -1032, -1032 ;  /* 0xe408e408b4687430 */ /* 0x000fc20000000000 */
[C---:B------:R-:W-:Y:S05]  /*2c30*/  HMMA.16816.F32 R4, R100.reuse, R2, R4 ;  /* 0x000000026404723c */ /* 0x040fea0000001804 */
[-C--:B------:R-:W-:Y:S01]  /*2c40*/  HFMA2 R105, R136, R173.reuse.H0_H0, -72, -72 ;  /* 0xd480d48088697431 */ /* 0x080fe200000400ad */
[C-C-:B------:R-:W-:Y:S02]  /*2c50*/  LOP3.LUT R180, R137.reuse, 0xf000f0, R174.reuse, 0xea, !PT ;  /* 0x00f000f089b47812 */ /* 0x140fe400078eeaae */
[--C-:B------:R-:W-:Y:S02]  /*2c60*/  LOP3.LUT R136, R137, 0xf000f, R174.reuse, 0xea, !PT ;  /* 0x000f000f89887812 */ /* 0x100fe400078eeaae */
[----:B------:R-:W-:Y:S01]  /*2c70*/  SHF.R.S32.HI R137, RZ, 0x8, R137 ;  /* 0x00000008ff897819 */ /* 0x000fe20000011489 */
[----:B------:R-:W-:Y:S04]  /*2c80*/  DEPBAR.LE SB0, 0x2 ;  /* 0x000080800000791a */ /* 0x000fe80000000000 */
[----:B------:R-:W-:Y:S01]  /*2c90*/  HMMA.16816.F32 R8, R100, R104, R8 ;  /* 0x000000686408723c */ /* 0x000fe20000001808 */
[----:B------:R-:W-:Y:S07]  /*2ca0*/  BAR.SYNC.DEFER_BLOCKING 0x0 ;  /* 0x0000000000007b1d */ /* 0x000fee0000010000 */
[C---:B------:R-:W-:Y:S08]  /*2cb0*/  HMMA.16816.F32 R12, R108.reuse, R2, R12 ;  /* 0x000000026c0c723c */ /* 0x040ff0000000180c */
[----:B------:R-:W-:Y:S08]  /*2cc0*/  HMMA.16816.F32 R16, R108, R104, R16 ;  /* 0x000000686c10723c */ /* 0x000ff00000001810 */
[C---:B------:R-:W-:Y:S05]  /*2cd0*/  HMMA.16816.F32 R20, R112.reuse, R2, R20 ;  /* 0x000000027014723c */ /* 0x040fea0000001814 */
        /* <DEDUP_REMOVED lines=12> */
[----:B-1----:R-:W-:Y:S02]  /*2da0*/  SHF.R.S32.HI R181, RZ, 0x8, R142 ;  /* 0x00000008ffb57819 */ /* 0x002fe4000001148e */
        /* <DEDUP_REMOVED lines=114> */
.L_x_191:
[----:B------:R-:W-:Y:S05]  /*34d0*/  BSYNC.RECONVERGENT B0 ;  /* 0x0000000000007941 */ /* 0x000fea0003800200 */
.L_x_190:
        /* <DEDUP_REMOVED lines=29> */
[C-C-:B------:R-:W-:Y:S01]  /*36b0*/  LOP3.LUT R180, R138.reuse, 0xf000f0, R174.reuse, 0xea, !PT ;  /* 0x00f000f08ab47812 */ /* 0x140fe200078eeaae */
[C---:B------:R-:W-:Y:S05]  /*36c0*/  HMMA.16816.F32 R28, R100.reuse, R2, R28 ;  /* 0x00000002641c723c */ /* 0x040fea000000181c */
[-C--:B------:R-:W-:Y:S01]  /*36d0*/  HFMA2 R105, R136, R173.reuse.H0_H0, -72, -72 ;  /* 0xd480d48088697431 */ /* 0x080fe200000400ad */
[--C-:B------:R-:W-:Y:S02]  /*36e0*/  LOP3.LUT R138, R138, 0xf000f, R174.reuse, 0xea, !PT ;  /* 0x000f000f8a8a7812 */ /* 0x100fe400078eeaae */
        /* <DEDUP_REMOVED lines=21> */
[-C--:B------:R-:W-:Y:S02]  /*3840*/  HFMA2 R3, R138, R173.reuse.H0_H0, -72, -72 ;  /* 0xd480d4808a037431 */ /* 0x080fe400000400ad */
[----:B------:R-:W-:Y:S01]  /*3850*/  HADD2 R2, R136, -1032, -1032 ;  /* 0xe408e40888027430 */ /* 0x000fe20000000000 */
[----:B------:R-:W-:Y:S03]  /*3860*/  HMMA.16816.F32 R72, R112, R104, R72 ;  /* 0x000000687048723c */ /* 0x000fe60000001848 */
[----:B------:R-:W-:Y:S01]  /*3870*/  LOP3.LUT R136, R139, 0xf000f0, R174, 0xea, !PT ;  /* 0x00f000f08b887812 */ /* 0x000fe200078eeaae */
[----:B------:R-:W-:Y:S04]  /*3880*/  HADD2 R104, R137, -1032, -1032 ;  /* 0xe408e40889687430 */ /* 0x000fe80000000000 */
[C---:B------:R-:W-:Y:S05]  /*3890*/  HMMA.16816.F32 R76, R100.reuse, R2, R76 ;  /* 0x00000002644c723c */ /* 0x040fea000000184c */
[-C--:B------:R-:W-:Y:S07]  /*38a0*/  HFMA2 R105, R136, R173.reuse.H0_H0, -72, -72 ;  /* 0xd480d48088697431 */ /* 0x080fee00000400ad */
[----:B------:R-:W-:Y:S08]  /*38b0*/  HMMA.16816.F32 R80, R100, R104, R80 ;  /* 0x000000686450723c */ /* 0x000ff00000001850 */
[C---:B------:R-:W-:Y:S08]  /*38c0*/  HMMA.16816.F32 R84, R108.reuse, R2, R84 ;  /* 0x000000026c54723c */ /* 0x040ff00000001854 */
[----:B------:R-:W-:Y:S03]  /*38d0*/  HMMA.16816.F32 R88, R108, R104, R88 ;  /* 0x000000686c58723c */ /* 0x000fe60000001858 */
[----:B------:R-:W-:Y:S02]  /*38e0*/  SHF.R.S32.HI R111, RZ, 0x8, R140 ;  /* 0x00000008ff6f7819 */ /* 0x000fe4000001148c */
[C-C-:B------:R-:W-:Y:S02]  /*38f0*/  LOP3.LUT R110, R140.reuse, 0xf000f, R174.reuse, 0xea, !PT ;  /* 0x000f000f8c6e7812 */ /* 0x140fe400078eeaae */
[C-C-:B------:R-:W-:Y:S01]  /*3900*/  LOP3.LUT R109, R111.reuse, 0xf000f, R174.reuse, 0xea, !PT ;  /* 0x000f000f6f6d7812 */ /* 0x140fe200078eeaae */
[C---:B------:R-:W-:Y:S05]  /*3910*/  HMMA.16816.F32 R92, R112.reuse, R2, R92 ;  /* 0x00000002705c723c */ /* 0x040fea000000185c */
[--C-:B------:R-:W-:Y:S01]  /*3920*/  LOP3.LUT R140, R140, 0xf000f0, R174.reuse, 0xea, !PT ;  /* 0x00f000f08c8c7812 */ /* 0x100fe200078eeaae */
[----:B------:R-:W-:Y:S01]  /*3930*/  HADD2 R2, R110, -1032, -1032 ;  /* 0xe408e4086e027430 */ /* 0x000fe20000000000 */
[--C-:B------:R-:W-:Y:S01]  /*3940*/  LOP3.LUT R108, R111, 0xf000f0, R174.reuse, 0xea, !PT ;  /* 0x00f000f06f6c7812 */ /* 0x100fe200078eeaae */
[----:B------:R-:W-:Y:S03]  /*3950*/  HMMA.16816.F32 R96, R112, R104, R96 ;  /* 0x000000687060723c */ /* 0x000fe60000001860 */
[-C--:B------:R-:W-:Y:S01]  /*3960*/  HFMA2 R3, R140, R173.reuse.H0_H0, -72, -72 ;  /* 0xd480d4808c037431 */ /* 0x080fe200000400ad */
[----:B------:R-:W-:Y:S01]  /*3970*/  LOP3.LUT R140, R141, 0xf000f0, R174, 0xea, !PT ;  /* 0x00f000f08d8c7812 */ /* 0x000fe200078eeaae */
[----:B------:R-:W-:Y:S01]  /*3980*/  HADD2 R104, R109, -1032, -1032 ;  /* 0xe408e4086d687430 */ /* 0x000fe20000000000 */
[----:B------:R-:W-:Y:S01]  /*3990*/  SHF.R.S32.HI R141, RZ, 0x8, R141 ;  /* 0x00000008ff8d7819 */ /* 0x000fe2000001148d */
[----:B------:R-:W-:-:S03]  /*39a0*/  HFMA2 R105, R108, R173.H0_H0, -72, -72 ;  /* 0xd480d4806c697431 */ /* 0x000fc600000400ad */
        /* <DEDUP_REMOVED lines=72> */
.L_x_193:
[----:B------:R-:W-:Y:S05]  /*3e30*/  BSYNC.RECONVERGENT B0 ;  /* 0x0000000000007941 */ /* 0x000fea0003800200 */
.L_x_192:
[----:B---3--:R-:W-:Y:S01]  /*3e40*/  SHF.R.S32.HI R3, RZ, 0x8, R136 ;  /* 0x00000008ff037819 */ /* 0x008fe20000011488 */
[----:B------:R-:W0:Y:S01]  /*3e50*/  LDGDEPBAR ;  /* 0x00000000000079af */ /* 0x000e220000000000 */
[--C-:B------:R-:W-:Y:S01]  /*3e60*/  LOP3.LUT R2, R136, 0xf000f0, R174.reuse, 0xea, !PT ;  /* 0x00f000f088027812 */ /* 0x100fe200078eeaae */
[----:B------:R-:W-:Y:S01]  /*3e70*/  VIADD R175, R172, 0xfffffffc ;  /* 0xfffffffcacaf7836 */ /* 0x000fe20000000000 */
[--C-:B------:R-:W-:Y:S02]  /*3e80*/  LOP3.LUT R105, R136, 0xf000f, R174.reuse, 0xea, !PT ;  /* 0x000f000f88697812 */ /* 0x100fe400078eeaae */
[C-C-:B------:R-:W-:Y:S02]  /*3e90*/  LOP3.LUT R104, R3.reuse, 0xf000f, R174.reuse, 0xea, !PT ;  /* 0x000f000f03687812 */ /* 0x140fe400078eeaae */
[--C-:B------:R-:W-:Y:S01]  /*3ea0*/  LOP3.LUT R136, R3, 0xf000f0, R174.reuse, 0xea, !PT ;  /* 0x00f000f003887812 */ /* 0x100fe200078eeaae */
[-C--:B------:R-:W-:Y:S02]  /*3eb0*/  HFMA2 R3, R2, R173.reuse.H0_H0, -72, -72 ;  /* 0xd480d48002037431 */ /* 0x080fe400000400ad */
[----:B------:R-:W-:Y:S02]  /*3ec0*/  HADD2 R2, R105, -1032, -1032 ;  /* 0xe408e40869027430 */ /* 0x000fe40000000000 */
[----:B------:R-:W-:Y:S02]  /*3ed0*/  HADD2 R104, R104, -1032, -1032 ;  /* 0xe408e40868687430 */ /* 0x000fe40000000000 */
[----:B------:R-:W-:Y:S01]  /*3ee0*/  HFMA2 R105, R136, R173.H0_H0, -72, -72 ;  /* 0xd480d48088697431 */ /* 0x000fe200000400ad */
[----:B------:R-:W-:-:S02]  /*3ef0*/  LOP3.LUT R136, R137, 0xf000f0, R174, 0xea, !PT ;  /* 0x00f000f089887812 */ /* 0x000fc400078eeaae */
[C---:B------:R-:W-:Y:S08]  /*3f00*/  HMMA.16816.F32 R4, R100.reuse, R2, R4 ;  /* 0x000000026404723c */ /* 0x040ff00000001804 */
[----:B------:R-:W-:Y:S01]  /*3f10*/  HMMA.16816.F32 R8, R100, R104, R8 ;  /* 0x000000686408723c */ /* 0x000fe20000001808 */
[----:B------:R-:W-:Y:S04]  /*3f20*/  DEPBAR.LE SB0, 0x2 ;  /* 0x000080800000791a */ /* 0x000fe80000000000 */
[----:B------:R-:W-:Y:S03]  /*3f30*/  BAR.SYNC.DEFER_BLOCKING 0x0 ;  /* 0x0000000000007b1d */ /* 0x000fe60000010000 */
[C---:B------:R-:W-:Y:S08]  /*3f40*/  HMMA.16816.F32 R12, R108.reuse, R2, R12 ;  /* 0x000000026c0c723c */ /* 0x040ff0000000180c */
[----:B------:R-:W-:Y:S08]  /*3f50*/  HMMA.16816.F32 R16, R108, R104, R16 ;  /* 0x000000686c10723c */ /* 0x000ff00000001810 */
[C---:B------:R-:W-:Y:S05]  /*3f60*/  HMMA.16816.F32 R20, R112.reuse, R2, R20 ;  /* 0x000000027014723c */ /* 0x040fea0000001814 */
[--C-:B------:R-:W-:Y:S01]  /*3f70*/  LOP3.LUT R2, R137, 0xf000f, R174.reuse, 0xea, !PT ;  /* 0x000f000f89027812 */ /* 0x100fe200078eeaae */
[-C--:B------:R-:W-:Y:S01]  /*3f80*/  HFMA2 R3, R136, R173.reuse.H0_H0, -72, -72 ;  /* 0xd480d48088037431 */ /* 0x080fe200000400ad */
[----:B------:R-:W-:Y:S01]  /*3f90*/  SHF.R.S32.HI R137, RZ, 0x8, R137 ;  /* 0x00000008ff897819 */ /* 0x000fe20000011489 */
[----:B------:R-:W-:Y:S03]  /*3fa0*/  HMMA.16816.F32 R24, R112, R104, R24 ;  /* 0x000000687018723c */ /* 0x000fe60000001818 */
[----:B------:R-:W-:Y:S01]  /*3fb0*/  HADD2 R2, R2, -1032, -1032 ;  /* 0xe408e40802027430 */ /* 0x000fe20000000000 */
[C-C-:B------:R-:W-:Y:S02]  /*3fc0*/  LOP3.LUT R104, R137.reuse, 0xf000f, R174.reuse, 0xea, !PT ;  /* 0x000f000f89687812 */ /* 0x140fe400078eeaae */
[----:B------:R-:W-:Y:S03]  /*3fd0*/  LOP3.LUT R136, R137, 0xf000f0, R174, 0xea, !PT ;  /* 0x00f000f089887812 */ /* 0x000fe600078eeaae */
[----:B------:R-:W-:Y:S01]  /*3fe0*/  HADD2 R104, R104, -1032, -1032 ;  /* 0xe408e40868687430 */ /* 0x000fe20000000000 */
[C---:B------:R-:W-:Y:S05]  /*3ff0*/  HMMA.16816.F32 R28, R100.reuse, R2, R28 ;  /* 0x00000002641c723c */ /* 0x040fea000000181c */
[-C--:B------:R-:W-:Y:S07]  /*4000*/  HFMA2 R105, R136, R173.reuse.H0_H0, -72, -72 ;  /* 0xd480d48088697431 */ /* 0x080fee00000400ad */
        /* <DEDUP_REMOVED lines=9> */
[--C-:B------:R-:W-:Y:S01]  /*40a0*/  LOP3.LUT R136, R3, 0xf000f0, R174.reuse, 0xea, !PT ;  /* 0x00f000f003887812 */ /* 0x100fe200078eeaae */
[-C--:B------:R-:W-:Y:S02]  /*40b0*/  HFMA2 R3, R2, R173.reuse.H0_H0, -72, -72 ;  /* 0xd480d48002037431 */ /* 0x080fe400000400ad */
[----:B------:R-:W-:Y:S02]  /*40c0*/  HADD2 R2, R138, -1032, -1032 ;  /* 0xe408e4088a027430 */ /* 0x000fe40000000000 */
[----:B------:R-:W-:Y:S02]  /*40d0*/  HADD2 R104, R137, -1032, -1032 ;  /* 0xe408e40889687430 */ /* 0x000fe40000000000 */
[-C--:B------:R-:W-:Y:S01]  /*40e0*/  HFMA2 R105, R136, R173.reuse.H0_H0, -72, -72 ;  /* 0xd480d48088697431 */ /* 0x080fe200000400ad */
[C-C-:B------:R-:W-:Y:S02]  /*40f0*/  LOP3.LUT R136, R139.reuse, 0xf000f0, R174.reuse, 0xea, !PT ;  /* 0x00f000f08b887812 */ /* 0x140fe400078eeaae */
[C---:B------:R-:W-:Y:S08]  /*4100*/  HMMA.16816.F32 R52, R100.reuse, R2, R52 ;  /* 0x000000026434723c */ /* 0x040ff00000001834 */
[----:B------:R-:W-:Y:S08]  /*4110*/  HMMA.16816.F32 R56, R100, R104, R56 ;  /* 0x000000686438723c */ /* 0x000ff00000001838 */
        /* <DEDUP_REMOVED lines=23> */
[--C-:B------:R-:W-:Y:S01]  /*4290*/  LOP3.LUT R100, R3, 0xf000f0, R174.reuse, 0xea, !PT ;  /* 0x00f000f003647812 */ /* 0x100fe200078eeaae */
[-C--:B------:R-:W-:Y:S01]  /*42a0*/  HFMA2 R3, R140, R173.reuse.H0_H0, -72, -72 ;  /* 0xd480d4808c037431 */ /* 0x080fe200000400ad */
[----:B------:R-:W-:Y:S01]  /*42b0*/  LOP3.LUT R140, R141, 0xf000f0, R174, 0xea, !PT ;  /* 0x00f000f08d8c7812 */ /* 0x000fe200078eeaae */
[----:B------:R-:W-:Y:S02]  /*42c0*/  HADD2 R104, R101, -1032, -1032 ;  /* 0xe408e40865687430 */ /* 0x000fe40000000000 */
[----:B------:R-:W-:-:S03]  /*42d0*/  HFMA2 R105, R100, R173.H0_H0, -72, -72 ;  /* 0xd480d48064697431 */ /* 0x000fc600000400ad */
        /* <DEDUP_REMOVED lines=21> */
[----:B------:R-:W-:Y:S01]  /*4430*/  HMMA.16816.F32 R48, R124, R104, R48 ;  /* 0x000000687c30723c */ /* 0x000fe20000001830 */
[----:B------:R1:W3:Y:S02]  /*4440*/  LDS.128 R136, [R203+0x6000] ;  /* 0x00600000cb887984 */ /* 0x0002e40000000c00 */
[--C-:B------:R-:W-:Y:S01]  /*4450*/  LOP3.LUT R142, R142, 0xf000f0, R174.reuse, 0xea, !PT ;  /* 0x00f000f08e8e7812 */ /* 0x100fe200078eeaae */
[----:B------:R-:W-:Y:S01]  /*4460*/  HADD2 R2, R2, -1032, -1032 ;  /* 0xe408e40802027430 */ /* 0x000fe20000000000 */
[C-C-:B------:R-:W-:Y:S02]  /*4470*/  LOP3.LUT R141, R3.reuse, 0xf000f, R174.reuse, 0xea, !PT ;  /* 0x000f000f038d7812 */ /* 0x140fe400078eeaae */
[--C-:B------:R-:W-:Y:S01]  /*4480*/  LOP3.LUT R140, R3, 0xf000f0, R174.reuse, 0xea, !PT ;  /* 0x00f000f0038c7812 */ /* 0x100fe200078eeaae */
[-C--:B------:R-:W-:Y:S01]  /*4490*/  HFMA2 R3, R142, R173.reuse.H0_H0, -72, -72 ;  /* 0xd480d4808e037431 */ /* 0x080fe200000400ad */
[----:B------:R1:W3:Y:S01]  /*44a0*/  LDSM.16.M88.4 R100, [R202] ;  /* 0x00000000ca64783b */ /* 0x0002e20000000200 */
[----:B------:R-:W-:Y:S02]  /*44b0*/  HADD2 R104, R141, -1032, -1032 ;  /* 0xe408e4088d687430 */ /* 0x000fe40000000000 */
[-C--:B------:R-:W-:Y:S01]  /*44c0*/  HFMA2 R105, R140, R173.reuse.H0_H0, -72, -72 ;  /* 0xd480d4808c697431 */ /* 0x080fe200000400ad */
[C-C-:B------:R-:W-:Y:S02]  /*44d0*/  LOP3.LUT R140, R143.reuse, 0xf000f0, R174.reuse, 0xea, !PT ;  /* 0x00f000f08f8c7812 */ /* 0x140fe400078eeaae */
[C---:B------:R-:W-:Y:S02]  /*44e0*/  HMMA.16816.F32 R52, R116.reuse, R2, R52 ;  /* 0x000000027434723c */ /* 0x040fe40000001834 */
[----:B------:R1:W3:Y:S06]  /*44f0*/  LDSM.16.M88.4 R108, [R201] ;  /* 0x00000000c96c783b */ /* 0x0002ec0000000200 */
[----:B------:R-:W-:Y:S02]  /*4500*/  HMMA.16816.F32 R56, R116, R104, R56 ;  /* 0x000000687438723c */ /* 0x000fe40000001838 */
[----:B------:R1:W3:Y:S06]  /*4510*/  LDSM.16.M88.4 R112, [R200] ;  /* 0x00000000c870783b */ /* 0x0002ec0000000200 */
        /* <DEDUP_REMOVED lines=10> */
[----:B------:R-:W-:Y:S01]  /*45c0*/  HFMA2 R105, R140, R173.H0_H0, -72, -72 ;  /* 0xd480d4808c697431 */ /* 0x000fe200000400ad */
[C---:B------:R-:W-:Y:S05]  /*45d0*/  HMMA.16816.F32 R76, R116.reuse, R2, R76 ;  /* 0x00000002744c723c */ /* 0x040fea000000184c */
[----:B------:R-:W-:Y:S07]  /*45e0*/  HADD2 R104, R104, -1032, -1032 ;  /* 0xe408e40868687430 */ /* 0x000fee0000000000 */
[----:B------:R-:W-:Y:S08]  /*45f0*/  HMMA.16816.F32 R80, R116, R104, R80 ;  /* 0x000000687450723c */ /* 0x000ff00000001850 */
[C---:B------:R-:W-:Y:S08]  /*4600*/  HMMA.16816.F32 R84, R120.reuse, R2, R84 ;  /* 0x000000027854723c */ /* 0x040ff00000001854 */
[----:B------:R-:W-:Y:S08]  /*4610*/  HMMA.16816.F32 R88, R120, R104, R88 ;  /* 0x000000687858723c */ /* 0x000ff00000001858 */
[C---:B------:R-:W-:Y:S08]  /*4620*/  HMMA.16816.F32 R92, R124.reuse, R2, R92 ;  /* 0x000000027c5c723c */ /* 0x040ff0000000185c */
[----:B------:R-:W-:Y:S11]  /*4630*/  HMMA.16816.F32 R96, R124, R104, R96 ;  /* 0x000000687c60723c */ /* 0x000ff60000001860 */
[----:B------:R-:W-:Y:S09]  /*4640*/  @!UPT UIADD3 URZ, UPT, UPT, URZ, URZ, URZ ;  /* 0x000000fffffff290 */ /* 0x000ff2000fffe0ff */
.L_x_187:
[----:B------:R-:W-:Y:S01]  /*4650*/  ISETP.NE.AND P0, PT, R175, RZ, PT ;  /* 0x000000ffaf00720c */ /* 0x000fe20003f05270 */
[----:B------:R-:W-:Y:S01]  /*4660*/  BSSY B4, `(.L_x_194) ;  /* 0x000041a000047945 */ /* 0x000fe20003800000 */
[----:B------:R-:W-:Y:S11]  /*4670*/  IADD3 R155, PT, PT, R155, 0x20, RZ ;  /* 0x000000209b9b7810 */ /* 0x000ff60007ffe0ff */
[----:B------:R-:W-:Y:S05]  /*4680*/  @P0 BRA `(.L_x_195) ;  /* 0x00000040005c0947 */ /* 0x000fea0003800000 */
[----:B------:R-:W-:Y:S01]  /*4690*/  IADD3 R2, PT, PT, R212, -0x1, RZ ;  /* 0xffffffffd4027810 */ /* 0x000fe20007ffe0ff */
[----:B------:R-:W-:Y:S04]  /*46a0*/  DEPBAR.LE SB0, 0x0 ;  /* 0x000080000000791a */ /* 0x000fe80000000000 */
[----:B------:R-:W-:Y:S01]  /*46b0*/  ISETP.NE.AND P5, PT, R211, R2, PT ;  /* 0x00000002d300720c */ /* 0x000fe20003fa5270 */
[----:B------:R-:W-:Y:S11]  /*46c0*/  BSSY.RECONVERGENT B1, `(.L_x_196) ;  /* 0x0000010000017945 */ /* 0x000ff60003800200 */
[----:B------:R-:W-:Y:S01]  /*46d0*/  @!UPT UIADD3 URZ, UPT, UPT, URZ, URZ, URZ ;  /* 0x000000fffffff290 */ /* 0x000fe2000fffe0ff */
[----:B------:R-:W-:Y:S05]  /*46e0*/  @P5 BRA `(.L_x_197) ;  /* 0x0000000000345947 */ /* 0x000fea0003800000 */
[----:B------:R-:W-:Y:S01]  /*46f0*/  ISETP.GT.U32.AND P0, PT, R153, 0x1f, PT ;  /* 0x0000001f9900780c */ /* 0x000fe20003f04070 */
[----:B------:R-:W-:Y:S11]  /*4700*/  BSSY.RECONVERGENT B0, `(.L_x_198) ;  /* 0x000000a000007945 */ /* 0x000ff60003800200 */
[----:B------:R-:W-:Y:S01]  /*4710*/  @!UPT UIADD3 URZ, UPT, UPT, URZ, URZ, URZ ;  /* 0x000000fffffff290 */ /* 0x000fe2000fffe0ff */
        /* <DEDUP_REMOVED lines=8> */
.L_x_199:
[----:B------:R-:W-:Y:S05]  /*47a0*/  BSYNC.RECONVERGENT B0 ;  /* 0x0000000000007941 */ /* 0x000fea0003800200 */
.L_x_198:
[----:B------:R-:W0:Y:S02]  /*47b0*/  LDGDEPBAR ;  /* 0x00000000000079af */ /* 0x000e240000000000 */
.L_x_197:
[----:B------:R-:W-:Y:S05]  /*47c0*/  BSYNC.RECONVERGENT B1 ;  /* 0x0000000000017941 */ /* 0x000fea0003800200 */
.L_x_196:
[----:B------:R-:W-:Y:S01]  /*47d0*/  @!P4 STS.128 [R164+-0x4000], R4 ;  /* 0xffc00004a400c388 */ /* 0x000fe20000000c00 */
[----:B------:R-:W-:Y:S01]  /*47e0*/  ISETP.GT.U32.AND P3, PT, R153, 0x7f, PT ;  /* 0x0000007f9900780c */ /* 0x000fe20003f64070 */
[----:B------:R-:W-:Y:S05]  /*47f0*/  WARPSYNC.ALL ;  /* 0x0000000000007948 */ /* 0x000fea0003800000 */
        /* <DEDUP_REMOVED lines=14> */
[----:B-1----:R-:W1:Y:S02]  /*48e0*/  @!P3 LDS.128 R116, [R164+0x3000] ;  /* 0x00300000a474b984 */ /* 0x002e640000000c00 */
[----:B-1----:R-:W-:Y:S01]  /*48f0*/  @!P3 FADD R76, R76, R116 ;  /* 0x000000744c4cb221 */ /* 0x002fe20000000000 */
[----:B------:R-:W-:Y:S01]  /*4900*/  @!P3 FADD R4, R4, R176 ;  /* 0x000000b00404b221 */ /* 0x000fe20000000000 */
[----:B------:R-:W-:Y:S01]  /*4910*/  @!P3 FADD R5, R5, R177 ;  /* 0x000000b10505b221 */ /* 0x000fe20000000000 */
[----:B------:R-:W-:Y:S01]  /*4920*/  @!P3 FADD R6, R6, R178 ;  /* 0x000000b20606b221 */ /* 0x000fe20000000000 */
[----:B------:R-:W-:Y:S01]  /*4930*/  @!P3 FADD R7, R7, R179 ;  /* 0x000000b30707b221 */ /* 0x000fe20000000000 */
[----:B------:R-:W-:Y:S01]  /*4940*/  @!P3 FADD R8, R8, R172 ;  /* 0x000000ac0808b221 */ /* 0x000fe20000000000 */
[----:B------:R-:W1:Y:S01]  /*4950*/  @!P3 LDS.128 R176, [R164+0x3800] ;  /* 0x00380000a4b0b984 */ /* 0x000e620000000c00 */
        /* <DEDUP_REMOVED lines=37> */
[----:B------:R-:W5:Y:S04]  /*4bb0*/  @!P3 LDS.128 R140, [R164+0x800] ;  /* 0x00080000a48cb984 */ /* 0x000f680000000c00 */
[----:B------:R-:W2:Y:S04]  /*4bc0*/  @!P3 LDS.128 R124, [R164+0x1000] ;  /* 0x00100000a47cb984 */ /* 0x000ea80000000c00 */
[----:B------:R-:W3:Y:S04]  /*4bd0*/  @!P3 LDS.128 R120, [R164+0x1800] ;  /* 0x00180000a478b984 */ /* 0x000ee80000000c00 */
[----:B------:R-:W4:Y:S04]  /*4be0*/  @!P3 LDS.128 R116, [R164+0x2000] ;  /* 0x00200000a474b984 */ /* 0x000f280000000c00 */
[----:B------:R-:W4:Y:S04]  /*4bf0*/  @!P3 LDS.128 R196, [R164+0x2800] ;  /* 0x00280000a4c4b984 */ /* 0x000f280000000c00 */
[----:B------:R-:W4:Y:S04]  /*4c00*/  @!P3 LDS.128 R192, [R164+0x3000] ;  /* 0x00300000a4c0b984 */ /* 0x000f280000000c00 */
[----:B------:R-:W4:Y:S01]  /*4c10*/  @!P3 LDS.128 R188, [R164+0x3800] ;  /* 0x00380000a4bcb984 */ /* 0x000f220000000c00 */
[----:B------:R-:W-:Y:S01]  /*4c20*/  BAR.SYNC.DEFER_BLOCKING 0x0 ;  /* 0x0000000000007b1d */ /* 0x000fe20000010000 */
[----:B-1----:R-:W-:Y:S01]  /*4c30*/  @!P3 FADD R12, R12, R172 ;  /* 0x000000ac0c0cb221 */ /* 0x002fe20000000000 */
[----:B------:R-:W-:Y:S01]  /*4c40*/  @!P3 FADD R13, R13, R173 ;  /* 0x000000ad0d0db221 */ /* 0x000fe20000000000 */
[----:B------:R-:W-:Y:S01]  /*4c50*/  @!P3 FADD R14, R14, R174 ;  /* 0x000000ae0e0eb221 */ /* 0x000fe20000000000 */
[----:B------:R-:W-:Y:S01]  /*4c60*/  @!P3 FADD R15, R15, R175 ;  /* 0x000000af0f0fb221 */ /* 0x000fe20000000000 */
[----:B-----5:R-:W-:Y:S01]  /*4c70*/  @!P3 FADD R16, R16, R140 ;  /* 0x0000008c1010b221 */ /* 0x020fe20000000000 */
        /* <DEDUP_REMOVED lines=83> */
.L_x_200:
[----:B------:R-:W-:Y:S01]  /*51b0*/  ISETP.GE.AND P0, PT, R212, 0x2, PT ;  /* 0x00000002d400780c */ /* 0x000fe20003f06270 */
[----:B------:R-:W-:Y:S11]  /*51c0*/  BSSY B3, `(.L_x_201) ;  /* 0x000024f000037945 */ /* 0x000ff60003800000 */
[----:B------:R-:W-:Y:S01]  /*51d0*/  @!UPT UIADD3 URZ, UPT, UPT, URZ, URZ, URZ ;  /* 0x000000fffffff290 */ /* 0x000fe2000fffe0ff */
[----:B------:R-:W-:Y:S05]  /*51e0*/  @!P0 BRA `(.L_x_202) ;  /* 0x0000001400dc8947 */ /* 0x000fea0003800000 */
[----:B------:R-:W-:Y:S02]  /*51f0*/  ISETP.NE.AND P1, PT, R153, RZ, PT ;  /* 0x000000ff9900720c */ /* 0x000fe40003f25270 */
[----:B------:R-:W-:Y:S02]  /*5200*/  LEA R104, P0, R214, R228, 0x2 ;  /* 0x000000e4d6687211 */ /* 0x000fe400078010ff */
[----:B------:R-:W-:Y:S02]  /*5210*/  LOP3.LUT R218, R218, 0xfffffffd, RZ, 0xc0, !PT ;  /* 0xfffffffddada7812 */ /* 0x000fe400078ec0ff */
[----:B------:R-:W-:Y:S07]  /*5220*/  LEA.HI.X.SX32 R105, R214, R229, 0x2, P0 ;  /* 0x000000e5d6697211 */ /* 0x000fee00000f16ff */
[----:B------:R-:W-:Y:S01]  /*5230*/  @P1 LOP3.LUT R218, R218, 0x2, RZ, 0xfc, !PT ;  /* 0x00000002dada1812 */ /* 0x000fe200078efcff */
[----:B------:R-:W-:Y:S06]  /*5240*/  @P1 BRA `(.L_x_203) ;  /* 0x0000000000141947 */ /* 0x000fec0003800000 */
.L_x_204:
[----:B------:R-:W4:Y:S04]  /*5250*/  LDG.E.STRONG.GPU R116, desc[UR34][R104.64] ;  /* 0x0000002268747981 */ /* 0x000f28000c1ef900 */
[----:B----4-:R-:W-:Y:S01]  /*5260*/  CCTL.IVALL ;  /* 0x00000000ff00798f */ /* 0x010fe20002000000 */
[----:B------:R-:W-:Y:S05]  /*5270*/  YIELD ;  /* 0x0000000000007946 */ /* 0x000fea0003800000 */
[----:B------:R-:W-:-:S13]  /*5280*/  ISETP.NE.AND P0, PT, R116, R211, PT ;  /* 0x000000d37400720c */ /* 0x000fda0003f05270 */
[----:B------:R-:W-:Y:S05]  /*5290*/  @P0 BRA `(.L_x_204) ;  /* 0xfffffffc00ec0947 */ /* 0x000fea000383ffff */
.L_x_203:
        /* <DEDUP_REMOVED lines=8> */
[----:B------:R-:W-:Y:S01]  /*5320*/  IMAD.IADD R116, R170, 0x1, R3 ;  /* 0x00000001aa747824 */ /* 0x000fe200078e0203 */
        /* <DEDUP_REMOVED lines=33> */
.L_x_210:
[----:B------:R-:W-:Y:S05]  /*5540*/  BSYNC.RECONVERGENT B0 ;  /* 0x0000000000007941 */ /* 0x000fea0003800200 */
.L_x_209:
        /* <DEDUP_REMOVED lines=11> */
.L_x_212:
[----:B------:R-:W-:Y:S05]  /*5600*/  BSYNC.RECONVERGENT B0 ;  /* 0x0000000000007941 */ /* 0x000fea0003800200 */
.L_x_211:
[----:B------:R-:W0:Y:S01]  /*5610*/  LDGDEPBAR ;  /* 0x00000000000079af */ /* 0x000e220000000000 */
[----:B------:R-:W-:Y:S04]  /*5620*/  DEPBAR.LE SB0, 0x0 ;  /* 0x000080000000791a */ /* 0x000fe80000000000 */
[----:B-1----:R-:W4:Y:S02]  /*5630*/  LDS.128 R116, [R203] ;  /* 0x00000000cb747984 */ /* 0x002f240000000c00 */
[--C-:B----4-:R-:W-:Y:S02]  /*5640*/  HADD2.F32 R123, -RZ, R117.reuse.H0_H0 ;  /* 0x20000075ff7b7230 */ /* 0x110fe40000004100 */
        /* <DEDUP_REMOVED lines=15> */
.L_x_208:
[----:B------:R-:W-:Y:S05]  /*5740*/  BSYNC.RECONVERGENT B1 ;  /* 0x0000000000017941 */ /* 0x000fea0003800200 */
.L_x_207:
[----:B------:R-:W4:Y:S01]  /*5750*/  @P1 LDS.128 R124, [R203+0x800] ;  /* 0x00080000cb7c1984 */ /* 0x000f220000000c00 */
[----:B------:R-:W-:Y:S01]  /*5760*/  ISETP.NE.AND P2, PT, R211, R2, PT ;  /* 0x00000002d300720c */ /* 0x000fe20003f45270 */
[----:B------:R-:W-:Y:S01]  /*5770*/  BSSY.RECONVERGENT B0, `(.L_x_213) ;  /* 0x00000d9000007945 */ /* 0x000fe20003800200 */
[C---:B------:R-:W-:Y:S04]  /*5780*/  LEA R184, P0, R3.reuse, R226, 0x4 ;  /* 0x000000e203b87211 */ /* 0x040fe800078020ff */
[----:B------:R-:W5:Y:S01]  /*5790*/  @P1 LDS.128 R120, [R203+0x1000] ;  /* 0x00100000cb781984 */ /* 0x000f620000000c00 */
[----:B------:R-:W-:Y:S02]  /*57a0*/  LEA.HI.X.SX32 R185, R3, R227, 0x4, P0 ;  /* 0x000000e303b97211 */ /* 0x000fe400000f26ff */
[----:B------:R-:W-:Y:S04]  /*57b0*/  LEA R190, P0, R170, R184, 0x4 ;  /* 0x000000b8aabe7211 */ /* 0x000fe800078020ff */
[----:B------:R-:W1:Y:S01]  /*57c0*/  @P1 LDS.128 R116, [R203+0x1800] ;  /* 0x00180000cb741984 */ /* 0x000e620000000c00 */
[----:B------:R-:W-:Y:S02]  /*57d0*/  @P2 F2FP.F16.F32.PACK_AB R181, R32, R28 ;  /* 0x0000001c20b5223e */ /* 0x000fe400000000ff */
[-C--:B------:R-:W-:Y:S02]  /*57e0*/  LEA.HI.X.SX32 R191, R170, R185.reuse, 0x4, P0 ;  /* 0x000000b9aabf7211 */ /* 0x080fe400000f26ff */
[----:B------:R-:W-:Y:S02]  /*57f0*/  @P2 F2FP.F16.F32.PACK_AB R183, R80, R76 ;  /* 0x0000004c50b7223e */ /* 0x000fe400000000ff */
[C---:B------:R-:W-:Y:S02]  /*5800*/  LEA R188, P0, R159.reuse, R184, 0x4 ;  /* 0x000000b89fbc7211 */ /* 0x040fe400078020ff */
[----:B------:R-:W-:Y:S02]  /*5810*/  @P2 F2FP.F16.F32.PACK_AB R182, R56, R52 ;  /* 0x0000003438b6223e */ /* 0x000fe400000000ff */
[-C--:B------:R-:W-:Y:S02]  /*5820*/  LEA.HI.X.SX32 R189, R159, R185.reuse, 0x4, P0 ;  /* 0x000000b99fbd7211 */ /* 0x080fe400000f26ff */
[----:B------:R-:W-:Y:S02]  /*5830*/  @P2 F2FP.F16.F32.PACK_AB R180, R8, R4 ;  /* 0x0000000408b4223e */ /* 0x000fe400000000ff */
[C---:B------:R-:W-:Y:S03]  /*5840*/  LEA R186, P0, R162.reuse, R184, 0x4 ;  /* 0x000000b8a2ba7211 */ /* 0x040fe600078020ff */
[----:B------:R-:W-:Y:S01]  /*5850*/  @P2 STG.E.128 desc[UR34][R184.64], R180 ;  /* 0x000000b4b8002986 */ /* 0x000fe2000c101d22 */
[----:B------:R-:W-:Y:S02]  /*5860*/  LEA.HI.X.SX32 R187, R162, R185, 0x4, P0 ;  /* 0x000000b9a2bb7211 */ /* 0x000fe400000f26ff */
[----:B------:R-:W-:Y:S01]  /*5870*/  ISETP.GE.AND P0, PT, R163, R152, PT ;  /* 0x00000098a300720c */ /* 0x000fe20003f06270 */
[----:B----4-:R-:W-:Y:S02]  /*5880*/  @P1 HADD2.F32 R172, -RZ, R126.H0_H0 ;  /* 0x2000007effac1230 */ /* 0x010fe40000004100 */
        /* <DEDUP_REMOVED lines=13> */
[--C-:B-----5:R-:W-:Y:S02]  /*5960*/  @P1 HADD2.F32 R125, -RZ, R122.reuse.H0_H0 ;  /* 0x2000007aff7d1230 */ /* 0x120fe40000004100 */
[----:B------:R-:W-:Y:S01]  /*5970*/  @P1 FADD R81, R81, R142 ;  /* 0x0000008e51511221 */ /* 0x000fe20000000000 */
[----:B------:R-:W-:Y:S02]  /*5980*/  @P1 HADD2.F32 R127, -RZ, R122.H1_H1 ;  /* 0x3000007aff7f1230 */ /* 0x000fe40000004100 */
[----:B------:R-:W-:Y:S01]  /*5990*/  @P1 FADD R29, R29, R174 ;  /* 0x000000ae1d1d1221 */ /* 0x000fe20000000000 */
[----:B-1----:R-:W-:Y:S02]  /*59a0*/  @P1 HADD2.F32 R124, -RZ, R119.H1_H1 ;  /* 0x30000077ff7c1230 */ /* 0x002fe40000004100 */
[----:B------:R-:W-:Y:S01]  /*59b0*/  @P1 FADD R54, R54, R125 ;  /* 0x0000007d36361221 */ /* 0x000fe20000000000 */
[----:B------:R-:W-:Y:S02]  /*59c0*/  @P1 HADD2.F32 R126, -RZ, R118.H0_H0 ;  /* 0x20000076ff7e1230 */ /* 0x000fe40000004100 */
[----:B------:R-:W-:Y:S01]  /*59d0*/  @P1 FADD R58, R58, R127 ;  /* 0x0000007f3a3a1221 */ /* 0x000fe20000000000 */
[--C-:B------:R-:W-:Y:S02]  /*59e0*/  @P1 HADD2.F32 R143, -RZ, R120.reuse.H0_H0 ;  /* 0x20000078ff8f1230 */ /* 0x100fe40000004100 */
[----:B------:R-:W-:Y:S01]  /*59f0*/  @P1 FADD R83, R83, R124 ;  /* 0x0000007c53531221 */ /* 0x000fe20000000000 */
[----:B------:R-:W-:Y:S02]  /*5a00*/  @P1 HADD2.F32 R173, -RZ, R120.H1_H1 ;  /* 0x30000078ffad1230 */ /* 0x000fe40000004100 */
[----:B------:R-:W-:Y:S01]  /*5a10*/  @P1 FADD R55, R55, R126 ;  /* 0x0000007e37371221 */ /* 0x000fe20000000000 */
[----:B------:R-:W-:Y:S01]  /*5a20*/  @P1 HADD2.F32 R140, -RZ, R118.H1_H1 ;  /* 0x30000076ff8c1230 */ /* 0x000fe20000004100 */
[----:B------:R-:W1:Y:S01]  /*5a30*/  @P1 LDS.128 R124, [R203+0x2000] ;  /* 0x00200000cb7c1984 */ /* 0x000e620000000c00 */
[--C-:B------:R-:W-:Y:S01]  /*5a40*/  @P1 HADD2.F32 R120, -RZ, R116.reuse.H0_H0 ;  /* 0x20000074ff781230 */ /* 0x100fe20000004100 */
[----:B------:R-:W-:Y:S01]  /*5a50*/  @P2 F2FP.F16.F32.PACK_AB R179, R81, R77 ;  /* 0x0000004d51b3223e */ /* 0x000fe200000000ff */
[----:B------:R-:W-:Y:S01]  /*5a60*/  @P1 HADD2.F32 R3, -RZ, R123.H0_H0 ;  /* 0x2000007bff031230 */ /* 0x000fe20000004100 */
[----:B------:R-:W-:Y:S01]  /*5a70*/  @P2 F2FP.F16.F32.PACK_AB R174, R58, R54 ;  /* 0x000000363aae223e */ /* 0x000fe200000000ff */
        /* <DEDUP_REMOVED lines=18> */
[----:B------:R-:W-:Y:S01]  /*5ba0*/  @P2 F2FP.F16.F32.PACK_AB R177, R33, R29 ;  /* 0x0000001d21b1223e */ /* 0x000fe200000000ff */
[----:B------:R-:W4:Y:S01]  /*5bb0*/  @P1 LDS.128 R120, [R203+0x2800] ;  /* 0x00280000cb781984 */ /* 0x000f220000000c00 */
        /* <DEDUP_REMOVED lines=8> */
[----:B------:R-:W5:Y:S01]  /*5c40*/  @P1 LDS.128 R116, [R203+0x3000] ;  /* 0x00300000cb741984 */ /* 0x000f620000000c00 */
        /* <DEDUP_REMOVED lines=18> */
[----:B------:R-:W3:Y:S01]  /*5d70*/  @P1 LDS.128 R124, [R203+0x3800] ;  /* 0x00380000cb7c1984 */ /* 0x000ee20000000c00 */
[----:B------:R-:W-:Y:S01]  /*5d80*/  @P1 FADD R40, R40, R199 ;  /* 0x000000c728281221 */ /* 0x000fe20000000000 */
[----:B------:R-:W-:Y:S01]  /*5d90*/  @P1 FADD R12, R12, R235 ;  /* 0x000000eb0c0c1221 */ /* 0x000fe20000000000 */
[----:B------:R-:W-:Y:S01]  /*5da0*/  @P1 FADD R16, R16, R181 ;  /* 0x000000b510101221 */ /* 0x000fe20000000000 */
[--C-:B----4-:R-:W-:Y:S02]  /*5db0*/  @P1 HADD2.F32 R176, -RZ, R120.reuse.H0_H0 ;  /* 0x20000078ffb01230 */ /* 0x110fe40000004100 */
[----:B------:R-:W-:Y:S02]  /*5dc0*/  @P1 HADD2.F32 R2, -RZ, R123.H0_H0 ;  /* 0x2000007bff021230 */ /* 0x000fe40000004100 */
[----:B------:R-:W-:Y:S02]  /*5dd0*/  @P1 HADD2.F32 R120, -RZ, R120.H1_H1 ;  /* 0x30000078ff781230 */ /* 0x000fe40000004100 */
[----:B------:R-:W-:Y:S01]  /*5de0*/  @P1 FADD R13, R13, R176 ;  /* 0x000000b00d0d1221 */ /* 0x000fe20000000000 */
[----:B------:R-:W-:Y:S02]  /*5df0*/  @P1 FADD R85, R85, R2 ;  /* 0x0000000255551221 */ /* 0x000fe40000000000 */
[----:B------:R-:W-:Y:S01]  /*5e00*/  @P1 FADD R17, R17, R120 ;  /* 0x0000007811111221 */ /* 0x000fe20000000000 */
[----:B-----5:R-:W-:Y:S02]  /*5e10*/  @P1 HADD2.F32 R3, -RZ, R119.H0_H0 ;  /* 0x20000077ff031230 */ /* 0x020fe40000004100 */
[----:B-1----:R-:W-:Y:S02]  /*5e20*/  @P1 HADD2.F32 R140, -RZ, R123.H1_H1 ;  /* 0x3000007bff8c1230 */ /* 0x002fe40000004100 */
[--C-:B------:R-:W-:Y:S02]  /*5e30*/  @P1 HADD2.F32 R142, -RZ, R122.reuse.H0_H0 ;  /* 0x2000007aff8e1230 */ /* 0x100fe40000004100 */
[----:B------:R-:W-:Y:S01]  /*5e40*/  @P1 FADD R86, R86, R3 ;  /* 0x0000000356561221 */ /* 0x000fe20000000000 */
[----:B------:R-:W-:Y:S02]  /*5e50*/  @P1 HADD2.F32 R122, -RZ, R122.H1_H1 ;  /* 0x3000007aff7a1230 */ /* 0x000fe40000004100 */
[----:B------:R-:W-:Y:S01]  /*5e60*/  @P1 FADD R89, R89, R140 ;  /* 0x0000008c59591221 */ /* 0x000fe20000000000 */
[--C-:B--2---:R-:W-:Y:S02]  /*5e70*/  @P1 HADD2.F32 R172, -RZ, R121.reuse.H0_H0 ;  /* 0x20000079ffac1230 */ /* 0x104fe40000004100 */
        /* <DEDUP_REMOVED lines=10> */
[----:B------:R-:W-:Y:S02]  /*5f20*/  @P1 HADD2.F32 R143, -RZ, R116.H0_H0 ;  /* 0x20000074ff8f1230 */ /* 0x000fe40000004100 */
[----:B------:R-:W-:Y:S01]  /*5f30*/  @P1 FADD R66, R66, R123 ;  /* 0x0000007b42421221 */ /* 0x000fe20000000000 */
[----:B---3--:R-:W-:Y:S02]  /*5f40*/  @P1 HADD2.F32 R118, -RZ, R126.H0_H0 ;  /* 0x2000007eff761230 */ /* 0x008fe40000004100 */
[----:B------:R-:W-:Y:S01]  /*5f50*/  @P1 FADD R38, R38, R141 ;  /* 0x0000008d26261221 */ /* 0x000fe20000000000 */
[----:B------:R-:W-:Y:S01]  /*5f60*/  @P2 F2FP.F16.F32.PACK_AB R141, R40, R36 ;  /* 0x00000024288d223e */ /* 0x000fe200000000ff */
[----:B------:R-:W-:Y:S02]  /*5f70*/  @P1 HADD2.F32 R140, -RZ, R124.H0_H0 ;  /* 0x2000007cff8c1230 */ /* 0x000fe40000004100 */
[----:B------:R-:W-:Y:S01]  /*5f80*/  @P1 FADD R14, R14, R143 ;  /* 0x0000008f0e0e1221 */ /* 0x000fe20000000000 */
[----:B------:R-:W-:Y:S01]  /*5f90*/  @P2 F2FP.F16.F32.PACK_AB R143, R88, R84 ;  /* 0x00000054588f223e */ /* 0x000fe200000000ff */
[----:B------:R-:W-:Y:S02]  /*5fa0*/  @P1 HADD2.F32 R173, -RZ, R116.H1_H1 ;  /* 0x30000074ffad1230 */ /* 0x000fe40000004100 */
        /* <DEDUP_REMOVED lines=85> */
.L_x_214:
[----:B------:R-:W-:Y:S05]  /*6500*/  BSYNC.RECONVERGENT B0 ;  /* 0x0000000000007941 */ /* 0x000fea0003800200 */
.L_x_213:
        /* <DEDUP_REMOVED lines=49> */
.L_x_206:
[----:B------:R-:W-:Y:S05]  /*6820*/  BSYNC.RECONVERGENT B2 ;  /* 0x0000000000027941 */ /* 0x000fea0003800200 */
.L_x_205:
[----:B------:R-:W-:Y:S01]  /*6830*/  BAR.SYNC.DEFER_BLOCKING 0x0 ;  /* 0x0000000000007b1d */ /* 0x000fe20000010000 */
[----:B------:R-:W-:Y:S11]  /*6840*/  ISETP.NE.AND P0, PT, R153, RZ, PT ;  /* 0x000000ff9900720c */ /* 0x000ff60003f05270 */
        /* <DEDUP_REMOVED lines=14> */
[----:B-1----:R-:W-:Y:S05]  /*6930*/  MOV R3, 0x1 ;  /* 0x0000000100037802 */ /* 0x002fea0000000f00 */
[----:B------:R1:W-:Y:S01]  /*6940*/  REDG.E.ADD.S32.STRONG.GPU desc[UR34][R104.64], R3 ;  /* 0x000000036800798e */ /* 0x0003e2000c12e322 */
[----:B------:R-:W-:Y:S05]  /*6950*/  BRA `(.L_x_216) ;  /* 0x0000000c00547947 */ /* 0x000fea0003800000 */
.L_x_202:
[----:B------:R-:W-:Y:S05]  /*6960*/  @P5 BRA `(.L_x_216) ;  /* 0x0000000c00505947 */ /* 0x000fea0003800000 */
.L_x_215:
[----:B------:R-:W-:Y:S05]  /*6970*/  WARPSYNC.ALL ;  /* 0x0000000000007948 */ /* 0x000fea0003800000 */
[----:B-12-4-:R-:W-:Y:S01]  /*6980*/  @!P3 F2FP.F16.F32.PACK_AB R116, R11, R10 ;  /* 0x0000000a0b74b23e */ /* 0x016fe200000000ff */
[----:B------:R-:W-:Y:S01]  /*6990*/  BSSY.RECONVERGENT B1, `(.L_x_217) ;  /* 0x00000c7000017945 */ /* 0x000fe20003800200 */
[----:B------:R-:W-:Y:S03]  /*69a0*/  @!P3 F2FP.F16.F32.PACK_AB R104, R5, R4 ;  /* 0x000000040568b23e */ /* 0x000fe600000000ff */
[----:B------:R-:W-:Y:S01]  /*69b0*/  BSSY.RELIABLE B0, `(.L_x_218) ;  /* 0x00000b9000007945 */ /* 0x000fe20003800100 */
[----:B------:R-:W-:Y:S01]  /*69c0*/  @!P3 F2FP.F16.F32.PACK_AB R3, R7, R6 ;  /* 0x000000060703b23e */ /* 0x000fe200000000ff */
[-C--:B------:R-:W-:Y:S01]  /*69d0*/  @!P3 HMUL2 R124, R116, R133.reuse ;  /* 0x00000085747cb232 */ /* 0x080fe20000000000 */
[----:B------:R-:W-:Y:S01]  /*69e0*/  @!P3 F2FP.F16.F32.PACK_AB R2, R9, R8 ;  /* 0x000000080902b23e */ /* 0x000fe200000000ff */
[-C--:B------:R-:W-:Y:S01]  /*69f0*/  @!P3 HMUL2 R118, R104, R132.reuse ;  /* 0x000000846876b232 */ /* 0x080fe20000000000 */
[----:B------:R-:W-:Y:S01]  /*6a00*/  @!P3 F2FP.F16.F32.PACK_AB R116, R53, R52 ;  /* 0x000000343574b23e */ /* 0x000fe200000000ff */
[----:B------:R-:W-:Y:S01]  /*6a10*/  @!P3 HMUL2 R120, R3, R132 ;  /* 0x000000840378b232 */ /* 0x000fe20000000000 */
[----:B------:R-:W-:Y:S01]  /*6a20*/  @!P3 STS [R219+0x1090], R124 ;  /* 0x0010907cdb00b388 */ /* 0x000fe20000000800 */
[----:B------:R-:W-:Y:S01]  /*6a30*/  @!P3 HMUL2 R122, R2, R133 ;  /* 0x00000085027ab232 */ /* 0x000fe20000000000 */
[----:B------:R-:W-:Y:S01]  /*6a40*/  @!P3 F2FP.F16.F32.PACK_AB R105, R29, R28 ;  /* 0x0000001c1d69b23e */ /* 0x000fe200000000ff */
[----:B---3--:R-:W-:Y:S01]  /*6a50*/  @!P3 HMUL2 R174, R116, R128 ;  /* 0x0000008074aeb232 */ /* 0x008fe20000000000 */
[----:B------:R-:W-:Y:S01]  /*6a60*/  @!P3 STS [R219+0x1080], R120 ;  /* 0x00108078db00b388 */ /* 0x000fe20000000800 */
[----:B------:R-:W-:Y:S02]  /*6a70*/  @!P3 F2FP.F16.F32.PACK_AB R104, R31, R30 ;  /* 0x0000001e1f68b23e */ /* 0x000fe400000000ff */
[-C--:B------:R-:W-:Y:S01]  /*6a80*/  @!P3 HMUL2 R126, R105, R134.reuse ;  /* 0x00000086697eb232 */ /* 0x080fe20000000000 */
[----:B------:R-:W-:Y:S01]  /*6a90*/  @!P3 STS [R219], R118 ;  /* 0x00000076db00b388 */ /* 0x000fe20000000800 */
        /* <DEDUP_REMOVED lines=29> */
[----:B------:R-:W-:Y:S01]  /*6c70*/  @!P3 HMUL2 R188, R104, R131 ;  /* 0x0000008368bcb232 */ /* 0x000fe20000000000 */
[----:B------:R-:W-:Y:S01]  /*6c80*/  @!P3 STS [R219+0x50], R178 ;  /* 0x000050b2db00b388 */ /* 0x000fe20000000800 */
[-C--:B------:R-:W-:Y:S01]  /*6c90*/  @!P3 HMUL2 R190, R3, R132.reuse ;  /* 0x0000008403beb232 */ /* 0x080fe20000000000 */
[----:B------:R-:W-:Y:S01]  /*6ca0*/  @!P3 F2FP.F16.F32.PACK_AB R116, R43, R42 ;  /* 0x0000002a2b74b23e */ /* 0x000fe200000000ff */
[----:B------:R-:W-:Y:S01]  /*6cb0*/  @!P3 HMUL2 R192, R2, R132 ;  /* 0x0000008402c0b232 */ /* 0x000fe20000000000 */
        /* <DEDUP_REMOVED lines=35> */
[-C--:B------:R-:W-:Y:S01]  /*6ef0*/  @!P3 HMUL2 R252, R104, R131.reuse ;  /* 0x0000008368fcb232 */ /* 0x080fe20000000000 */
[----:B------:R-:W-:Y:S01]  /*6f00*/  @!P3 F2FP.F16.F32.PACK_AB R2, R21, R20 ;  /* 0x000000141502b23e */ /* 0x000fe200000000ff */
[----:B------:R-:W-:Y:S01]  /*6f10*/  @!P3 HMUL2 R117, R3, R131 ;  /* 0x000000830375b232 */ /* 0x000fe20000000000 */
[----:B------:R1:W-:Y:S01]  /*6f20*/  @!P3 STS [R219+0x5280], R121 ;  /* 0x00528079db00b388 */ /* 0x0003e20000000800 */
[----:B------:R-:W-:Y:S02]  /*6f30*/  @!P3 F2FP.F16.F32.PACK_AB R105, R25, R24 ;  /* 0x000000181969b23e */ /* 0x000fe400000000ff */
[----:B------:R-:W-:Y:S01]  /*6f40*/  @!P3 HMUL2 R119, R2, R132 ;  /* 0x000000840277b232 */ /* 0x000fe20000000000 */
[----:B------:R2:W-:Y:S01]  /*6f50*/  @!P3 STS [R219+0x31a0], R234 ;  /* 0x0031a0eadb00b388 */ /* 0x0005e20000000800 */
[----:B------:R-:W-:Y:S01]  /*6f60*/  @!P3 F2FP.F16.F32.PACK_AB R104, R27, R26 ;  /* 0x0000001a1b68b23e */ /* 0x000fe200000000ff */
[-C--:B------:R-:W-:Y:S01]  /*6f70*/  @!P3 HMUL2 R123, R105, R133.reuse ;  /* 0x00000085697bb232 */ /* 0x080fe20000000000 */
[----:B------:R-:W-:Y:S01]  /*6f80*/  @!P3 F2FP.F16.F32.PACK_AB R3, R45, R44 ;  /* 0x0000002c2d03b23e */ /* 0x000fe200000000ff */
[----:B------:R2:W-:Y:S01]  /*6f90*/  @!P3 STS [R219+0x2130], R236 ;  /* 0x002130ecdb00b388 */ /* 0x0005e20000000800 */
[----:B------:R-:W-:Y:S01]  /*6fa0*/  @!P3 F2FP.F16.F32.PACK_AB R2, R47, R46 ;  /* 0x0000002e2f02b23e */ /* 0x000fe200000000ff */
[----:B------:R-:W-:Y:S01]  /*6fb0*/  @!P3 HMUL2 R125, R104, R133 ;  /* 0x00000085687db232 */ /* 0x000fe20000000000 */
[----:B------:R-:W-:Y:S01]  /*6fc0*/  @!P3 F2FP.F16.F32.PACK_AB R116, R49, R48 ;  /* 0x000000303174b23e */ /* 0x000fe200000000ff */
[----:B------:R2:W-:Y:S01]  /*6fd0*/  @!P3 STS [R219+0x31b0], R238 ;  /* 0x0031b0eedb00b388 */ /* 0x0005e20000000800 */
[-C--:B------:R-:W-:Y:S01]  /*6fe0*/  @!P3 HMUL2 R127, R3, R134.reuse ;  /* 0x00000086037fb232 */ /* 0x080fe20000000000 */
[----:B------:R-:W-:Y:S01]  /*6ff0*/  @!P3 F2FP.F16.F32.PACK_AB R105, R51, R50 ;  /* 0x000000323369b23e */ /* 0x000fe200000000ff */
[----:B------:R-:W-:Y:S01]  /*7000*/  @!P3 HMUL2 R141, R2, R134 ;  /* 0x00000086028db232 */ /* 0x000fe20000000000 */
[----:B------:R2:W-:Y:S01]  /*7010*/  @!P3 STS [R219+0x2140], R240 ;  /* 0x002140f0db00b388 */ /* 0x0005e20000000800 */
[-C--:B------:R-:W-:Y:S01]  /*7020*/  @!P3 HMUL2 R143, R116, R135.reuse ;  /* 0x00000087748fb232 */ /* 0x080fe20000000000 */
[----:B------:R-:W-:Y:S01]  /*7030*/  @!P3 F2FP.F16.F32.PACK_AB R104, R69, R68 ;  /* 0x000000444568b23e */ /* 0x000fe200000000ff */
[----:B------:R-:W-:Y:S01]  /*7040*/  @!P3 HMUL2 R173, R105, R135 ;  /* 0x0000008769adb232 */ /* 0x000fe20000000000 */
[----:B------:R2:W-:Y:S01]  /*7050*/  @!P3 STS [R219+0x31c0], R242 ;  /* 0x0031c0f2db00b388 */ /* 0x0005e20000000800 */
[----:B------:R-:W-:Y:S02]  /*7060*/  @!P3 F2FP.F16.F32.PACK_AB R3, R71, R70 ;  /* 0x000000464703b23e */ /* 0x000fe400000000ff */
[-C--:B------:R-:W-:Y:S01]  /*7070*/  @!P3 HMUL2 R175, R104, R128.reuse ;  /* 0x0000008068afb232 */ /* 0x080fe20000000000 */
[----:B------:R2:W-:Y:S01]  /*7080*/  @!P3 STS [R219+0x2150], R244 ;  /* 0x002150f4db00b388 */ /* 0x0005e20000000800 */
[----:B------:R-:W-:Y:S01]  /*7090*/  @!P3 F2FP.F16.F32.PACK_AB R2, R73, R72 ;  /* 0x000000484902b23e */ /* 0x000fe200000000ff */
[----:B------:R-:W-:Y:S01]  /*70a0*/  @!P3 HMUL2 R177, R3, R128 ;  /* 0x0000008003b1b232 */ /* 0x000fe20000000000 */
[----:B------:R-:W-:Y:S01]  /*70b0*/  @!P3 F2FP.F16.F32.PACK_AB R116, R75, R74 ;  /* 0x0000004a4b74b23e */ /* 0x000fe200000000ff */
[----:B------:R2:W-:Y:S01]  /*70c0*/  @!P3 STS [R219+0x31d0], R246 ;  /* 0x0031d0f6db00b388 */ /* 0x0005e20000000800 */
[----:B------:R-:W-:Y:S01]  /*70d0*/  @!P3 F2FP.F16.F32.PACK_AB R105, R93, R92 ;  /* 0x0000005c5d69b23e */ /* 0x000fe200000000ff */
[-C--:B------:R-:W-:Y:S01]  /*70e0*/  @!P3 HMUL2 R179, R2, R129.reuse ;  /* 0x0000008102b3b232 */ /* 0x080fe20000000000 */
[----:B------:R-:W-:Y:S01]  /*70f0*/  @!P3 F2FP.F16.F32.PACK_AB R104, R95, R94 ;  /* 0x0000005e5f68b23e */ /* 0x000fe200000000ff */
[----:B------:R2:W-:Y:S01]  /*7100*/  @!P3 STS [R219+0x2160], R248 ;  /* 0x002160f8db00b388 */ /* 0x0005e20000000800 */
[----:B------:R-:W-:Y:S01]  /*7110*/  @!P3 HMUL2 R116, R116, R129 ;  /* 0x000000817474b232 */ /* 0x000fe20000000000 */
[----:B------:R-:W-:Y:S01]  /*7120*/  @!P3 F2FP.F16.F32.PACK_AB R3, R97, R96 ;  /* 0x000000606103b23e */ /* 0x000fe200000000ff */
[-C--:B------:R-:W-:Y:S01]  /*7130*/  @!P3 HMUL2 R105, R105, R130.reuse ;  /* 0x000000826969b232 */ /* 0x080fe20000000000 */
[----:B------:R2:W-:Y:S01]  /*7140*/  @!P3 STS [R219+0x31e0], R250 ;  /* 0x0031e0fadb00b388 */ /* 0x0005e20000000800 */
[----:B------:R-:W-:Y:S01]  /*7150*/  @!P3 HMUL2 R104, R104, R130 ;  /* 0x000000826868b232 */ /* 0x000fe20000000000 */
[----:B------:R-:W-:Y:S01]  /*7160*/  @!P3 F2FP.F16.F32.PACK_AB R2, R99, R98 ;  /* 0x000000626302b23e */ /* 0x000fe200000000ff */
[-C--:B------:R-:W-:Y:S01]  /*7170*/  @!P3 HMUL2 R3, R3, R131.reuse ;  /* 0x000000830303b232 */ /* 0x080fe20000000000 */
[----:B------:R2:W-:Y:S01]  /*7180*/  @!P3 STS [R219+0x2170], R252 ;  /* 0x002170fcdb00b388 */ /* 0x0005e20000000800 */
[----:B-1----:R-:W-:Y:S01]  /*7190*/  IMAD R121, R214, 0x20, R168 ;  /* 0x00000020d6797824 */ /* 0x002fe200078e02a8 */
[----:B------:R-:W-:Y:S01]  /*71a0*/  MOV R120, R167 ;  /* 0x000000a700787202 */ /* 0x000fe20000000f00 */
[----:B------:R-:W-:Y:S01]  /*71b0*/  @!P3 HMUL2 R2, R2, R131 ;  /* 0x000000830202b232 */ /* 0x000fe20000000000 */
[----:B------:R2:W-:Y:S02]  /*71c0*/  @!P3 STS [R219+0x31f0], R117 ;  /* 0x0031f075db00b388 */ /* 0x0005e40000000800 */
[----:B------:R-:W-:Y:S02]  /*71d0*/  ISETP.GE.AND P0, PT, R121, R166, PT ;  /* 0x000000a67900720c */ /* 0x000fe40003f06270 */
        /* <DEDUP_REMOVED lines=17> */
[----:B--2---:R-:W1:Y:S01]  /*72f0*/  LDS.128 R116, [R158] ;  /* 0x000000009e747984 */ /* 0x004e620000000c00 */
        /* <DEDUP_REMOVED lines=15> */
.L_x_219:
[----:B------:R-:W-:Y:S11]  /*73f0*/  ISETP.GE.AND P0, PT, R121, R166, PT ;  /* 0x000000a67900720c */ /* 0x000ff60003f06270 */
[----:B------:R-:W-:Y:S02]  /*7400*/  @!UPT UIADD3 URZ, UPT, UPT, URZ, URZ, URZ ;  /* 0x000000fffffff290 */ /* 0x000fe4000fffe0ff */
[----:B------:R-:W-:Y:S05]  /*7410*/  @P0 BRA `(.L_x_221) ;  /* 0x0000000000480947 */ /* 0x000fea0003800000 */
[C---:B--2---:R-:W-:Y:S01]  /*7420*/  LEA R2, R120.reuse, UR8, 0x4 ;  /* 0x0000000878027c11 */ /* 0x044fe2000f8e20ff */
[----:B------:R-:W-:Y:S01]  /*7430*/  VIADD R120, R120, 0x108 ;  /* 0x0000010878787836 */ /* 0x000fe20000000000 */
[C---:B-1----:R-:W-:Y:S03]  /*7440*/  LEA R104, P0, R121.reuse, R226, 0x4 ;  /* 0x000000e279687211 */ /* 0x042fe600078020ff */
[----:B------:R-:W1:Y:S01]  /*7450*/  LDS.128 R116, [R2] ;  /* 0x0000000002747984 */ /* 0x000e620000000c00 */
[----:B------:R-:W-:Y:S01]  /*7460*/  LEA.HI.X.SX32 R105, R121, R227, 0x4, P0 ;  /* 0x000000e379697211 */ /* 0x000fe200000f26ff */
[----:B------:R-:W-:Y:S04]  /*7470*/  IMAD.IADD R121, R170, 0x1, R121 ;  /* 0x00000001aa797824 */ /* 0x000fe800078e0279 */
[----:B-1----:R2:W-:Y:S04]  /*7480*/  STG.E.128 desc[UR34][R104.64], R116 ;  /* 0x0000007468007986 */ /* 0x0025e8000c101d22 */
.L_x_220:
        /* <DEDUP_REMOVED lines=11> */
.L_x_221:
[----:B------:R-:W-:Y:S05]  /*7540*/  BSYNC.RELIABLE B0 ;  /* 0x0000000000007941 */ /* 0x000fea0003800100 */
.L_x_218:
[C---:B------:R-:W-:Y:S11]  /*7550*/  ISETP.GE.AND P0, PT, R121.reuse, R166, PT ;  /* 0x000000a67900720c */ /* 0x040ff60003f06270 */
[----:B------:R-:W-:Y:S02]  /*7560*/  @!UPT UIADD3 URZ, UPT, UPT, URZ, URZ, URZ ;  /* 0x000000fffffff290 */ /* 0x000fe4000fffe0ff */
[----:B--2---:R-:W2:Y:S01]  /*7570*/  @!P0 S2R R2, SR_CgaCtaId ;  /* 0x0000000000028919 */ /* 0x004ea20000008800 */
[----:B------:R-:W-:Y:S01]  /*7580*/  @!P0 MOV R3, 0x400 ;  /* 0x0000040000038802 */ /* 0x000fe20000000f00 */
[----:B------:R-:W-:Y:S01]  /*7590*/  @!P0 IMAD.WIDE R122, R121, 0x10, R226 ;  /* 0x00000010797a8825 */ /* 0x000fe200078e02e2 */
[----:B------:R-:W-:Y:S02]  /*75a0*/  @!P0 IADD3 R121, PT, PT, R170, R121, RZ ;  /* 0x00000079aa798210 */ /* 0x000fe40007ffe0ff */
[----:B--2---:R-:W-:Y:S05]  /*75b0*/  @!P0 LEA R3, R2, R3, 0x18 ;  /* 0x0000000302038211 */ /* 0x004fea00078ec0ff */
[C---:B-1-3--:R-:W-:Y:S02]  /*75c0*/  @!P0 IMAD R104, R120.reuse, 0x10, R3 ;  /* 0x0000001078688824 */ /* 0x04afe400078e0203 */
[----:B------:R-:W-:Y:S03]  /*75d0*/  @!P0 VIADD R120, R120, 0x108 ;  /* 0x0000010878788836 */ /* 0x000fe60000000000 */
[----:B------:R-:W1:Y:S04]  /*75e0*/  @!P0 LDS.128 R116, [R104] ;  /* 0x0000000068748984 */ /* 0x000e680000000c00 */
[----:B-1----:R3:W-:Y:S02]  /*75f0*/  @!P0 STG.E.128 desc[UR34][R122.64], R116 ;  /* 0x000000747a008986 */ /* 0x0027e4000c101d22 */
.L_x_222:
[----:B------:R-:W-:Y:S05]  /*7600*/  BSYNC.RECONVERGENT B1 ;  /* 0x0000000000017941 */ /* 0x000fea0003800200 */
.L_x_217:
[----:B------:R-:W-:Y:S05]  /*7610*/  WARPSYNC.ALL ;  /* 0x0000000000007948 */ /* 0x000fea0003800000 */
[C---:B------:R-:W-:Y:S11]  /*7620*/  ISETP.GE.AND P0, PT, R121.reuse, R166, PT ;  /* 0x000000a67900720c */ /* 0x040ff60003f06270 */
[----:B------:R-:W-:Y:S02]  /*7630*/  @!UPT UIADD3 URZ, UPT, UPT, URZ, URZ, URZ ;  /* 0x000000fffffff290 */ /* 0x000fe4000fffe0ff */
[----:B-1----:R-:W1:Y:S01]  /*7640*/  @!P0 S2R R2, SR_CgaCtaId ;  /* 0x0000000000028919 */ /* 0x002e620000008800 */
[----:B------:R-:W-:Y:S04]  /*7650*/  @!P0 MOV R3, 0x400 ;  /* 0x0000040000038802 */ /* 0x000fe80000000f00 */
[----:B-1----:R-:W-:Y:S05]  /*7660*/  @!P0 LEA R3, R2, R3, 0x18 ;  /* 0x0000000302038211 */ /* 0x002fea00078ec0ff */
[----:B--2---:R-:W-:Y:S02]  /*7670*/  @!P0 IMAD R104, R120, 0x10, R3 ;  /* 0x0000001078688824 */ /* 0x004fe400078e0203 */
[----:B------:R-:W-:Y:S03]  /*7680*/  @!P0 IMAD.WIDE R120, R121, 0x10, R226 ;  /* 0x0000001079788825 */ /* 0x000fe600078e02e2 */
[----:B---3--:R-:W1:Y:S04]  /*7690*/  @!P0 LDS.128 R116, [R104] ;  /* 0x0000000068748984 */ /* 0x008e680000000c00 */
[----:B-1----:R1:W-:Y:S02]  /*76a0*/  @!P0 STG.E.128 desc[UR34][R120.64], R116 ;  /* 0x0000007478008986 */ /* 0x0023e4000c101d22 */
.L_x_216:
[----:B------:R-:W-:Y:S05]  /*76b0*/  BSYNC B3 ;  /* 0x0000000000037941 */ /* 0x000fea0003800000 */
.L_x_201:
        /* <DEDUP_REMOVED lines=10> */
[-C--:B--2-4-:R-:W-:Y:S01]  /*7760*/  IABS R118, R149.reuse ;  /* 0x0000009500767213 */ /* 0x094fe20000000000 */
[----:B------:R-:W-:Y:S01]  /*7770*/  IMAD.IADD R120, R146, 0x1, R3 ;  /* 0x0000000192787824 */ /* 0x000fe200078e0203 */
[-C--:B------:R-:W-:Y:S01]  /*7780*/  IABS R116, R149.reuse ;  /* 0x0000009500747213 */ /* 0x080fe20000000000 */
[----:B------:R-:W-:Y:S01]  /*7790*/  BSSY.RECONVERGENT B0, `(.L_x_223) ;  /* 0x000004d000007945 */ /* 0x000fe20003800200 */
[----:B------:R-:W-:Y:S01]  /*77a0*/  ISETP.NE.AND P2, PT, R149, RZ, PT ;  /* 0x000000ff9500720c */ /* 0x000fe20003f45270 */
[----:B------:R-:W-:Y:S01]  /*77b0*/  IMAD.MOV.U32 R211, RZ, RZ, RZ ;  /* 0x000000ffffd37224 */ /* 0x000fe200078e00ff */
[----:B------:R-:W-:Y:S01]  /*77c0*/  IADD3 R116, PT, PT, RZ, -R116, RZ ;  /* 0x80000074ff747210 */ /* 0x000fe20007ffe0ff */
[----:B------:R-:W1:Y:S01]  /*77d0*/  I2F.RP R119, R118 ;  /* 0x0000007600777306 */ /* 0x000e620000209400 */
[----:B------:R-:W-:Y:S02]  /*77e0*/  VIMNMX R2, PT, PT, R217, R2, PT ;  /* 0x00000002d9027248 */ /* 0x000fe40003fe0100 */
        /* <DEDUP_REMOVED lines=18> */
[----:B------:R-:W-:Y:S11]  /*7910*/  LOP3.LUT R104, RZ, R149, RZ, 0x33, !PT ;  /* 0x00000095ff687212 */ /* 0x000ff600078e33ff */
[----:B------:R-:W-:Y:S04]  /*7920*/  @P1 VIADD R119, R119, 0x1 ;  /* 0x0000000177771836 */ /* 0x000fe80000000000 */
[----:B------:R-:W-:Y:S05]  /*7930*/  @!P0 IMAD.MOV R119, RZ, RZ, -R119 ;  /* 0x000000ffff778224 */ /* 0x000fea00078e0a77 */
[----:B------:R-:W-:Y:S02]  /*7940*/  SEL R122, R104, R119, !P2 ;  /* 0x00000077687a7207 */ /* 0x000fe40005000000 */
[----:B------:R-:W-:Y:S03]  /*7950*/  IADD3 R119, PT, PT, R217, R3, RZ ;  /* 0x00000003d9777210 */ /* 0x000fe60007ffe0ff */
        /* <DEDUP_REMOVED lines=16> */
[----:B------:R-:W-:Y:S02]  /*7a60*/  ISETP.GE.U32.AND P0, PT, R120, R118, PT ;  /* 0x000000767800720c */ /* 0x000fe40003f06070 */
[----:B------:R-:W-:Y:S05]  /*7a70*/  IADD3 R120, PT, PT, -R122, UR18, RZ ;  /* 0x000000127a787c10 */ /* 0x000fea000fffe1ff */
[----:B------:R-:W-:Y:S06]  /*7a80*/  IMAD R120, R149, R120, RZ ;  /* 0x0000007895787224 */ /* 0x000fec00078e02ff */
[----:B------:R-:W-:Y:S01]  /*7a90*/  @P0 VIADD R119, R119, 0x1 ;  /* 0x0000000177770836 */ /* 0x000fe20000000000 */
[----:B------:R-:W-:Y:S11]  /*7aa0*/  ISETP.GE.AND P0, PT, R124, RZ, PT ;  /* 0x000000ff7c00720c */ /* 0x000ff60003f06270 */
[----:B------:R-:W-:Y:S02]  /*7ab0*/  @!UPT UIADD3 URZ, UPT, UPT, URZ, URZ, URZ ;  /* 0x000000fffffff290 */ /* 0x000fe4000fffe0ff */
        /* <DEDUP_REMOVED lines=12> */
[----:B------:R-:W-:Y:S05]  /*7b80*/  IMAD R3, R117, R116, R3 ;  /* 0x0000007475037224 */ /* 0x000fea00078e0203 */
        /* <DEDUP_REMOVED lines=13> */
.L_x_224:
[----:B------:R-:W-:Y:S05]  /*7c60*/  BSYNC.RECONVERGENT B0 ;  /* 0x0000000000007941 */ /* 0x000fea0003800200 */
.L_x_223:
        /* <DEDUP_REMOVED lines=11> */
[----:B------:R-:W-:Y:S01]  /*7d20*/  ISETP.NE.AND P1, PT, R214, RZ, PT ;  /* 0x000000ffd600720c */ /* 0x000fe20003f25270 */
[----:B------:R-:W-:Y:S01]  /*7d30*/  BSSY.RECONVERGENT B0, `(.L_x_225) ;  /* 0x000001e000007945 */ /* 0x000fe20003800200 */
[-C--:B------:R-:W-:Y:S02]  /*7d40*/  IADD3 R4, P0, PT, R222, R151.reuse, RZ ;  /* 0x00000097de047210 */ /* 0x080fe40007f1e0ff */
[----:B------:R-:W-:Y:S03]  /*7d50*/  LOP3.LUT P2, RZ, R218, 0x1, RZ, 0xc0, !PT ;  /* 0x00000001daff7812 */ /* 0x000fe6000784c0ff */
[--C-:B------:R-:W-:Y:S01]  /*7d60*/  IMAD.X R5, R223, 0x1, R150.reuse, P0 ;  /* 0x00000001df057824 */ /* 0x100fe200000e0696 */
[----:B------:R-:W-:Y:S05]  /*7d70*/  IADD3 R8, P0, PT, R220, R151, RZ ;  /* 0x00000097dc087210 */ /* 0x000fea0007f1e0ff */
[----:B------:R-:W-:Y:S02]  /*7d80*/  @!P1 IMAD.MOV R3, RZ, RZ, -R209 ;  /* 0x000000ffff039224 */ /* 0x000fe400078e0ad1 */
[----:B------:R-:W-:Y:S02]  /*7d90*/  IMAD.X R9, R221, 0x1, R150, P0 ;  /* 0x00000001dd097824 */ /* 0x000fe400000e0696 */
[C---:B------:R-:W-:Y:S04]  /*7da0*/  @!P1 IMAD.WIDE R4, R3.reuse, 0x10, R4 ;  /* 0x0000001003049825 */ /* 0x040fe800078e0204 */
[----:B------:R-:W-:Y:S01]  /*7db0*/  @!P1 IMAD.WIDE R8, R3, 0x10, R8 ;  /* 0x0000001003089825 */ /* 0x000fe200078e0208 */
[-C--:B------:R-:W-:Y:S02]  /*7dc0*/  LEA R6, P1, R206, R232.reuse, 0x4 ;  /* 0x000000e8ce067211 */ /* 0x080fe400078220ff */
        /* <DEDUP_REMOVED lines=12> */
[----:B------:R-:W-:Y:S04]  /*7e90*/  @!P6 LDGSTS.E.BYPASS.LTC128B.128 [R205], desc[UR34][R6.64] ;  /* 0x0000000006cdefae */ /* 0x000fe8000b981a22 */
[----:B------:R-:W-:Y:S04]  /*7ea0*/  @!P2 LDGSTS.E.BYPASS.LTC128B.128 [R204], desc[UR34][R4.64] ;  /* 0x0000000004ccafae */ /* 0x000fe8000b981a22 */
[----:B------:R1:W-:Y:S04]  /*7eb0*/  LDGSTS.E.BYPASS.LTC128B.128 [R203+0x6000], desc[UR22][R222.64] ;  /* 0x06000000decb7fae */ /* 0x0003e8000b981a16 */
[----:B------:R2:W-:Y:S01]  /*7ec0*/  LDGSTS.E.BYPASS.LTC128B.128 [R203+0x7000], desc[UR22][R220.64] ;  /* 0x07000000dccb7fae */ /* 0x0005e2000b981a16 */
[C---:B-1----:R-:W-:Y:S02]  /*7ed0*/  LEA R222, P1, R208.reuse, R222, 0x4 ;  /* 0x000000ded0de7211 */ /* 0x042fe400078220ff */
[C---:B--2---:R-:W-:Y:S02]  /*7ee0*/  LEA R220, P0, R208.reuse, R220, 0x4 ;  /* 0x000000dcd0dc7211 */ /* 0x044fe400078020ff */
[C---:B------:R-:W-:Y:S02]  /*7ef0*/  LEA.HI.X.SX32 R223, R208.reuse, R223, 0x4, P1 ;  /* 0x000000dfd0df7211 */ /* 0x040fe400008f26ff */
[----:B------:R-:W-:Y:S09]  /*7f00*/  LEA.HI.X.SX32 R221, R208, R221, 0x4, P0 ;  /* 0x000000ddd0dd7211 */ /* 0x000ff200000f26ff */
.L_x_226:
[----:B------:R-:W-:Y:S05]  /*7f10*/  BSYNC.RECONVERGENT B0 ;  /* 0x0000000000007941 */ /* 0x000fea0003800200 */
.L_x_225:
        /* <DEDUP_REMOVED lines=12> */
[C---:B-1----:R-:W-:Y:S02]  /*7fe0*/  LEA R222, P1, R208.reuse, R222, 0x4 ;  /* 0x000000ded0de7211 */ /* 0x042fe400078220ff */
[C---:B--2---:R-:W-:Y:S02]  /*7ff0*/  LEA R220, P0, R208.reuse, R220, 0x4 ;  /* 0x000000dcd0dc7211 */ /* 0x044fe400078020ff */
[C---:B------:R-:W-:Y:S02]  /*8000*/  LEA.HI.X.SX32 R223, R208.reuse, R223, 0x4, P1 ;  /* 0x000000dfd0df7211 */ /* 0x040fe400008f26ff */
[----:B------:R-:W-:Y:S09]  /*8010*/  LEA.HI.X.SX32 R221, R208, R221, 0x4, P0 ;  /* 0x000000ddd0dd7211 */ /* 0x000ff200000f26ff */
.L_x_228:
[----:B------:R-:W-:Y:S05]  /*8020*/  BSYNC.RECONVERGENT B0 ;  /* 0x0000000000007941 */ /* 0x000fea0003800200 */
.L_x_227:
        /* <DEDUP_REMOVED lines=16> */
.L_x_230:
[----:B------:R-:W-:Y:S05]  /*8130*/  BSYNC.RECONVERGENT B0 ;  /* 0x0000000000007941 */ /* 0x000fea0003800200 */
.L_x_229:
[----:B------:R-:W-:Y:S01]  /*8140*/  LEA R154, R214, R153, 0x5 ;  /* 0x00000099d69a7211 */ /* 0x000fe200078e28ff */
[----:B------:R-:W-:Y:S01]  /*8150*/  IMAD.MOV.U32 R213, RZ, RZ, R105 ;  /* 0x000000ffffd57224 */ /* 0x000fe200078e0069 */
[----:B------:R-:W-:Y:S01]  /*8160*/  MOV R99, UR17 ;  /* 0x0000001100637c02 */ /* 0x000fe20008000f00 */
        /* <DEDUP_REMOVED lines=77> */
[----:B------:R-:W-:Y:S06]  /*8640*/  DEPBAR.LE SB0, 0x2 ;  /* 0x000080800000791a */ /* 0x000fec0000000000 */
[----:B------:R-:W-:Y:S05]  /*8650*/  WARPSYNC.ALL ;  /* 0x0000000000007948 */ /* 0x000fea0003800000 */
[----:B------:R-:W-:Y:S01]  /*8660*/  BAR.SYNC.DEFER_BLOCKING 0x0 ;  /* 0x0000000000007b1d */ /* 0x000fe20000010000 */
        /* <DEDUP_REMOVED lines=21> */
[----:B------:R1:W2:Y:S08]  /*87c0*/  LDSM.16.M88.4 R100, [R202] ;  /* 0x00000000ca64783b */ /* 0x0002b00000000200 */
[----:B------:R1:W4:Y:S08]  /*87d0*/  LDSM.16.M88.4 R108, [R201] ;  /* 0x00000000c96c783b */ /* 0x0003300000000200 */
[----:B------:R1:W1:Y:S08]  /*87e0*/  LDSM.16.M88.4 R112, [R200] ;  /* 0x00000000c870783b */ /* 0x0002700000000200 */
[----:B------:R1:W1:Y:S02]  /*87f0*/  LDS.128 R136, [R203+0x6000] ;  /* 0x00600000cb887984 */ /* 0x0002640000000c00 */
.L_x_195:
[----:B------:R-:W-:Y:S05]  /*8800*/  BSYNC B4 ;  /* 0x0000000000047941 */ /* 0x000fea0003800000 */
.L_x_194:
[----:B------:R-:W-:Y:S11]  /*8810*/  ISETP.NE.AND P0, PT, R175, RZ, PT ;  /* 0x000000ffaf00720c */ /* 0x000ff60003f05270 */
[----:B------:R-:W-:Y:S02]  /*8820*/  @!UPT UIADD3 URZ, UPT, UPT, URZ, URZ, URZ ;  /* 0x000000fffffff290 */ /* 0x000fe4000fffe0ff */
[----:B------:R-:W-:Y:S05]  /*8830*/  @P0 BRA `(.L_x_231) ;  /* 0xffffff9800000947 */ /* 0x000fea000383ffff */
[----:B------:R-:W-:Y:S05]  /*8840*/  EXIT ;  /* 0x000000000000794d */ /* 0x000fea0003800000 */
.L_x_232:
        /* <DEDUP_REMOVED lines=11> */
.L_x_555:


//--------------------- .text._Z6MarlinILi256ELi2ELi16ELi4ELi4ELi8EEvPK4int4S2_PS0_S2_iiiPi --------------------------
	.section	.text._Z6MarlinILi256ELi2ELi16ELi4ELi4ELi8EEvPK4int4S2_PS0_S2_iiiPi,"ax",@progbits
	.align	128
        .global         _Z6MarlinILi256ELi2ELi16ELi4ELi4ELi8EEvPK4int4S2_PS0_S2_iiiPi
        .type           _Z6MarlinILi256ELi2ELi16ELi4ELi4ELi8EEvPK4int4S2_PS0_S2_iiiPi,@function
        .size           _Z6MarlinILi256ELi2ELi16ELi4ELi4ELi8EEvPK4int4S2_PS0_S2_iiiPi,(.L_x_556 - _Z6MarlinILi256ELi2ELi16ELi4ELi4ELi8EEvPK4int4S2_PS0_S2_iiiPi)
        .other          _Z6MarlinILi256ELi2ELi16ELi4ELi4ELi8EEvPK4int4S2_PS0_S2_iiiPi,@"STO_CUDA_ENTRY STV_DEFAULT"
_Z6MarlinILi256ELi2ELi16ELi4ELi4ELi8EEvPK4int4S2_PS0_S2_iiiPi:
.text._Z6MarlinILi256ELi2ELi16ELi4ELi4ELi8EEvPK4int4S2_PS0_S2_iiiPi:
[----:B------:R-:W-:Y:S08]  /*0000*/  LDC R1, c[0x0][0x37c] ;  /* 0x0000df00ff017b82 */ /* 0x000ff00000000800 */
[----:B------:R-:W1:Y:S01]  /*0010*/  LDC R9, c[0x0][0x370] ;  /* 0x0000dc00ff097b82 */ /* 0x000e620000000800 */
[----:B------:R-:W2:Y:S01]  /*0020*/  LDCU.64 UR10, c[0x0][0x380] ;  /* 0x00007000ff0a77ac */ /* 0x000ea20008000a00 */
[----:B------:R-:W3:Y:S06]  /*0030*/  LDCU.64 UR8, c[0x0][0x390] ;  /* 0x00007200ff0877ac */ /* 0x000eec0008000a00 */
[----:B------:R-:W4:Y:S01]  /*0040*/  LDC.64 R2, c[0x0][0x3a0] ;  /* 0x0000e800ff027b82 */ /* 0x000f220000000a00 */
[----:B------:R-:W5:Y:S07]  /*0050*/  LDCU.64 UR6, c[0x0][0x3b0] ;  /* 0x00007600ff0677ac */ /* 0x000f6e0008000a00 */
[----:B------:R-:W4:Y:S01]  /*0060*/  LDC R6, c[0x0][0x3a8] ;  /* 0x0000ea00ff067b82 */ /* 0x000f220000000800 */
[----:B--2---:R-:W-:-:S02]  /*0070*/  IMAD.U32 R140, RZ, RZ, UR10 ;  /* 0x0000000aff8c7e24 */ /* 0x004fc4000f8e00ff */
[----:B------:R-:W-:Y:S01]  /*0080*/  IMAD.U32 R141, RZ, RZ, UR11 ;  /* 0x0000000bff8d7e24 */ /* 0x000fe2000f8e00ff */
[----:B---3--:R-:W-:-:S04]  /*0090*/  MOV R138, UR8 ;  /* 0x00000008008a7c02 */ /* 0x008fc80008000f00 */
[----:B------:R-:W2:Y:S01]  /*00a0*/  S2UR UR4, SR_CTAID.X ;  /* 0x00000000000479c3 */ /* 0x000ea20000002500 */
[-C--:B-1----:R-:W-:Y:S01]  /*00b0*/  IABS R8, R9.reuse ;  /* 0x0000000900087213 */ /* 0x082fe20000000000 */
[----:B------:R-:W-:Y:S01]  /*00c0*/  IMAD.U32 R139, RZ, RZ, UR9 ;  /* 0x00000009ff8b7e24 */ /* 0x000fe2000f8e00ff */
[----:B------:R-:W-:Y:S01]  /*00d0*/  IABS R4, R9 ;  /* 0x0000000900047213 */ /* 0x000fe20000000000 */
[----:B-----5:R-:W-:Y:S01]  /*00e0*/  IMAD.U32 R136, RZ, RZ, UR6 ;  /* 0x00000006ff887e24 */ /* 0x020fe2000f8e00ff */
[----:B------:R-:W1:Y:S01]  /*00f0*/  I2F.RP R12, R8 ;  /* 0x00000008000c7306 */ /* 0x000e620000209400 */
[----:B------:R-:W-:Y:S01]  /*0100*/  MOV R137, UR7 ;  /* 0x0000000700897c02 */ /* 0x000fe20008000f00 */
[----:B------:R-:W-:Y:S01]  /*0110*/  IMAD.U32 R134, RZ, RZ, UR8 ;  /* 0x00000008ff867e24 */ /* 0x000fe2000f8e00ff */
[----:B----4-:R-:W-:Y:S01]  /*0120*/  SHF.R.S32.HI R117, RZ, 0x1f, R3 ;  /* 0x0000001fff757819 */ /* 0x010fe20000011403 */
[----:B------:R-:W-:Y:S01]  /*0130*/  IMAD.MOV R4, RZ, RZ, -R4 ;  /* 0x000000ffff047224 */ /* 0x000fe200078e0a04 */
[----:B------:R-:W-:Y:S01]  /*0140*/  VIMNMX R124, PT, PT, R2, 0x20, !PT ;  /* 0x00000020027c7848 */ /* 0x000fe20007fe0100 */
[----:B------:R-:W-:Y:S01]  /*0150*/  IMAD.U32 R135, RZ, RZ, UR9 ;  /* 0x00000009ff877e24 */ /* 0x000fe2000f8e00ff */
[----:B------:R-:W-:Y:S01]  /*0160*/  LEA.HI R125, R117, R3, RZ, 0x8 ;  /* 0x00000003757d7211 */ /* 0x000fe200078f40ff */
[----:B------:R-:W-:Y:S01]  /*0170*/  IMAD.U32 R133, RZ, RZ, UR7 ;  /* 0x00000007ff857e24 */ /* 0x000fe2000f8e00ff */
[----:B------:R-:W-:-:S02]  /*0180*/  SHF.R.U32.HI R124, RZ, 0x5, R124 ;  /* 0x00000005ff7c7819 */ /* 0x000fc4000001167c */
[----:B------:R-:W-:Y:S02]  /*0190*/  SHF.R.S32.HI R0, RZ, 0x1f, R6 ;  /* 0x0000001fff007819 */ /* 0x000fe40000011406 */
[----:B------:R-:W-:Y:S01]  /*01a0*/  SHF.R.S32.HI R125, RZ, 0x8, R125 ;  /* 0x00000008ff7d7819 */ /* 0x000fe2000001147d */
[----:B-1----:R-:W1:Y:S01]  /*01b0*/  MUFU.RCP R12, R12 ;  /* 0x0000000c000c7308 */ /* 0x002e620000001000 */
[----:B------:R-:W-:-:S03]  /*01c0*/  LEA.HI R126, R0, R6, RZ, 0x6 ;  /* 0x00000006007e7211 */ /* 0x000fc600078f30ff */
[----:B------:R-:W-:Y:S01]  /*01d0*/  IMAD R124, R124, R125, RZ ;  /* 0x0000007d7c7c7224 */ /* 0x000fe200078e02ff */
[----:B------:R-:W-:Y:S02]  /*01e0*/  MOV R132, UR6 ;  /* 0x0000000600847c02 */ /* 0x000fe40008000f00 */
[----:B------:R-:W-:-:S05]  /*01f0*/  SHF.R.S32.HI R126, RZ, 0x6, R126 ;  /* 0x00000006ff7e7819 */ /* 0x000fca000001147e */
[----:B------:R-:W-:-:S05]  /*0200*/  IMAD R10, R126, R124, R9 ;  /* 0x0000007c7e0a7224 */ /* 0x000fca00078e0209 */
[----:B------:R-:W-:Y:S01]  /*0210*/  IADD3 R10, PT, PT, R10, -0x1, RZ ;  /* 0xffffffff0a0a7810 */ /* 0x000fe20007ffe0ff */
[----:B-1----:R-:W-:-:S03]  /*0220*/  VIADD R12, R12, 0xffffffe ;  /* 0x0ffffffe0c0c7836 */ /* 0x002fc60000000000 */
[----:B------:R-:W-:Y:S01]  /*0230*/  IABS R5, R10 ;  /* 0x0000000a00057213 */ /* 0x000fe20000000000 */
[----:B------:R-:W1:Y:S01]  /*0240*/  F2I.FTZ.U32.TRUNC.NTZ R13, R12 ;  /* 0x0000000c000d7305 */ /* 0x000e62000021f000 */
[----:B------:R-:W-:-:S04]  /*0250*/  LOP3.LUT R10, R10, R9, RZ, 0x3c, !PT ;  /* 0x000000090a0a7212 */ /* 0x000fc800078e3cff */
[----:B------:R-:W-:Y:S01]  /*0260*/  ISETP.GE.AND P0, PT, R10, RZ, PT ;  /* 0x000000ff0a00720c */ /* 0x000fe20003f06270 */
[----:B-1----:R-:W-:Y:S02]  /*0270*/  IMAD.MOV R7, RZ, RZ, -R13 ;  /* 0x000000ffff077224 */ /* 0x002fe400078e0a0d */
[----:B------:R-:W-:Y:S02]  /*0280*/  IMAD.MOV.U32 R12, RZ, RZ, RZ ;  /* 0x000000ffff0c7224 */ /* 0x000fe400078e00ff */
[----:B------:R-:W-:-:S04]  /*0290*/  IMAD R7, R7, R8, RZ ;  /* 0x0000000807077224 */ /* 0x000fc800078e02ff */
[----:B------:R-:W-:-:S06]  /*02a0*/  IMAD.HI.U32 R7, R13, R7, R12 ;  /* 0x000000070d077227 */ /* 0x000fcc00078e000c */
[----:B------:R-:W-:-:S04]  /*02b0*/  IMAD.HI.U32 R7, R7, R5, RZ ;  /* 0x0000000507077227 */ /* 0x000fc800078e00ff */
[----:B------:R-:W-:Y:S02]  /*02c0*/  IMAD R5, R7, R4, R5 ;  /* 0x0000000407057224 */ /* 0x000fe400078e0205 */
[----:B------:R-:W1:Y:S03]  /*02d0*/  I2F.U32.RP R4, R126 ;  /* 0x0000007e00047306 */ /* 0x000e660000209000 */
[----:B------:R-:W-:-:S05]  /*02e0*/  ISETP.GT.U32.AND P1, PT, R8, R5, PT ;  /* 0x000000050800720c */ /* 0x000fca0003f24070 */
[----:B-1----:R-:W1:Y:S08]  /*02f0*/  MUFU.RCP R4, R4 ;  /* 0x0000000400047308 */ /* 0x002e700000001000 */
[----:B------:R-:W-:Y:S01]  /*0300*/  @!P1 IADD3 R5, PT, PT, R5, -R8, RZ ;  /* 0x8000000805059210 */ /* 0x000fe20007ffe0ff */
[----:B------:R-:W-:Y:S01]  /*0310*/  @!P1 VIADD R7, R7, 0x1 ;  /* 0x0000000107079836 */ /* 0x000fe20000000000 */
[----:B------:R-:W-:-:S02]  /*0320*/  ISETP.NE.AND P1, PT, R9, RZ, PT ;  /* 0x000000ff0900720c */ /* 0x000fc40003f25270 */
[----:B------:R-:W-:Y:S02]  /*0330*/  ISETP.GE.U32.AND P2, PT, R5, R8, PT ;  /* 0x000000080500720c */ /* 0x000fe40003f46070 */
[----:B-1----:R-:W-:-:S11]  /*0340*/  IADD3 R4, PT, PT, R4, 0xffffffe, RZ ;  /* 0x0ffffffe04047810 */ /* 0x002fd60007ffe0ff */
[----:B------:R-:W-:Y:S01]  /*0350*/  @P2 VIADD R7, R7, 0x1 ;  /* 0x0000000107072836 */ /* 0x000fe20000000000 */
[----:B------:R-:W1:Y:S03]  /*0360*/  F2I.FTZ.U32.TRUNC.NTZ R5, R4 ;  /* 0x0000000400057305 */ /* 0x000e66000021f000 */
[----:B------:R-:W-:Y:S01]  /*0370*/  IMAD.MOV.U32 R112, RZ, RZ, R7 ;  /* 0x000000ffff707224 */ /* 0x000fe200078e0007 */
[----:B------:R-:W-:-:S03]  /*0380*/  IADD3 R7, PT, PT, RZ, -R126, RZ ;  /* 0x8000007eff077210 */ /* 0x000fc60007ffe0ff */
[----:B------:R-:W-:Y:S01]  /*0390*/  @!P0 IMAD.MOV R112, RZ, RZ, -R112 ;  /* 0x000000ffff708224 */ /* 0x000fe200078e0a70 */
[----:B------:R-:W-:Y:S02]  /*03a0*/  @!P1 LOP3.LUT R112, RZ, R9, RZ, 0x33, !PT ;  /* 0x00000009ff709212 */ /* 0x000fe400078e33ff */
[----:B------:R-:W-:-:S03]  /*03b0*/  ISETP.NE.U32.AND P0, PT, R126, RZ, PT ;  /* 0x000000ff7e00720c */ /* 0x000fc60003f05070 */
[----:B------:R-:W-:Y:S02]  /*03c0*/  VIADD R112, R112, 0x1 ;  /* 0x0000000170707836 */ /* 0x000fe40000000000 */
[----:B-1----:R-:W-:-:S03]  /*03d0*/  IMAD R7, R7, R5, RZ ;  /* 0x0000000507077224 */ /* 0x002fc600078e02ff */
[----:B------:R-:W-:Y:S01]  /*03e0*/  LEA.HI R112, R112, R112, RZ, 0x1 ;  /* 0x0000007070707211 */ /* 0x000fe200078f08ff */
[----:B------:R-:W-:-:S03]  /*03f0*/  IMAD.MOV.U32 R4, RZ, RZ, RZ ;  /* 0x000000ffff047224 */ /* 0x000fc600078e00ff */
[----:B------:R-:W-:Y:S01]  /*0400*/  LOP3.LUT R112, R112, 0xfffffffe, RZ, 0xc0, !PT ;  /* 0xfffffffe70707812 */ /* 0x000fe200078ec0ff */
[----:B------:R-:W-:-:S04]  /*0410*/  IMAD.HI.U32 R5, R5, R7, R4 ;  /* 0x0000000705057227 */ /* 0x000fc800078e0004 */
[----:B--2---:R-:W-:-:S04]  /*0420*/  IMAD R114, R112, UR4, RZ ;  /* 0x0000000470727c24 */ /* 0x004fc8000f8e02ff */
[----:B------:R-:W-:-:S05]  /*0430*/  IMAD.HI.U32 R5, R5, R114, RZ ;  /* 0x0000007205057227 */ /* 0x000fca00078e00ff */
[----:B------:R-:W-:-:S05]  /*0440*/  IADD3 R4, PT, PT, -R5, RZ, RZ ;  /* 0x000000ff05047210 */ /* 0x000fca0007ffe1ff */
[----:B------:R-:W-:-:S05]  /*0450*/  IMAD R4, R126, R4, R114 ;  /* 0x000000047e047224 */ /* 0x000fca00078e0272 */
[----:B------:R-:W-:-:S13]  /*0460*/  ISETP.GE.U32.AND P2, PT, R4, R126, PT ;  /* 0x0000007e0400720c */ /* 0x000fda0003f46070 */
[----:B------:R-:W-:Y:S02]  /*0470*/  @P2 IMAD.IADD R4, R4, 0x1, -R126 ;  /* 0x0000000104042824 */ /* 0x000fe400078e0a7e */
[----:B------:R-:W-:-:S03]  /*0480*/  @P2 VIADD R5, R5, 0x1 ;  /* 0x0000000105052836 */ /* 0x000fc60000000000 */
[----:B------:R-:W-:-:S13]  /*0490*/  ISETP.GE.U32.AND P1, PT, R4, R126, PT ;  /* 0x0000007e0400720c */ /* 0x000fda0003f26070 */
[----:B------:R-:W-:Y:S02]  /*04a0*/  @P1 IADD3 R5, PT, PT, R5, 0x1, RZ ;  /* 0x0000000105051810 */ /* 0x000fe40007ffe0ff */
[----:B------:R-:W-:-:S04]  /*04b0*/  @!P0 LOP3.LUT R5, RZ, R126, RZ, 0x33, !PT ;  /* 0x0000007eff058212 */ /* 0x000fc800078e33ff */
[----:B------:R-:W-:Y:S01]  /*04c0*/  ISETP.GE.AND P0, PT, R5, R125, PT ;  /* 0x0000007d0500720c */ /* 0x000fe20003f06270 */
[-C--:B------:R-:W-:Y:S01]  /*04d0*/  IMAD R4, R126, R5.reuse, RZ ;  /* 0x000000057e047224 */ /* 0x080fe200078e02ff */
[----:B------:R-:W-:Y:S01]  /*04e0*/  MOV R123, R5 ;  /* 0x00000005007b7202 */ /* 0x000fe20000000f00 */
        /* <DEDUP_REMOVED lines=10> */
[----:B--2---:R-:W-:-:S06]  /*0590*/  VIADD R10, R10, 0xffffffe ;  /* 0x0ffffffe0a0a7836 */ /* 0x004fcc0000000000 */
[----:B------:R-:W2:Y:S02]  /*05a0*/  F2I.FTZ.U32.TRUNC.NTZ R11, R10 ;  /* 0x0000000a000b7305 */ /* 0x000ea4000021f000 */
[----:B--2---:R-:W-:Y:S01]  /*05b0*/  IADD3 R8, PT, PT, RZ, -R11, RZ ;  /* 0x8000000bff087210 */ /* 0x004fe20007ffe0ff */
[----:B------:R-:W-:-:S04]  /*05c0*/  IMAD.MOV.U32 R10, RZ, RZ, RZ ;  /* 0x000000ffff0a7224 */ /* 0x000fc800078e00ff */
[----:B------:R-:W-:-:S04]  /*05d0*/  IMAD R8, R8, R9, RZ ;  /* 0x0000000908087224 */ /* 0x000fc800078e02ff */
[----:B------:R-:W-:Y:S02]  /*05e0*/  IMAD.HI.U32 R8, R11, R8, R10 ;  /* 0x000000080b087227 */ /* 0x000fe400078e000a */
[----:B------:R-:W2:Y:S04]  /*05f0*/  LDC.64 R10, c[0x0][0x390] ;  /* 0x0000e400ff0a7b82 */ /* 0x000ea80000000a00 */
[----:B------:R-:W-:-:S04]  /*0600*/  IMAD.HI.U32 R8, R8, R7, RZ ;  /* 0x0000000708087227 */ /* 0x000fc800078e00ff */
[----:B------:R-:W-:-:S05]  /*0610*/  IMAD R5, R8, R5, R7 ;  /* 0x0000000508057224 */ /* 0x000fca00078e0207 */
[----:B------:R-:W-:-:S13]  /*0620*/  ISETP.GT.U32.AND P1, PT, R9, R5, PT ;  /* 0x000000050900720c */ /* 0x000fda0003f24070 */
[----:B------:R-:W-:Y:S01]  /*0630*/  @!P1 IMAD.IADD R5, R5, 0x1, -R9 ;  /* 0x0000000105059824 */ /* 0x000fe200078e0a09 */
[----:B------:R-:W-:Y:S02]  /*0640*/  @!P1 IADD3 R8, PT, PT, R8, 0x1, RZ ;  /* 0x0000000108089810 */ /* 0x000fe40007ffe0ff */
[----:B------:R-:W-:Y:S02]  /*0650*/  ISETP.NE.AND P1, PT, R125, RZ, PT ;  /* 0x000000ff7d00720c */ /* 0x000fe40003f25270 */
[----:B------:R-:W-:Y:S02]  /*0660*/  ISETP.GE.U32.AND P2, PT, R5, R9, PT ;  /* 0x000000090500720c */ /* 0x000fe40003f46070 */
[----:B------:R-:W-:-:S04]  /*0670*/  LOP3.LUT R5, R123, R125, RZ, 0x3c, !PT ;  /* 0x0000007d7b057212 */ /* 0x000fc800078e3cff */
[----:B------:R-:W-:-:S07]  /*0680*/  ISETP.GE.AND P0, PT, R5, RZ, PT ;  /* 0x000000ff0500720c */ /* 0x000fce0003f06270 */
[----:B------:R-:W-:-:S05]  /*0690*/  @P2 VIADD R8, R8, 0x1 ;  /* 0x0000000108082836 */ /* 0x000fca0000000000 */
[----:B------:R-:W-:Y:S02]  /*06a0*/  MOV R122, R8 ;  /* 0x00000008007a7202 */ /* 0x000fe40000000f00 */
[----:B------:R-:W3:Y:S03]  /*06b0*/  LDC.64 R8, c[0x0][0x380] ;  /* 0x0000e000ff087b82 */ /* 0x000ee60000000a00 */
[----:B------:R-:W-:Y:S01]  /*06c0*/  @!P0 IMAD.MOV R122, RZ, RZ, -R122 ;  /* 0x000000ffff7a8224 */ /* 0x000fe200078e0a7a */
[----:B------:R-:W-:-:S04]  /*06d0*/  @!P1 LOP3.LUT R122, RZ, R125, RZ, 0x33, !PT ;  /* 0x0000007dff7a9212 */ /* 0x000fc800078e33ff */
[----:B------:R-:W-:Y:S01]  /*06e0*/  SHF.L.U32 R140, R122, 0x5, RZ ;  /* 0x000000057a8c7819 */ /* 0x000fe200000006ff */
[----:B------:R-:W-:-:S04]  /*06f0*/  IMAD R122, R125, R122, RZ ;  /* 0x0000007a7d7a7224 */ /* 0x000fc800078e02ff */
        /* <DEDUP_REMOVED lines=12> */
.L_x_233:
[----:B------:R-:W-:Y:S01]  /*07c0*/  ISETP.GE.AND P0, PT, R123, R124, PT ;  /* 0x0000007c7b00720c */ /* 0x000fe20003f06270 */
[----:B------:R-:W-:Y:S01]  /*07d0*/  IMAD.MOV.U32 R121, RZ, RZ, RZ ;  /* 0x000000ffff797224 */ /* 0x000fe200078e00ff */
[----:B------:R-:W-:Y:S01]  /*07e0*/  VIMNMX R113, PT, PT, R2, 0x20, PT ;  /* 0x0000002002717848 */ /* 0x000fe20003fe0100 */
[----:B------:R-:W-:Y:S01]  /*07f0*/  IMAD.MOV.U32 R90, RZ, RZ, RZ ;  /* 0x000000ffff5a7224 */ /* 0x000fe200078e00ff */
[----:B------:R-:W-:-:S13]  /*0800*/  ISETP.LT.OR P0, PT, R112, 0x1, P0 ;  /* 0x000000017000780c */ /* 0x000fda0000701670 */
        /* <DEDUP_REMOVED lines=9> */
[----:B------:R-:W-:-:S02]  /*08a0*/  MOV R121, 0x1 ;  /* 0x0000000100797802 */ /* 0x000fc40000000f00 */
[----:B------:R-:W-:Y:S02]  /*08b0*/  IABS R2, R10 ;  /* 0x0000000a00027213 */ /* 0x000fe40000000000 */
[-C--:B------:R-:W-:Y:S01]  /*08c0*/  LOP3.LUT R10, R10, R112.reuse, RZ, 0x3c, !PT ;  /* 0x000000700a0a7212 */ /* 0x080fe200078e3cff */
[----:B-1----:R-:W1:Y:S03]  /*08d0*/  MUFU.RCP R12, R12 ;  /* 0x0000000c000c7308 */ /* 0x002e660000001000 */
[----:B------:R-:W-:Y:S02]  /*08e0*/  ISETP.GE.AND P0, PT, R10, RZ, PT ;  /* 0x000000ff0a00720c */ /* 0x000fe40003f06270 */
[----:B------:R-:W-:Y:S01]  /*08f0*/  LOP3.LUT R10, RZ, R112, RZ, 0x33, !PT ;  /* 0x00000070ff0a7212 */ /* 0x000fe200078e33ff */
[----:B-1----:R-:W-:-:S04]  /*0900*/  VIADD R12, R12, 0xffffffe ;  /* 0x0ffffffe0c0c7836 */ /* 0x002fc80000000000 */
[----:B------:R-:W1:Y:S02]  /*0910*/  F2I.FTZ.U32.TRUNC.NTZ R13, R12 ;  /* 0x0000000c000d7305 */ /* 0x000e64000021f000 */
[----:B-1----:R-:W-:Y:S01]  /*0920*/  IMAD.MOV R11, RZ, RZ, -R13 ;  /* 0x000000ffff0b7224 */ /* 0x002fe200078e0a0d */
[----:B------:R-:W-:-:S03]  /*0930*/  MOV R12, RZ ;  /* 0x000000ff000c7202 */ /* 0x000fc60000000f00 */
[----:B------:R-:W-:-:S04]  /*0940*/  IMAD R11, R11, R9, RZ ;  /* 0x000000090b0b7224 */ /* 0x000fc800078e02ff */
[----:B------:R-:W-:Y:S01]  /*0950*/  IMAD.HI.U32 R11, R13, R11, R12 ;  /* 0x0000000b0d0b7227 */ /* 0x000fe200078e000c */
[----:B------:R-:W-:-:S05]  /*0960*/  IADD3 R12, PT, PT, R126, R4, RZ ;  /* 0x000000047e0c7210 */ /* 0x000fca0007ffe0ff */
        /* <DEDUP_REMOVED lines=12> */
[----:B------:R-:W-:-:S05]  /*0a30*/  IMAD.IADD R4, R2, 0x1, -R4 ;  /* 0x0000000102047824 */ /* 0x000fca00078e0a04 */
[C---:B------:R-:W-:Y:S02]  /*0a40*/  IADD3 R12, PT, PT, -R4.reuse, R7, R126 ;  /* 0x00000007040c7210 */ /* 0x040fe40007ffe17e */
[----:B------:R-:W-:Y:S02]  /*0a50*/  ISETP.GT.AND P3, PT, R4, RZ, PT ;  /* 0x000000ff0400720c */ /* 0x000fe40003f64270 */
[----:B------:R-:W-:Y:S02]  /*0a60*/  IABS R2, R12 ;  /* 0x0000000c00027213 */ /* 0x000fe40000000000 */
[----:B------:R-:W-:Y:S02]  /*0a70*/  LOP3.LUT R12, R12, R112, RZ, 0x3c, !PT ;  /* 0x000000700c0c7212 */ /* 0x000fe400078e3cff */
[----:B------:R-:W-:Y:S01]  /*0a80*/  SEL R121, RZ, 0x1, !P3 ;  /* 0x00000001ff797807 */ /* 0x000fe20005800000 */
[----:B------:R-:W-:Y:S01]  /*0a90*/  IMAD.HI.U32 R7, R11, R2, RZ ;  /* 0x000000020b077227 */ /* 0x000fe200078e00ff */
[----:B------:R-:W-:-:S03]  /*0aa0*/  ISETP.GE.AND P0, PT, R12, RZ, PT ;  /* 0x000000ff0c00720c */ /* 0x000fc60003f06270 */
[----:B------:R-:W-:-:S05]  /*0ab0*/  IMAD R2, R7, R8, R2 ;  /* 0x0000000807027224 */ /* 0x000fca00078e0202 */
[----:B------:R-:W-:-:S13]  /*0ac0*/  ISETP.GT.U32.AND P1, PT, R9, R2, PT ;  /* 0x000000020900720c */ /* 0x000fda0003f24070 */
[----:B------:R-:W-:Y:S02]  /*0ad0*/  @!P1 IMAD.IADD R2, R2, 0x1, -R9 ;  /* 0x0000000102029824 */ /* 0x000fe400078e0a09 */
[----:B------:R-:W-:-:S03]  /*0ae0*/  @!P1 VIADD R7, R7, 0x1 ;  /* 0x0000000107079836 */ /* 0x000fc60000000000 */
[----:B------:R-:W-:Y:S02]  /*0af0*/  ISETP.GE.U32.AND P2, PT, R2, R9, PT ;  /* 0x000000090200720c */ /* 0x000fe40003f46070 */
[----:B------:R-:W-:-:S05]  /*0b00*/  IADD3 R2, PT, PT, -R5, UR4, RZ ;  /* 0x0000000405027c10 */ /* 0x000fca000fffe1ff */
[----:B------:R-:W-:-:S05]  /*0b10*/  IMAD R2, R112, R2, RZ ;  /* 0x0000000270027224 */ /* 0x000fca00078e02ff */
        /* <DEDUP_REMOVED lines=24> */
.L_x_235:
[----:B------:R-:W-:Y:S01]  /*0ca0*/  ISETP.NE.AND P0, PT, R122, R125, PT ;  /* 0x0000007d7a00720c */ /* 0x000fe20003f05270 */
[--C-:B------:R-:W-:Y:S02]  /*0cb0*/  IMAD.IADD R2, R112, 0x1, R114.reuse ;  /* 0x0000000170027824 */ /* 0x100fe400078e0272 */
[----:B------:R-:W-:-:S03]  /*0cc0*/  IMAD.IADD R90, R126, 0x1, -R114 ;  /* 0x000000017e5a7824 */ /* 0x000fc600078e0a72 */
[----:B------:R-:W-:-:S04]  /*0cd0*/  ISETP.GT.AND P1, PT, R2, R126, PT ;  /* 0x0000007e0200720c */ /* 0x000fc80003f24270 */
[----:B------:R-:W-:-:S03]  /*0ce0*/  SEL R90, R90, R112, P1 ;  /* 0x000000705a5a7207 */ /* 0x000fc60000800000 */
[----:B------:R-:W-:Y:S06]  /*0cf0*/  @P0 BRA `(.L_x_234) ;  /* 0x0000000000200947 */ /* 0x000fec0003800000 */
[----:B------:R-:W-:Y:S01]  /*0d00*/  SHF.L.U32 R4, R6, 0x2, RZ ;  /* 0x0000000206047819 */ /* 0x000fe200000006ff */
[----:B------:R-:W-:Y:S01]  /*0d10*/  IMAD.WIDE R132, R125, 0x4, R132 ;  /* 0x000000047d847825 */ /* 0x000fe200078e0284 */
[----:B------:R-:W-:Y:S02]  /*0d20*/  SHF.L.U32 R2, R3, 0x2, RZ ;  /* 0x0000000203027819 */ /* 0x000fe400000006ff */
[----:B------:R-:W-:Y:S01]  /*0d30*/  MOV R122, RZ ;  /* 0x000000ff007a7202 */ /* 0x000fe20000000f00 */
[----:B------:R-:W-:-:S04]  /*0d40*/  IMAD.WIDE R140, R4, 0x10, R140 ;  /* 0x00000010048c7825 */ /* 0x000fc800078e028c */
[----:B------:R-:W-:-:S04]  /*0d50*/  IMAD.WIDE R134, R2, 0x10, R134 ;  /* 0x0000001002867825 */ /* 0x000fc800078e0286 */
[----:B------:R-:W-:-:S04]  /*0d60*/  IMAD.WIDE R138, R2, 0x10, R138 ;  /* 0x00000010028a7825 */ /* 0x000fc800078e028a */
[----:B------:R-:W-:-:S07]  /*0d70*/  IMAD.WIDE R136, R125, 0x4, R136 ;  /* 0x000000047d887825 */ /* 0x000fce00078e0288 */
.L_x_234:
[----:B------:R-:W1:Y:S01]  /*0d80*/  S2R R2, SR_TID.X ;  /* 0x0000000000027919 */ /* 0x000e620000002100 */
[----:B------:R-:W2:Y:S01]  /*0d90*/  LDC.64 R8, c[0x0][0x388] ;  /* 0x0000e200ff087b82 */ /* 0x000ea20000000a00 */
[-C--:B------:R-:W-:Y:S01]  /*0da0*/  LEA.HI R128, R3, R3.reuse, RZ, 0x1 ;  /* 0x0000000303807211 */ /* 0x080fe200078f08ff */
[----:B------:R-:W-:Y:S01]  /*0db0*/  UMOV UR4, 0x400 ;  /* 0x0000040000047882 */ /* 0x000fe20000000000 */
[----:B------:R-:W-:Y:S01]  /*0dc0*/  LEA.HI R6, R0, R6, RZ, 0x3 ;  /* 0x0000000600067211 */ /* 0x000fe200078f18ff */
[----:B------:R-:W3:Y:S01]  /*0dd0*/  LDCU.64 UR28, c[0x0][0x358] ;  /* 0x00006b00ff1c77ac */ /* 0x000ee20008000a00 */
[----:B------:R-:W-:Y:S02]  /*0de0*/  SHF.R.S32.HI R119, RZ, 0x1, R128 ;  /* 0x00000001ff777819 */ /* 0x000fe40000011480 */
[----:B------:R-:W-:Y:S01]  /*0df0*/  ISETP.GE.AND P0, PT, R90, 0x1, PT ;  /* 0x000000015a00780c */ /* 0x000fe20003f06270 */
[----:B------:R-:W4:Y:S01]  /*0e00*/  S2UR UR5, SR_CgaCtaId ;  /* 0x00000000000579c3 */ /* 0x000f220000008800 */
[----:B------:R-:W-:Y:S01]  /*0e10*/  LEA.HI R117, R117, R3, RZ, 0x3 ;  /* 0x0000000375757211 */ /* 0x000fe200078f18ff */
[----:B------:R-:W-:Y:S01]  /*0e20*/  IMAD.SHL.U32 R118, R119, 0x4, RZ ;  /* 0x0000000477767824 */ /* 0x000fe200078e00ff */
[----:B------:R-:W-:-:S02]  /*0e30*/  SHF.R.S32.HI R6, RZ, 0x3, R6 ;  /* 0x00000003ff067819 */ /* 0x000fc40000011406 */
[----:B------:R-:W-:Y:S02]  /*0e40*/  LEA.HI R115, R114, R114, RZ, 0x1 ;  /* 0x0000007272737211 */ /* 0x000fe400078f08ff */
[----:B------:R-:W-:Y:S02]  /*0e50*/  SHF.R.S32.HI R117, RZ, 0x3, R117 ;  /* 0x00000003ff757819 */ /* 0x000fe40000011475 */
[----:B------:R-:W-:Y:S02]  /*0e60*/  SHF.R.S32.HI R115, RZ, 0x1, R115 ;  /* 0x00000001ff737819 */ /* 0x000fe40000011473 */
[----:B------:R-:W-:Y:S01]  /*0e70*/  LOP3.LUT R128, R128, 0xfffffffe, RZ, 0xc0, !PT ;  /* 0xfffffffe80807812 */ /* 0x000fe200078ec0ff */
[C---:B-1----:R-:W-:Y:S01]  /*0e80*/  IMAD.SHL.U32 R0, R2.reuse, 0x8, RZ ;  /* 0x0000000802007824 */ /* 0x042fe200078e00ff */
[--C-:B------:R-:W-:Y:S01]  /*0e90*/  SHF.R.U32.HI R5, RZ, 0x7, R2.reuse ;  /* 0x00000007ff057819 */ /* 0x100fe20000011602 */
[----:B----4-:R-:W-:Y:S01]  /*0ea0*/  ULEA UR5, UR5, UR4, 0x18 ;  /* 0x0000000405057291 */ /* 0x010fe2000f8ec0ff */
[----:B------:R-:W-:Y:S01]  /*0eb0*/  LOP3.LUT R130, R2, 0x7f, RZ, 0xc0, !PT ;  /* 0x0000007f02827812 */ /* 0x000fe200078ec0ff */
[--C-:B------:R-:W-:Y:S01]  /*0ec0*/  IMAD R115, R117, R115, R2.reuse ;  /* 0x0000007375737224 */ /* 0x100fe200078e0202 */
[----:B------:R-:W-:-:S02]  /*0ed0*/  SHF.R.U32.HI R4, RZ, 0x4, R2 ;  /* 0x00000004ff047819 */ /* 0x000fc40000011602 */
[----:B------:R-:W-:Y:S01]  /*0ee0*/  LOP3.LUT R0, R0, 0x78, RZ, 0xc0, !PT ;  /* 0x0000007800007812 */ /* 0x000fe200078ec0ff */
[----:B------:R-:W-:Y:S01]  /*0ef0*/  IMAD R130, R119, R5, R130 ;  /* 0x0000000577827224 */ /* 0x000fe200078e0282 */
[----:B------:R-:W-:Y:S01]  /*0f00*/  SHF.R.U32.HI R3, RZ, 0x3, R2 ;  /* 0x00000003ff037819 */ /* 0x000fe20000011602 */
[----:B------:R-:W-:Y:S01]  /*0f10*/  IMAD.SHL.U32 R5, R113, 0x8, RZ ;  /* 0x0000000871057824 */ /* 0x000fe200078e00ff */
[----:B------:R-:W-:Y:S01]  /*0f20*/  LOP3.LUT R4, R0, 0x1, R4, 0xf8, !PT ;  /* 0x0000000100047812 */ /* 0x000fe200078ef804 */
[----:B------:R-:W-:Y:S01]  /*0f30*/  IMAD R130, R114, R118, R130 ;  /* 0x0000007672827224 */ /* 0x000fe200078e0282 */
[----:B------:R-:W-:Y:S01]  /*0f40*/  SHF.R.U32.HI R0, RZ, 0x6, R2 ;  /* 0x00000006ff007819 */ /* 0x000fe20000011602 */
[----:B------:R-:W-:Y:S01]  /*0f50*/  IMAD R115, R122, 0x20, R115 ;  /* 0x000000207a737824 */ /* 0x000fe200078e0273 */
[----:B------:R-:W-:Y:S01]  /*0f60*/  LOP3.LUT R116, R2, 0x7, RZ, 0xc0, !PT ;  /* 0x0000000702747812 */ /* 0x000fe200078ec0ff */
[----:B------:R-:W-:Y:S01]  /*0f70*/  IMAD R130, R122, 0x80, R130 ;  /* 0x000000807a827824 */ /* 0x000fe200078e0282 */
[----:B------:R-:W-:-:S02]  /*0f80*/  LOP3.LUT R0, R0, 0xe, RZ, 0xc0, !PT ;  /* 0x0000000e00007812 */ /* 0x000fc400078ec0ff */
[----:B------:R-:W-:Y:S01]  /*0f90*/  ISETP.GE.AND P1, PT, R2, R5, PT ;  /* 0x000000050200720c */ /* 0x000fe20003f26270 */
[-C--:B------:R-:W-:Y:S01]  /*0fa0*/  IMAD R116, R6, R3.reuse, R116 ;  /* 0x0000000306747224 */ /* 0x080fe200078e0274 */
[----:B------:R-:W-:Y:S01]  /*0fb0*/  LOP3.LUT R3, R2, R3, RZ, 0x3c, !PT ;  /* 0x0000000302037212 */ /* 0x000fe200078e3cff */
[----:B--2---:R-:W-:Y:S01]  /*0fc0*/  IMAD.WIDE R130, R130, 0x10, R8 ;  /* 0x0000001082827825 */ /* 0x004fe200078e0208 */
[----:B------:R-:W-:Y:S02]  /*0fd0*/  SHF.R.U32.HI R92, RZ, 0x5, R2 ;  /* 0x00000005ff5c7819 */ /* 0x000fe40000011602 */
[----:B------:R-:W-:Y:S01]  /*0fe0*/  LEA R96, R2, UR5, 0x4 ;  /* 0x0000000502607c11 */ /* 0x000fe2000f8e20ff */
[----:B------:R-:W-:Y:S01]  /*0ff0*/  IMAD.IADD R4, R0, 0x1, R4 ;  /* 0x0000000100047824 */ /* 0x000fe200078e0204 */
[----:B------:R-:W-:Y:S01]  /*1000*/  SHF.R.U32.HI R0, RZ, 0x2, R2 ;  /* 0x00000002ff007819 */ /* 0x000fe20000011602 */
[----:B------:R-:W-:Y:S01]  /*1010*/  IMAD R114, R114, 0x8, R116 ;  /* 0x0000000872727824 */ /* 0x000fe200078e0274 */
[----:B------:R-:W-:Y:S01]  /*1020*/  LEA R3, R3, UR5, 0x4 ;  /* 0x0000000503037c11 */ /* 0x000fe2000f8e20ff */
[----:B------:R-:W-:Y:S01]  /*1030*/  IMAD.WIDE R128, R128, 0x10, R130 ;  /* 0x0000001080807825 */ /* 0x000fe200078e0282 */
[----:B------:R-:W-:-:S03]  /*1040*/  LOP3.LUT R0, R0, 0x7, RZ, 0xc0, !PT ;  /* 0x0000000700007812 */ /* 0x000fc600078ec0ff */
[----:B------:R-:W-:Y:S01]  /*1050*/  IMAD.WIDE R6, R114, 0x10, R140 ;  /* 0x0000001072067825 */ /* 0x000fe200078e028c */
[----:B---3--:R-:W-:Y:S06]  /*1060*/  @!P0 BRA `(.L_x_236) ;  /* 0x00000000007c8947 */ /* 0x008fec0003800000 */
[----:B------:R-:W-:Y:S01]  /*1070*/  UMOV UR4, 0xf0 ;  /* 0x000000f000047882 */ /* 0x000fe20000000000 */
[----:B------:R-:W-:Y:S01]  /*1080*/  ISETP.GT.U32.AND P0, PT, R2, 0x1f, PT ;  /* 0x0000001f0200780c */ /* 0x000fe20003f04070 */
        /* <DEDUP_REMOVED lines=8> */
[----:B------:R-:W-:Y:S01]  /*1110*/  @!P1 LDGSTS.E.BYPASS.LTC128B.128 [R3], desc[UR28][R6.64] ;  /* 0x0000000006039fae */ /* 0x000fe2000b981a1c */
[----:B------:R-:W-:Y:S06]  /*1120*/  BSSY.RECONVERGENT B0, `(.L_x_237) ;  /* 0x0000012000007945 */ /* 0x000fec0003800200 */
        /* <DEDUP_REMOVED lines=17> */
.L_x_238:
[----:B------:R-:W-:Y:S05]  /*1240*/  BSYNC.RECONVERGENT B0 ;  /* 0x0000000000007941 */ /* 0x000fea0003800200 */
.L_x_237:
[----:B------:R-:W-:Y:S02]  /*1250*/  IADD3 R115, PT, PT, R117, R115, RZ ;  /* 0x0000007375737210 */ /* 0x000fe40007ffe0ff */
.L_x_236:
[----:B------:R-:W-:Y:S01]  /*1260*/  ISETP.GE.AND P0, PT, R90, 0x2, PT ;  /* 0x000000025a00780c */ /* 0x000fe20003f06270 */
[----:B------:R-:W0:-:S12]  /*1270*/  LDGDEPBAR ;  /* 0x00000000000079af */ /* 0x000e180000000000 */
[----:B------:R-:W-:Y:S05]  /*1280*/  @!P0 BRA `(.L_x_239) ;  /* 0x0000000000388947 */ /* 0x000fea0003800000 */
[----:B------:R-:W-:Y:S01]  /*1290*/  UMOV UR4, 0xf0 ;  /* 0x000000f000047882 */ /* 0x000fe20000000000 */
[----:B------:R-:W-:Y:S01]  /*12a0*/  @!PT LDS RZ, [RZ] ;  /* 0x00000000fffff984 */ /* 0x000fe20000000800 */
[----:B------:R-:W-:Y:S01]  /*12b0*/  @!PT LDS RZ, [RZ] ;  /* 0x00000000fffff984 */ /* 0x000fe20000000800 */
[----:B------:R-:W-:Y:S01]  /*12c0*/  @!PT LDS RZ, [RZ] ;  /* 0x00000000fffff984 */ /* 0x000fe20000000800 */
[----:B------:R-:W-:Y:S01]  /*12d0*/  @!P1 LDGSTS.E.BYPASS.LTC128B.128 [R3+0x1000], desc[UR28][R6.64+0x80] ;  /* 0x0100008006039fae */ /* 0x000fe2000b981a1c */
[----:B------:R-:W-:Y:S01]  /*12e0*/  USHF.R.U32 UR6, UR4, 0x4, URZ ;  /* 0x0000000404067899 */ /* 0x000fe200080016ff */
[----:B------:R-:W-:-:S03]  /*12f0*/  UMOV UR7, 0x120 ;  /* 0x0000012000077882 */ /* 0x000fc60000000000 */
[----:B------:R-:W-:-:S04]  /*1300*/  ULOP3.LUT UR7, UR7, 0xf, UR6, 0xf8, !UPT ;  /* 0x0000000f07077892 */ /* 0x000fc8000f8ef806 */
[----:B------:R-:W-:Y:S01]  /*1310*/  USHF.L.U32 UR7, UR7, 0x14, URZ ;  /* 0x0000001407077899 */ /* 0x000fe200080006ff */
[----:B------:R-:W-:-:S08]  /*1320*/  UMOV UR6, URZ ;  /* 0x000000ff00067c82 */ /* 0x000fd00008000000 */
[----:B------:R2:W-:Y:S04]  /*1330*/  LDGSTS.E.BYPASS.LTC128B.128 [R96+0x6000], desc[UR6][R130.64] ;  /* 0x0600000082607fae */ /* 0x0005e8000b981a06 */
[----:B------:R3:W-:Y:S01]  /*1340*/  LDGSTS.E.BYPASS.LTC128B.128 [R96+0x7000], desc[UR6][R128.64] ;  /* 0x0700000080607fae */ /* 0x0007e2000b981a06 */
[----:B--2---:R-:W-:-:S04]  /*1350*/  IMAD.WIDE R130, R118, 0x10, R130 ;  /* 0x0000001076827825 */ /* 0x004fc800078e0282 */
[----:B---3--:R-:W-:-:S04]  /*1360*/  IMAD.WIDE R128, R118, 0x10, R128 ;  /* 0x0000001076807825 */ /* 0x008fc800078e0280 */
.L_x_239:
[----:B------:R-:W-:Y:S01]  /*1370*/  ISETP.GE.AND P0, PT, R90, 0x3, PT ;  /* 0x000000035a00780c */ /* 0x000fe20003f06270 */
[----:B------:R-:W0:-:S12]  /*1380*/  LDGDEPBAR ;  /* 0x00000000000079af */ /* 0x000e180000000000 */
[----:B------:R-:W-:Y:S05]  /*1390*/  @!P0 BRA `(.L_x_240) ;  /* 0x00000000007c8947 */ /* 0x000fea0003800000 */
        /* <DEDUP_REMOVED lines=10> */
[----:B------:R2:W-:Y:S01]  /*1440*/  @!P1 LDGSTS.E.BYPASS.LTC128B.128 [R3+0x2000], desc[UR28][R6.64+0x100] ;  /* 0x0200010006039fae */ /* 0x0005e2000b981a1c */
[----:B------:R-:W-:Y:S06]  /*1450*/  BSSY.RECONVERGENT B0, `(.L_x_241) ;  /* 0x0000010000007945 */ /* 0x000fec0003800200 */
[----:B------:R2:W-:Y:S04]  /*1460*/  LDGSTS.E.BYPASS.LTC128B.128 [R96+0x8000], desc[UR6][R130.64] ;  /* 0x0800000082607fae */ /* 0x0005e8000b981a06 */
[----:B------:R2:W-:Y:S01]  /*1470*/  LDGSTS.E.BYPASS.LTC128B.128 [R96+0x9000], desc[UR6][R128.64] ;  /* 0x0900000080607fae */ /* 0x0005e2000b981a06 */
        /* <DEDUP_REMOVED lines=13> */
.L_x_242:
[----:B------:R-:W-:Y:S05]  /*1550*/  BSYNC.RECONVERGENT B0 ;  /* 0x0000000000007941 */ /* 0x000fea0003800200 */
.L_x_241:
[----:B------:R-:W-:Y:S01]  /*1560*/  IADD3 R115, PT, PT, R117, R115, RZ ;  /* 0x0000007375737210 */ /* 0x000fe20007ffe0ff */
[----:B--2---:R-:W-:-:S04]  /*1570*/  IMAD.WIDE R128, R118, 0x10, R128 ;  /* 0x0000001076807825 */ /* 0x004fc800078e0280 */
[----:B------:R-:W-:-:S04]  /*1580*/  IMAD.WIDE R130, R118, 0x10, R130 ;  /* 0x0000001076827825 */ /* 0x000fc800078e0282 */
.L_x_240:
[----:B------:R-:W0:Y:S01]  /*1590*/  LDGDEPBAR ;  /* 0x00000000000079af */ /* 0x000e220000000000 */
[C---:B---3--:R-:W-:Y:S01]  /*15a0*/  VIADD R2, R4.reuse, 0x80 ;  /* 0x0000008004027836 */ /* 0x048fe20000000000 */
[----:B------:R-:W-:Y:S01]  /*15b0*/  LOP3.LUT R5, R4, 0xf8, RZ, 0xc0, !PT ;  /* 0x000000f804057812 */ /* 0x000fe200078ec0ff */
[----:B------:R-:W-:Y:S01]  /*15c0*/  IMAD.SHL.U32 R92, R92, 0x80, RZ ;  /* 0x000000805c5c7824 */ /* 0x000fe200078e00ff */
[----:B------:R-:W-:Y:S02]  /*15d0*/  ISETP.NE.AND P0, PT, R90, RZ, PT ;  /* 0x000000ff5a00720c */ /* 0x000fe40003f05270 */
[----:B------:R-:W-:Y:S02]  /*15e0*/  LOP3.LUT R3, R2, 0x1f8, RZ, 0xc0, !PT ;  /* 0x000001f802037812 */ /* 0x000fe400078ec0ff */
[--C-:B------:R-:W-:Y:S02]  /*15f0*/  LOP3.LUT R5, R5, 0x7, R4.reuse, 0xf8, !PT ;  /* 0x0000000705057812 */ /* 0x100fe400078ef804 */
[----:B------:R-:W-:-:S02]  /*1600*/  LOP3.LUT R3, R3, 0x7, R4, 0xf8, !PT ;  /* 0x0000000703037812 */ /* 0x000fc400078ef804 */
[----:B------:R-:W-:Y:S02]  /*1610*/  SHF.R.U32.HI R2, RZ, 0x3, R2 ;  /* 0x00000003ff027819 */ /* 0x000fe40000011602 */
[----:B------:R-:W-:Y:S02]  /*1620*/  SHF.R.U32.HI R4, RZ, 0x3, R4 ;  /* 0x00000003ff047819 */ /* 0x000fe40000011604 */
[----:B------:R-:W-:Y:S02]  /*1630*/  LOP3.LUT R2, R3, R2, RZ, 0x3c, !PT ;  /* 0x0000000203027212 */ /* 0x000fe400078e3cff */
[----:B------:R-:W-:Y:S02]  /*1640*/  LOP3.LUT R4, R5, R4, RZ, 0x3c, !PT ;  /* 0x0000000405047212 */ /* 0x000fe400078e3cff */
[----:B------:R-:W-:Y:S02]  /*1650*/  LEA R76, R2, UR5, 0x4 ;  /* 0x00000005024c7c11 */ /* 0x000fe4000f8e20ff */
[----:B------:R-:W-:Y:S01]  /*1660*/  LEA R4, R4, UR5, 0x4 ;  /* 0x0000000504047c11 */ /* 0x000fe2000f8e20ff */
[----:B------:R-:W-:-:S04]  /*1670*/  DEPBAR.LE SB0, 0x2 ;  /* 0x000080800000791a */ /* 0x000fc80000000000 */
[----:B------:R-:W-:Y:S01]  /*1680*/  BAR.SYNC.DEFER_BLOCKING 0x0 ;  /* 0x0000000000007b1d */ /* 0x000fe20000010000 */
[----:B------:R-:W-:-:S05]  /*1690*/  LOP3.LUT R92, R92, 0x180, RZ, 0xc0, !PT ;  /* 0x000001805c5c7812 */ /* 0x000fca00078ec0ff */
[----:B------:R-:W-:Y:S01]  /*16a0*/  IMAD R92, R0, 0x10, R92 ;  /* 0x00000010005c7824 */ /* 0x000fe200078e025c */
[----:B------:R2:W3:Y:S04]  /*16b0*/  LDSM.16.M88.4 R68, [R4] ;  /* 0x000000000444783b */ /* 0x0004e80000000200 */
[----:B------:R-:W4:Y:S01]  /*16c0*/  LDSM.16.M88.4 R76, [R76] ;  /* 0x000000004c4c783b */ /* 0x000f220000000200 */
[----:B------:R-:W-:Y:S05]  /*16d0*/  @!P0 EXIT ;  /* 0x000000000000894d */ /* 0x000fea0003800000 */
[----:B-1----:R-:W1:Y:S01]  /*16e0*/  LDS.128 R96, [R96+0x4000] ;  /* 0x0040000060607984 */ /* 0x002e620000000c00 */
[----:B------:R-:W-:Y:S01]  /*16f0*/  VIADD R114, R114, 0x18 ;  /* 0x0000001872727836 */ /* 0x000fe20000000000 */
[----:B------:R-:W-:Y:S01]  /*1700*/  UMOV UR4, 0xf0 ;  /* 0x000000f000047882 */ /* 0x000fe20000000000 */
        /* <DEDUP_REMOVED lines=31> */
[----:B--2---:R-:W-:Y:S01]  /*1900*/  CS2R R4, SRZ ;  /* 0x0000000000047805 */ /* 0x004fe2000001ff00 */
[----:B------:R-:W2:Y:S01]  /*1910*/  LDS.128 R92, [R92+UR5+0xc000] ;  /* 0x00c000055c5c7984 */ /* 0x000ea20008000c00 */
        /* <DEDUP_REMOVED lines=57> */
[----:B------:R-:W-:Y:S01]  /*1cb0*/  UMOV UR5, URZ ;  /* 0x000000ff00057c82 */ /* 0x000fe20008000000 */
[----:B-12---:R-:W-:Y:S01]  /*1cc0*/  UMOV UR4, URZ ;  /* 0x000000ff00047c82 */ /* 0x006fe20008000000 */
.L_x_288:
[----:B------:R-:W-:Y:S01]  /*1cd0*/  MOV R81, 0x400 ;  /* 0x0000040000517802 */ /* 0x000fe20000000f00 */
[----:B---3--:R-:W3:Y:S01]  /*1ce0*/  S2R R75, SR_TID.X ;  /* 0x00000000004b7919 */ /* 0x008ee20000002100 */
[----:B------:R-:W-:Y:S01]  /*1cf0*/  ISETP.GE.AND P0, PT, R90, 0x4, PT ;  /* 0x000000045a00780c */ /* 0x000fe20003f06270 */
[----:B------:R-:W-:Y:S05]  /*1d00*/  WARPSYNC.ALL ;  /* 0x0000000000007948 */ /* 0x000fea0003800000 */
[----:B-1----:R-:W1:Y:S01]  /*1d10*/  S2R R0, SR_CgaCtaId ;  /* 0x0000000000007919 */ /* 0x002e620000008800 */
[----:B------:R-:W-:Y:S01]  /*1d20*/  BSSY.RECONVERGENT B0, `(.L_x_243) ;  /* 0x000002e000007945 */ /* 0x000fe20003800200 */
[----:B------:R-:W-:Y:S01]  /*1d30*/  IMAD.MOV.U32 R144, RZ, RZ, R90 ;  /* 0x000000ffff907224 */ /* 0x000fe200078e005a */
[--C-:B---3--:R-:W-:Y:S01]  /*1d40*/  SHF.R.U32.HI R2, RZ, 0x6, R75.reuse ;  /* 0x00000006ff027819 */ /* 0x108fe2000001164b */
[C---:B------:R-:W-:Y:S01]  /*1d50*/  IMAD.SHL.U32 R74, R75.reuse, 0x8, RZ ;  /* 0x000000084b4a7824 */ /* 0x040fe200078e00ff */
[----:B------:R-:W-:Y:S01]  /*1d60*/  SHF.R.U32.HI R3, RZ, 0x4, R75 ;  /* 0x00000004ff037819 */ /* 0x000fe2000001164b */
[C---:B------:R-:W-:Y:S01]  /*1d70*/  IMAD.SHL.U32 R82, R75.reuse, 0x4, RZ ;  /* 0x000000044b527824 */ /* 0x040fe200078e00ff */
[----:B------:R-:W-:Y:S02]  /*1d80*/  LOP3.LUT R2, R2, 0xe, RZ, 0xc0, !PT ;  /* 0x0000000e02027812 */ /* 0x000fe400078ec0ff */
[----:B------:R-:W-:Y:S02]  /*1d90*/  LOP3.LUT R72, R74, 0x78, RZ, 0xc0, !PT ;  /* 0x000000784a487812 */ /* 0x000fe400078ec0ff */
[----:B-1----:R-:W-:Y:S02]  /*1da0*/  LEA R0, R0, R81, 0x18 ;  /* 0x0000005100007211 */ /* 0x002fe400078ec0ff */
[----:B------:R-:W-:Y:S02]  /*1db0*/  LOP3.LUT R3, R72, 0x1, R3, 0xf8, !PT ;  /* 0x0000000148037812 */ /* 0x000fe400078ef803 */
[----:B------:R-:W-:Y:S01]  /*1dc0*/  LOP3.LUT R82, R82, 0x1f0, RZ, 0xc0, !PT ;  /* 0x000001f052527812 */ /* 0x000fe200078ec0ff */
[----:B--2-4-:R-:W-:Y:S02]  /*1dd0*/  IMAD R142, R75, 0x10, R0 ;  /* 0x000000104b8e7824 */ /* 0x014fe400078e0200 */
[----:B------:R-:W-:Y:S02]  /*1de0*/  IMAD.IADD R2, R2, 0x1, R3 ;  /* 0x0000000102027824 */ /* 0x000fe400078e0203 */
[----:B------:R-:W-:Y:S01]  /*1df0*/  IMAD.IADD R127, R0, 0x1, R82 ;  /* 0x00000001007f7824 */ /* 0x000fe200078e0252 */
[----:B------:R1:W2:Y:S01]  /*1e00*/  LDS.128 R108, [R142+0x5000] ;  /* 0x005000008e6c7984 */ /* 0x0002a20000000c00 */
[C---:B------:R-:W-:Y:S02]  /*1e10*/  VIADD R72, R2.reuse, 0x84 ;  /* 0x0000008402487836 */ /* 0x040fe40000000000 */
[----:B------:R-:W-:Y:S01]  /*1e20*/  VIADD R80, R2, 0x4 ;  /* 0x0000000402507836 */ /* 0x000fe20000000000 */
[----:B------:R1:W2:Y:S02]  /*1e30*/  LDS.128 R104, [R127+0xc000] ;  /* 0x00c000007f687984 */ /* 0x0002a40000000c00 */
[----:B------:R-:W-:Y:S02]  /*1e40*/  LOP3.LUT R73, R72, 0x1f8, RZ, 0xc0, !PT ;  /* 0x000001f848497812 */ /* 0x000fe400078ec0ff */
[--C-:B------:R-:W-:Y:S02]  /*1e50*/  SHF.R.U32.HI R3, RZ, 0x3, R80.reuse ;  /* 0x00000003ff037819 */ /* 0x100fe40000011650 */
[----:B------:R-:W-:Y:S02]  /*1e60*/  LOP3.LUT R73, R73, 0x7, R80, 0xf8, !PT ;  /* 0x0000000749497812 */ /* 0x000fe400078ef850 */
[----:B------:R-:W-:Y:S02]  /*1e70*/  SHF.R.U32.HI R72, RZ, 0x3, R72 ;  /* 0x00000003ff487819 */ /* 0x000fe40000011648 */
[----:B------:R-:W-:Y:S02]  /*1e80*/  LOP3.LUT R3, R80, R3, RZ, 0x3c, !PT ;  /* 0x0000000350037212 */ /* 0x000fe400078e3cff */
[----:B------:R-:W-:Y:S03]  /*1e90*/  LOP3.LUT R72, R73, R72, RZ, 0x3c, !PT ;  /* 0x0000004849487212 */ /* 0x000fe600078e3cff */
[--C-:B------:R-:W-:Y:S02]  /*1ea0*/  IMAD R89, R3, 0x10, R0.reuse ;  /* 0x0000001003597824 */ /* 0x100fe400078e0200 */
[----:B------:R-:W-:Y:S03]  /*1eb0*/  IMAD R88, R72, 0x10, R0 ;  /* 0x0000001048587824 */ /* 0x000fe600078e0200 */
[----:B------:R1:W2:Y:S04]  /*1ec0*/  LDSM.16.M88.4 R80, [R89] ;  /* 0x000000005950783b */ /* 0x0002a80000000200 */
[----:B------:R1:W2:Y:S01]  /*1ed0*/  LDSM.16.M88.4 R84, [R88] ;  /* 0x000000005854783b */ /* 0x0002a20000000200 */
[----:B------:R-:W-:Y:S05]  /*1ee0*/  @!P0 BRA `(.L_x_244) ;  /* 0x0000000000448947 */ /* 0x000fea0003800000 */
[----:B------:R-:W-:Y:S01]  /*1ef0*/  SHF.R.U32.HI R72, RZ, 0x3, R75 ;  /* 0x00000003ff487819 */ /* 0x000fe2000001164b */
[----:B------:R-:W-:Y:S01]  /*1f00*/  IMAD.SHL.U32 R3, R113, 0x8, RZ ;  /* 0x0000000871037824 */ /* 0x000fe200078e00ff */
[C---:B------:R-:W-:Y:S04]  /*1f10*/  LEA R100, P0, R114.reuse, R140, 0x4 ;  /* 0x0000008c72647211 */ /* 0x040fe800078020ff */
[C---:B------:R-:W-:Y:S02]  /*1f20*/  ISETP.GE.AND P1, PT, R75.reuse, R3, PT ;  /* 0x000000034b00720c */ /* 0x040fe40003f26270 */
[----:B------:R-:W-:Y:S02]  /*1f30*/  LOP3.LUT R3, R75, R72, RZ, 0x3c, !PT ;  /* 0x000000484b037212 */ /* 0x000fe400078e3cff */
[----:B------:R-:W-:Y:S03]  /*1f40*/  LEA.HI.X.SX32 R101, R114, R141, 0x4, P0 ;  /* 0x0000008d72657211 */ /* 0x000fe600000f26ff */
[----:B------:R-:W-:Y:S06]  /*1f50*/  IMAD R3, R3, 0x10, R0 ;  /* 0x0000001003037824 */ /* 0x000fec00078e0200 */
[----:B------:R-:W-:Y:S01]  /*1f60*/  @!PT LDS RZ, [RZ] ;  /* 0x00000000fffff984 */ /* 0x000fe20000000800 */
[----:B------:R-:W-:Y:S01]  /*1f70*/  @!PT LDS RZ, [RZ] ;  /* 0x00000000fffff984 */ /* 0x000fe20000000800 */
[----:B------:R-:W-:Y:S01]  /*1f80*/  @!PT LDS RZ, [RZ] ;  /* 0x00000000fffff984 */ /* 0x000fe20000000800 */
[----:B------:R-:W-:Y:S04]  /*1f90*/  @!P1 LDGSTS.E.BYPASS.LTC128B.128 [R3+0x3000], desc[UR28][R100.64] ;  /* 0x0300000064039fae */ /* 0x000fe8000b981a1c */
[----:B------:R3:W-:Y:S04]  /*1fa0*/  LDGSTS.E.BYPASS.LTC128B.128 [R142+0xa000], desc[UR26][R130.64] ;  /* 0x0a000000828e7fae */ /* 0x0007e8000b981a1a */
[----:B------:R5:W-:Y:S01]  /*1fb0*/  LDGSTS.E.BYPASS.LTC128B.128 [R142+0xb000], desc[UR26][R128.64] ;  /* 0x0b000000808e7fae */ /* 0x000be2000b981a1a */
[C---:B---3--:R-:W-:Y:S02]  /*1fc0*/  LEA R130, P1, R118.reuse, R130, 0x4 ;  /* 0x0000008276827211 */ /* 0x048fe400078220ff */
[C---:B-----5:R-:W-:Y:S02]  /*1fd0*/  LEA R128, P0, R118.reuse, R128, 0x4 ;  /* 0x0000008076807211 */ /* 0x060fe400078020ff */
[C---:B------:R-:W-:Y:S02]  /*1fe0*/  LEA.HI.X.SX32 R131, R118.reuse, R131, 0x4, P1 ;  /* 0x0000008376837211 */ /* 0x040fe400008f26ff */
[----:B------:R-:W-:Y:S09]  /*1ff0*/  LEA.HI.X.SX32 R129, R118, R129, 0x4, P0 ;  /* 0x0000008176817211 */ /* 0x000ff200000f26ff */
.L_x_244:
[----:B------:R-:W-:Y:S05]  /*2000*/  BSYNC.RECONVERGENT B0 ;  /* 0x0000000000007941 */ /* 0x000fea0003800200 */
.L_x_243:
[C---:B------:R-:W-:Y:S01]  /*2010*/  IADD3 R143, PT, PT, R2.reuse, 0x80, RZ ;  /* 0x00000080028f7810 */ /* 0x040fe20007ffe0ff */
[----:B------:R-:W0:Y:S01]  /*2020*/  LDGDEPBAR ;  /* 0x00000000000079af */ /* 0x000e220000000000 */
[--C-:B------:R-:W-:Y:S02]  /*2030*/  SHF.R.U32.HI R164, RZ, 0x3, R2.reuse ;  /* 0x00000003ffa47819 */ /* 0x100fe40000011602 */
[----:B------:R-:W-:Y:S02]  /*2040*/  LOP3.LUT R91, R143, 0x1f8, RZ, 0xc0, !PT ;  /* 0x000001f88f5b7812 */ /* 0x000fe400078ec0ff */
[----:B------:R-:W-:Y:S02]  /*2050*/  MOV R146, 0x64006400 ;  /* 0x6400640000927802 */ /* 0x000fe40000000f00 */
[----:B------:R-:W-:Y:S02]  /*2060*/  LOP3.LUT R164, R2, R164, RZ, 0x3c, !PT ;  /* 0x000000a402a47212 */ /* 0x000fe400078e3cff */
[----:B------:R-:W-:Y:S02]  /*2070*/  LOP3.LUT R91, R91, 0x7, R2, 0xf8, !PT ;  /* 0x000000075b5b7812 */ /* 0x000fe400078ef802 */
[C-C-:B------:R-:W-:Y:S02]  /*2080*/  LOP3.LUT R3, R96.reuse, 0xf000f0, R146.reuse, 0xea, !PT ;  /* 0x00f000f060037812 */ /* 0x140fe400078eea92 */
[----:B------:R-:W-:Y:S02]  /*2090*/  LOP3.LUT R2, R96, 0xf000f, R146, 0xea, !PT ;  /* 0x000f000f60027812 */ /* 0x000fe400078eea92 */
[----:B------:R-:W-:Y:S02]  /*20a0*/  MOV R145, 0x2c00 ;  /* 0x00002c0000917802 */ /* 0x000fe40000000f00 */
[----:B------:R-:W-:Y:S01]  /*20b0*/  SHF.R.S32.HI R73, RZ, 0x8, R96 ;  /* 0x00000008ff497819 */ /* 0x000fe20000011460 */
[----:B------:R-:W-:Y:S01]  /*20c0*/  HADD2 R2, R2, -1032, -1032 ;  /* 0xe408e40802027430 */ /* 0x000fe20000000000 */
[----:B------:R-:W-:Y:S01]  /*20d0*/  LEA R164, R164, R0, 0x4 ;  /* 0x00000000a4a47211 */ /* 0x000fe200078e20ff */
[----:B------:R-:W-:Y:S01]  /*20e0*/  HFMA2 R3, R3, R145.H0_H0, -72, -72 ;  /* 0xd480d48003037431 */ /* 0x000fe20000040091 */
[C-C-:B------:R-:W-:Y:S01]  /*20f0*/  LOP3.LUT R72, R73.reuse, 0xf000f, R146.reuse, 0xea, !PT ;  /* 0x000f000f49487812 */ /* 0x140fe200078eea92 */
[-C--:B------:R-:W-:Y:S01]  /*2100*/  HMUL2 R2, R2, R92.reuse.H0_H0 ;  /* 0x2000005c02027232 */ /* 0x080fe20000000000 */
[----:B------:R-:W-:Y:S01]  /*2110*/  LOP3.LUT R73, R73, 0xf000f0, R146, 0xea, !PT ;  /* 0x00f000f049497812 */ /* 0x000fe200078eea92 */
[----:B------:R-:W-:Y:S01]  /*2120*/  HMUL2 R3, R3, R92.H0_H0 ;  /* 0x2000005c03037232 */ /* 0x000fe20000000000 */
[----:B------:R-:W-:Y:S04]  /*2130*/  DEPBAR.LE SB0, 0x2 ;  /* 0x000080800000791a */ /* 0x000fe80000000000 */
[----:B------:R-:W-:Y:S01]  /*2140*/  HADD2 R72, R72, -1032, -1032 ;  /* 0xe408e40848487430 */ /* 0x000fe20000000000 */
[----:B------:R-:W-:-:S01]  /*2150*/  BAR.SYNC.DEFER_BLOCKING 0x0 ;  /* 0x0000000000007b1d */ /* 0x000fc20000010000 */
[C---:B------:R-:W-:Y:S05]  /*2160*/  HMMA.16816.F32 R4, R68.reuse, R2, R4 ;  /* 0x000000024404723c */ /* 0x040fea0000001804 */
[-C--:B------:R-:W-:Y:S01]  /*2170*/  HFMA2 R73, R73, R145.reuse.H0_H0, -72, -72 ;  /* 0xd480d48049497431 */ /* 0x080fe20000040091 */
[----:B------:R-:W-:Y:S01]  /*2180*/  SHF.R.U32.HI R143, RZ, 0x3, R143 ;  /* 0x00000003ff8f7819 */ /* 0x000fe2000001168f */
[-C--:B------:R-:W-:Y:S01]  /*2190*/  HMUL2 R72, R72, R92.reuse.H1_H1 ;  /* 0x3000005c48487232 */ /* 0x080fe20000000000 */
[----:B------:R-:W-:Y:S01]  /*21a0*/  ISETP.NE.AND P0, PT, R90, 0x1, PT ;  /* 0x000000015a00780c */ /* 0x000fe20003f05270 */
[----:B------:R-:W-:Y:S01]  /*21b0*/  HMUL2 R73, R73, R92.H1_H1 ;  /* 0x3000005c49497232 */ /* 0x000fe20000000000 */
[----:B------:R-:W-:Y:S02]  /*21c0*/  LOP3.LUT R143, R91, R143, RZ, 0x3c, !PT ;  /* 0x0000008f5b8f7212 */ /* 0x000fe400078e3cff */
[----:B------:R-:W-:Y:S02]  /*21d0*/  SHF.R.S32.HI R91, RZ, 0x8, R98 ;  /* 0x00000008ff5b7819 */ /* 0x000fe40000011462 */
[----:B------:R-:W-:Y:S02]  /*21e0*/  LEA R143, R143, R0, 0x4 ;  /* 0x000000008f8f7211 */ /* 0x000fe400078e20ff */
[----:B------:R-:W-:Y:S01]  /*21f0*/  HMMA.16816.F32 R8, R68, R72, R8 ;  /* 0x000000484408723c */ /* 0x000fe20000001808 */
[----:B------:R-:W-:Y:S02]  /*2200*/  MOV R90, RZ ;  /* 0x000000ff005a7202 */ /* 0x000fe40000000f00 */
[C-C-:B------:R-:W-:Y:S02]  /*2210*/  LOP3.LUT R92, R91.reuse, 0xf000f, R146.reuse, 0xea, !PT ;  /* 0x000f000f5b5c7812 */ /* 0x140fe400078eea92 */
[--C-:B------:R-:W-:Y:S03]  /*2220*/  LOP3.LUT R91, R91, 0xf000f0, R146.reuse, 0xea, !PT ;  /* 0x00f000f05b5b7812 */ /* 0x100fe600078eea92 */
[C---:B----4-:R-:W-:Y:S05]  /*2230*/  HMMA.16816.F32 R12, R76.reuse, R2, R12 ;  /* 0x000000024c0c723c */ /* 0x050fea000000180c */
[C-C-:B------:R-:W-:Y:S02]  /*2240*/  LOP3.LUT R3, R97.reuse, 0xf000f0, R146.reuse, 0xea, !PT ;  /* 0x00f000f061037812 */ /* 0x140fe400078eea92 */
[--C-:B------:R-:W-:Y:S01]  /*2250*/  LOP3.LUT R2, R97, 0xf000f, R146.reuse, 0xea, !PT ;  /* 0x000f000f61027812 */ /* 0x100fe200078eea92 */
[----:B------:R-:W-:Y:S03]  /*2260*/  HMMA.16816.F32 R16, R76, R72, R16 ;  /* 0x000000484c10723c */ /* 0x000fe60000001810 */
[----:B------:R-:W-:Y:S01]  /*2270*/  SHF.R.S32.HI R97, RZ, 0x8, R97 ;  /* 0x00000008ff617819 */ /* 0x000fe20000011461 */
[----:B------:R-:W-:Y:S02]  /*2280*/  HFMA2 R3, R3, R145.H0_H0, -72, -72 ;  /* 0xd480d48003037431 */ /* 0x000fe40000040091 */
[----:B------:R-:W-:Y:S01]  /*2290*/  HADD2 R2, R2, -1032, -1032 ;  /* 0xe408e40802027430 */ /* 0x000fe20000000000 */
[C-C-:B------:R-:W-:Y:S01]  /*22a0*/  LOP3.LUT R72, R97.reuse, 0xf000f, R146.reuse, 0xea, !PT ;  /* 0x000f000f61487812 */ /* 0x140fe200078eea92 */
[-C--:B------:R-:W-:Y:S01]  /*22b0*/  HMUL2 R3, R3, R93.reuse.H0_H0 ;  /* 0x2000005d03037232 */ /* 0x080fe20000000000 */
[--C-:B------:R-:W-:Y:S01]  /*22c0*/  LOP3.LUT R73, R97, 0xf000f0, R146.reuse, 0xea, !PT ;  /* 0x00f000f061497812 */ /* 0x100fe200078eea92 */
[----:B------:R-:W-:Y:S02]  /*22d0*/  HMUL2 R2, R2, R93.H0_H0 ;  /* 0x2000005d02027232 */ /* 0x000fe40000000000 */
[----:B------:R-:W-:Y:S02]  /*22e0*/  HADD2 R72, R72, -1032, -1032 ;  /* 0xe408e40848487430 */ /* 0x000fe40000000000 */
[----:B------:R-:W-:Y:S02]  /*22f0*/  HFMA2 R73, R73, R145.H0_H0, -72, -72 ;  /* 0xd480d48049497431 */ /* 0x000fe40000040091 */
[-C--:B------:R-:W-:Y:S01]  /*2300*/  HMUL2 R72, R72, R93.reuse.H1_H1 ;  /* 0x3000005d48487232 */ /* 0x080fe20000000000 */
[C---:B------:R-:W-:Y:S05]  /*2310*/  HMMA.16816.F32 R20, R68.reuse, R2, R20 ;  /* 0x000000024414723c */ /* 0x040fea0000001814 */
[----:B------:R-:W-:Y:S07]  /*2320*/  HMUL2 R73, R73, R93.H1_H1 ;  /* 0x3000005d49497232 */ /* 0x000fee0000000000 */
[----:B------:R-:W-:Y:S08]  /*2330*/  HMMA.16816.F32 R24, R68, R72, R24 ;  /* 0x000000484418723c */ /* 0x000ff00000001818 */
[C---:B------:R-:W-:Y:S05]  /*2340*/  HMMA.16816.F32 R28, R76.reuse, R2, R28 ;  /* 0x000000024c1c723c */ /* 0x040fea000000181c */
[C-C-:B------:R-:W-:Y:S02]  /*2350*/  LOP3.LUT R3, R98.reuse, 0xf000f0, R146.reuse, 0xea, !PT ;  /* 0x00f000f062037812 */ /* 0x140fe400078eea92 */
[----:B------:R-:W-:Y:S01]  /*2360*/  LOP3.LUT R2, R98, 0xf000f, R146, 0xea, !PT ;  /* 0x000f000f62027812 */ /* 0x000fe200078eea92 */
[----:B------:R-:W-:Y:S03]  /*2370*/  HMMA.16816.F32 R32, R76, R72, R32 ;  /* 0x000000484c20723c */ /* 0x000fe60000001820 */
[-C--:B------:R-:W-:Y:S02]  /*2380*/  HFMA2 R3, R3, R145.reuse.H0_H0, -72, -72 ;  /* 0xd480d48003037431 */ /* 0x080fe40000040091 */
[----:B------:R-:W-:Y:S02]  /*2390*/  HADD2 R2, R2, -1032, -1032 ;  /* 0xe408e40802027430 */ /* 0x000fe40000000000 */
[-C--:B------:R-:W-:Y:S02]  /*23a0*/  HMUL2 R3, R3, R94.reuse.H0_H0 ;  /* 0x2000005e03037232 */ /* 0x080fe40000000000 */
[-C--:B------:R-:W-:Y:S02]  /*23b0*/  HMUL2 R2, R2, R94.reuse.H0_H0 ;  /* 0x2000005e02027232 */ /* 0x080fe40000000000 */
[----:B------:R-:W-:Y:S02]  /*23c0*/  HADD2 R72, R92, -1032, -1032 ;  /* 0xe408e4085c487430 */ /* 0x000fe40000000000 */
[-C--:B------:R-:W-:Y:S01]  /*23d0*/  HFMA2 R73, R91, R145.reuse.H0_H0, -72, -72 ;  /* 0xd480d4805b497431 */ /* 0x080fe20000040091 */
[----:B--2---:R-:W-:Y:S01]  /*23e0*/  SHF.R.S32.HI R91, RZ, 0x8, R110 ;  /* 0x00000008ff5b7819 */ /* 0x004fe2000001146e */
[-C--:B------:R-:W-:Y:S01]  /*23f0*/  HMUL2 R72, R72, R94.reuse.H1_H1 ;  /* 0x3000005e48487232 */ /* 0x080fe20000000000 */
[C---:B------:R-:W-:Y:S05]  /*2400*/  HMMA.16816.F32 R36, R68.reuse, R2, R36 ;  /* 0x000000024424723c */ /* 0x040fea0000001824 */
[----:B------:R-:W-:Y:S07]  /*2410*/  HMUL2 R73, R73, R94.H1_H1 ;  /* 0x3000005e49497232 */ /* 0x000fee0000000000 */
[----:B------:R-:W-:Y:S08]  /*2420*/  HMMA.16816.F32 R40, R68, R72, R40 ;  /* 0x000000484428723c */ /* 0x000ff00000001828 */
[C---:B------:R-:W-:Y:S05]  /*2430*/  HMMA.16816.F32 R44, R76.reuse, R2, R44 ;  /* 0x000000024c2c723c */ /* 0x040fea000000182c */
[C-C-:B------:R-:W-:Y:S02]  /*2440*/  LOP3.LUT R3, R99.reuse, 0xf000f0, R146.reuse, 0xea, !PT ;  /* 0x00f000f063037812 */ /* 0x140fe400078eea92 */
[--C-:B------:R-:W-:Y:S01]  /*2450*/  LOP3.LUT R2, R99, 0xf000f, R146.reuse, 0xea, !PT ;  /* 0x000f000f63027812 */ /* 0x100fe200078eea92 */
[----:B------:R-:W-:Y:S01]  /*2460*/  HMMA.16816.F32 R48, R76, R72, R48 ;  /* 0x000000484c30723c */ /* 0x000fe20000001830 */
[----:B-1----:R-:W1:Y:S02]  /*2470*/  LDS.128 R100, [R127+0xc000] ;  /* 0x00c000007f647984 */ /* 0x002e640000000c00 */
[----:B------:R-:W-:Y:S01]  /*2480*/  SHF.R.S32.HI R99, RZ, 0x8, R99 ;  /* 0x00000008ff637819 */ /* 0x000fe20000011463 */
[----:B------:R-:W-:Y:S02]  /*2490*/  HFMA2 R3, R3, R145.H0_H0, -72, -72 ;  /* 0xd480d48003037431 */ /* 0x000fe40000040091 */
[----:B------:R-:W-:Y:S01]  /*24a0*/  HADD2 R2, R2, -1032, -1032 ;  /* 0xe408e40802027430 */ /* 0x000fe20000000000 */
[C-C-:B------:R-:W-:Y:S01]  /*24b0*/  LOP3.LUT R72, R99.reuse, 0xf000f, R146.reuse, 0xea, !PT ;  /* 0x000f000f63487812 */ /* 0x140fe200078eea92 */
[-C--:B------:R-:W-:Y:S01]  /*24c0*/  HMUL2 R3, R3, R95.reuse.H0_H0 ;  /* 0x2000005f03037232 */ /* 0x080fe20000000000 */
[--C-:B------:R-:W-:Y:S01]  /*24d0*/  LOP3.LUT R73, R99, 0xf000f0, R146.reuse, 0xea, !PT ;  /* 0x00f000f063497812 */ /* 0x100fe200078eea92 */
[----:B------:R-:W-:Y:S01]  /*24e0*/  HMUL2 R2, R2, R95.H0_H0 ;  /* 0x2000005f02027232 */ /* 0x000fe20000000000 */
[----:B------:R2:W3:Y:S01]  /*24f0*/  LDS.128 R96, [R142+0x6000] ;  /* 0x006000008e607984 */ /* 0x0004e20000000c00 */
[----:B------:R-:W-:Y:S02]  /*2500*/  HADD2 R72, R72, -1032, -1032 ;  /* 0xe408e40848487430 */ /* 0x000fe40000000000 */
[----:B------:R-:W-:Y:S02]  /*2510*/  HFMA2 R73, R73, R145.H0_H0, -72, -72 ;  /* 0xd480d48049497431 */ /* 0x000fe40000040091 */
[-C--:B------:R-:W-:Y:S01]  /*2520*/  HMUL2 R72, R72, R95.reuse.H1_H1 ;  /* 0x3000005f48487232 */ /* 0x080fe20000000000 */
[C---:B------:R-:W-:Y:S05]  /*2530*/  HMMA.16816.F32 R52, R68.reuse, R2, R52 ;  /* 0x000000024434723c */ /* 0x040fea0000001834 */
[----:B------:R-:W-:Y:S07]  /*2540*/  HMUL2 R73, R73, R95.H1_H1 ;  /* 0x3000005f49497232 */ /* 0x000fee0000000000 */
[----:B------:R-:W-:Y:S01]  /*2550*/  HMMA.16816.F32 R56, R68, R72, R56 ;  /* 0x000000484438723c */ /* 0x000fe20000001838 */
[----:B------:R2:W3:Y:S07]  /*2560*/  LDSM.16.M88.4 R68, [R164+0x1000] ;  /* 0x00100000a444783b */ /* 0x0004ee0000000200 */
[C---:B------:R-:W-:Y:S05]  /*2570*/  HMMA.16816.F32 R60, R76.reuse, R2, R60 ;  /* 0x000000024c3c723c */ /* 0x040fea000000183c */
[C-C-:B------:R-:W-:Y:S02]  /*2580*/  LOP3.LUT R2, R108.reuse, 0xf000f, R146.reuse, 0xea, !PT ;  /* 0x000f000f6c027812 */ /* 0x140fe400078eea92 */
[----:B------:R-:W-:Y:S01]  /*2590*/  LOP3.LUT R3, R108, 0xf000f0, R146, 0xea, !PT ;  /* 0x00f000f06c037812 */ /* 0x000fe200078eea92 */
[----:B------:R-:W-:Y:S01]  /*25a0*/  HMMA.16816.F32 R64, R76, R72, R64 ;  /* 0x000000484c40723c */ /* 0x000fe20000001840 */
[----:B------:R2:W3:Y:S02]  /*25b0*/  LDSM.16.M88.4 R76, [R143+0x1000] ;  /* 0x001000008f4c783b */ /* 0x0004e40000000200 */
[----:B------:R-:W-:Y:S01]  /*25c0*/  SHF.R.S32.HI R73, RZ, 0x8, R108 ;  /* 0x00000008ff497819 */ /* 0x000fe2000001146c */
[----:B------:R-:W-:Y:S01]  /*25d0*/  HADD2 R2, R2, -1032, -1032 ;  /* 0xe408e40802027430 */ /* 0x000fe20000000000 */
[----:B-1----:R-:W-:Y:S01]  /*25e0*/  MOV R92, R100 ;  /* 0x00000064005c7202 */ /* 0x002fe20000000f00 */
[-C--:B------:R-:W-:Y:S01]  /*25f0*/  HFMA2 R3, R3, R145.reuse.H0_H0, -72, -72 ;  /* 0xd480d48003037431 */ /* 0x080fe20000040091 */
[C-C-:B------:R-:W-:Y:S01]  /*2600*/  LOP3.LUT R72, R73.reuse, 0xf000f, R146.reuse, 0xea, !PT ;  /* 0x000f000f49487812 */ /* 0x140fe200078eea92 */
[-C--:B------:R-:W-:Y:S01]  /*2610*/  HMUL2 R2, R2, R104.reuse.H0_H0 ;  /* 0x2000006802027232 */ /* 0x080fe20000000000 */
[----:B------:R-:W-:Y:S01]  /*2620*/  LOP3.LUT R73, R73, 0xf000f0, R146, 0xea, !PT ;  /* 0x00f000f049497812 */ /* 0x000fe200078eea92 */
[-C--:B------:R-:W-:Y:S01]  /*2630*/  HMUL2 R3, R3, R104.reuse.H0_H0 ;  /* 0x2000006803037232 */ /* 0x080fe20000000000 */
[----:B------:R-:W-:Y:S01]  /*2640*/  MOV R93, R101 ;  /* 0x00000065005d7202 */ /* 0x000fe20000000f00 */
[----:B------:R-:W-:Y:S01]  /*2650*/  HADD2 R72, R72, -1032, -1032 ;  /* 0xe408e40848487430 */ /* 0x000fe20000000000 */
[----:B------:R-:W-:Y:S01]  /*2660*/  MOV R94, R102 ;  /* 0x00000066005e7202 */ /* 0x000fe20000000f00 */
[----:B------:R-:W-:Y:S01]  /*2670*/  HFMA2 R73, R73, R145.H0_H0, -72, -72 ;  /* 0xd480d48049497431 */ /* 0x000fe20000040091 */
[----:B------:R-:W-:Y:S01]  /*2680*/  MOV R95, R103 ;  /* 0x00000067005f7202 */ /* 0x000fe20000000f00 */
[----:B------:R-:W-:-:S01]  /*2690*/  HMUL2 R72, R72, R104.H1_H1 ;  /* 0x3000006848487232 */ /* 0x000fc20000000000 */
[C---:B------:R-:W-:Y:S05]  /*26a0*/  HMMA.16816.F32 R4, R80.reuse, R2, R4 ;  /* 0x000000025004723c */ /* 0x040fea0000001804 */
[----:B------:R-:W-:Y:S01]  /*26b0*/  HMUL2 R73, R73, R104.H1_H1 ;  /* 0x3000006849497232 */ /* 0x000fe20000000000 */
[C-C-:B------:R-:W-:Y:S02]  /*26c0*/  LOP3.LUT R104, R91.reuse, 0xf000f, R146.reuse, 0xea, !PT ;  /* 0x000f000f5b687812 */ /* 0x140fe400078eea92 */
[--C-:B------:R-:W-:Y:S04]  /*26d0*/  LOP3.LUT R91, R91, 0xf000f0, R146.reuse, 0xea, !PT ;  /* 0x00f000f05b5b7812 */ /* 0x100fe800078eea92 */
[----:B------:R-:W-:Y:S08]  /*26e0*/  HMMA.16816.F32 R8, R80, R72, R8 ;  /* 0x000000485008723c */ /* 0x000ff00000001808 */
[C---:B------:R-:W-:Y:S05]  /*26f0*/  HMMA.16816.F32 R12, R84.reuse, R2, R12 ;  /* 0x00000002540c723c */ /* 0x040fea000000180c */
[C-C-:B------:R-:W-:Y:S02]  /*2700*/  LOP3.LUT R2, R109.reuse, 0xf000f, R146.reuse, 0xea, !PT ;  /* 0x000f000f6d027812 */ /* 0x140fe400078eea92 */
[--C-:B------:R-:W-:Y:S01]  /*2710*/  LOP3.LUT R3, R109, 0xf000f0, R146.reuse, 0xea, !PT ;  /* 0x00f000f06d037812 */ /* 0x100fe200078eea92 */
[----:B------:R-:W-:Y:S03]  /*2720*/  HMMA.16816.F32 R16, R84, R72, R16 ;  /* 0x000000485410723c */ /* 0x000fe60000001810 */
[----:B------:R-:W-:Y:S01]  /*2730*/  SHF.R.S32.HI R109, RZ, 0x8, R109 ;  /* 0x00000008ff6d7819 */ /* 0x000fe2000001146d */
[----:B------:R-:W-:Y:S02]  /*2740*/  HADD2 R2, R2, -1032, -1032 ;  /* 0xe408e40802027430 */ /* 0x000fe40000000000 */
[----:B------:R-:W-:Y:S01]  /*2750*/  HFMA2 R3, R3, R145.H0_H0, -72, -72 ;  /* 0xd480d48003037431 */ /* 0x000fe20000040091 */
        /* <DEDUP_REMOVED lines=12> */
[--C-:B------:R-:W-:Y:S01]  /*2820*/  LOP3.LUT R3, R110, 0xf000f0, R146.reuse, 0xea, !PT ;  /* 0x00f000f06e037812 */ /* 0x100fe200078eea92 */
[----:B------:R-:W-:Y:S03]  /*2830*/  HMMA.16816.F32 R32, R84, R72, R32 ;  /* 0x000000485420723c */ /* 0x000fe60000001820 */
[----:B------:R-:W-:Y:S02]  /*2840*/  HADD2 R2, R2, -1032, -1032 ;  /* 0xe408e40802027430 */ /* 0x000fe40000000000 */
[-C--:B------:R-:W-:Y:S02]  /*2850*/  HFMA2 R3, R3, R145.reuse.H0_H0, -72, -72 ;  /* 0xd480d48003037431 */ /* 0x080fe40000040091 */
[-C--:B------:R-:W-:Y:S02]  /*2860*/  HMUL2 R2, R2, R106.reuse.H0_H0 ;  /* 0x2000006a02027232 */ /* 0x080fe40000000000 */
[-C--:B------:R-:W-:Y:S02]  /*2870*/  HMUL2 R3, R3, R106.reuse.H0_H0 ;  /* 0x2000006a03037232 */ /* 0x080fe40000000000 */
[----:B------:R-:W-:Y:S02]  /*2880*/  HADD2 R72, R104, -1032, -1032 ;  /* 0xe408e40868487430 */ /* 0x000fe40000000000 */
[-C--:B------:R-:W-:Y:S02]  /*2890*/  HFMA2 R73, R91, R145.reuse.H0_H0, -72, -72 ;  /* 0xd480d4805b497431 */ /* 0x080fe40000040091 */
        /* <DEDUP_REMOVED lines=30> */
[----:B------:R1:W4:Y:S10]  /*2a80*/  LDSM.16.M88.4 R84, [R88+0x1000] ;  /* 0x001000005854783b */ /* 0x0003340000000200 */
[----:B------:R-:W-:Y:S05]  /*2a90*/  @!P0 BRA `(.L_x_247) ;  /* 0x0000000000748947 */ /* 0x000fea0003800000 */
[----:B------:R-:W-:Y:S01]  /*2aa0*/  IMAD.SHL.U32 R2, R113, 0x8, RZ ;  /* 0x0000000871027824 */ /* 0x000fe200078e00ff */
[----:B------:R-:W-:Y:S01]  /*2ab0*/  SHF.R.U32.HI R3, RZ, 0x3, R75 ;  /* 0x00000003ff037819 */ /* 0x000fe2000001164b */
[----:B------:R-:W-:Y:S01]  /*2ac0*/  BSSY.RECONVERGENT B0, `(.L_x_248) ;  /* 0x0000015000007945 */ /* 0x000fe20003800200 */
[C---:B------:R-:W-:Y:S02]  /*2ad0*/  LEA R72, P0, R114.reuse, R140, 0x4 ;  /* 0x0000008c72487211 */ /* 0x040fe400078020ff */
[C---:B------:R-:W-:Y:S02]  /*2ae0*/  ISETP.GE.AND P1, PT, R75.reuse, R2, PT ;  /* 0x000000024b00720c */ /* 0x040fe40003f26270 */
[C---:B------:R-:W-:Y:S02]  /*2af0*/  LOP3.LUT R2, R75.reuse, R3, RZ, 0x3c, !PT ;  /* 0x000000034b027212 */ /* 0x040fe400078e3cff */
[----:B------:R-:W-:Y:S02]  /*2b00*/  LEA.HI.X.SX32 R73, R114, R141, 0x4, P0 ;  /* 0x0000008d72497211 */ /* 0x000fe400000f26ff */
[----:B------:R-:W-:Y:S01]  /*2b10*/  ISETP.GT.U32.AND P0, PT, R75, 0x1f, PT ;  /* 0x0000001f4b00780c */ /* 0x000fe20003f04070 */
[----:B------:R-:W-:Y:S06]  /*2b20*/  IMAD R2, R2, 0x10, R0 ;  /* 0x0000001002027824 */ /* 0x000fec00078e0200 */
[----:B------:R-:W-:Y:S01]  /*2b30*/  @!PT LDS RZ, [RZ] ;  /* 0x00000000fffff984 */ /* 0x000fe20000000800 */
[----:B------:R-:W-:Y:S01]  /*2b40*/  @!PT LDS RZ, [RZ] ;  /* 0x00000000fffff984 */ /* 0x000fe20000000800 */
[----:B------:R-:W-:Y:S01]  /*2b50*/  @!PT LDS RZ, [RZ] ;  /* 0x00000000fffff984 */ /* 0x000fe20000000800 */
[----:B------:R1:W-:Y:S04]  /*2b60*/  @!P1 LDGSTS.E.BYPASS.LTC128B.128 [R2], desc[UR28][R72.64+0x80] ;  /* 0x0000008048029fae */ /* 0x0003e8000b981a1c */
[----:B------:R1:W-:Y:S04]  /*2b70*/  LDGSTS.E.BYPASS.LTC128B.128 [R142+0x4000], desc[UR24][R130.64] ;  /* 0x04000000828e7fae */ /* 0x0003e8000b981a18 */
[----:B------:R1:W-:Y:S01]  /*2b80*/  LDGSTS.E.BYPASS.LTC128B.128 [R142+0x5000], desc[UR24][R128.64] ;  /* 0x05000000808e7fae */ /* 0x0003e2000b981a18 */
[----:B------:R-:W-:Y:S05]  /*2b90*/  @P0 BRA `(.L_x_249) ;  /* 0x00000000001c0947 */ /* 0x000fea0003800000 */
[----:B-1----:R-:W1:Y:S02]  /*2ba0*/  LDC.64 R2, c[0x0][0x398] ;  /* 0x0000e600ff027b82 */ /* 0x002e640000000a00 */
[C---:B-1----:R-:W-:Y:S04]  /*2bb0*/  LEA R2, P0, R115.reuse, R2, 0x4 ;  /* 0x0000000273027211 */ /* 0x042fe800078020ff */
[----:B------:R-:W-:Y:S05]  /*2bc0*/  LEA.HI.X.SX32 R3, R115, R3, 0x4, P0 ;  /* 0x0000000373037211 */ /* 0x000fea00000f26ff */
[----:B------:R-:W-:Y:S01]  /*2bd0*/  @!PT LDS RZ, [RZ] ;  /* 0x00000000fffff984 */ /* 0x000fe20000000800 */
[----:B------:R-:W-:Y:S01]  /*2be0*/  @!PT LDS RZ, [RZ] ;  /* 0x00000000fffff984 */ /* 0x000fe20000000800 */
[----:B------:R-:W-:Y:S01]  /*2bf0*/  @!PT LDS RZ, [RZ] ;  /* 0x00000000fffff984 */ /* 0x000fe20000000800 */
[----:B------:R1:W-:Y:S04]  /*2c00*/  LDGSTS.E.BYPASS.LTC128B.128 [R142+0xc000], desc[UR22][R2.64] ;  /* 0x0c000000028e7fae */ /* 0x0003e8000b981a16 */
.L_x_249:
[----:B------:R-:W-:Y:S05]  /*2c10*/  BSYNC.RECONVERGENT B0 ;  /* 0x0000000000007941 */ /* 0x000fea0003800200 */
.L_x_248:
[C---:B-1----:R-:W-:Y:S01]  /*2c20*/  LEA R128, P1, R118.reuse, R128, 0x4 ;  /* 0x0000008076807211 */ /* 0x042fe200078220ff */
[----:B------:R-:W-:Y:S01]  /*2c30*/  IMAD.IADD R115, R117, 0x1, R115 ;  /* 0x0000000175737824 */ /* 0x000fe200078e0273 */
[C---:B------:R-:W-:Y:S02]  /*2c40*/  LEA R130, P0, R118.reuse, R130, 0x4 ;  /* 0x0000008276827211 */ /* 0x040fe400078020ff */
[C---:B------:R-:W-:Y:S02]  /*2c50*/  LEA.HI.X.SX32 R129, R118.reuse, R129, 0x4, P1 ;  /* 0x0000008176817211 */ /* 0x040fe400008f26ff */
[----:B------:R-:W-:Y:S09]  /*2c60*/  LEA.HI.X.SX32 R131, R118, R131, 0x4, P0 ;  /* 0x0000008376837211 */ /* 0x000ff200000f26ff */
.L_x_247:
[----:B------:R-:W-:Y:S05]  /*2c70*/  BSYNC.RECONVERGENT B1 ;  /* 0x0000000000017941 */ /* 0x000fea0003800200 */
.L_x_246:
[C-C-:B---3--:R-:W-:Y:S01]  /*2c80*/  LOP3.LUT R3, R96.reuse, 0xf000f0, R146.reuse, 0xea, !PT ;  /* 0x00f000f060037812 */ /* 0x148fe200078eea92 */
[----:B------:R-:W0:Y:S01]  /*2c90*/  LDGDEPBAR ;  /* 0x00000000000079af */ /* 0x000e220000000000 */
[----:B------:R-:W-:Y:S02]  /*2ca0*/  LOP3.LUT R2, R96, 0xf000f, R146, 0xea, !PT ;  /* 0x000f000f60027812 */ /* 0x000fe400078eea92 */
[----:B------:R-:W-:Y:S01]  /*2cb0*/  SHF.R.S32.HI R73, RZ, 0x8, R96 ;  /* 0x00000008ff497819 */ /* 0x000fe20000011460 */
[-C--:B------:R-:W-:Y:S01]  /*2cc0*/  HFMA2 R3, R3, R145.reuse.H0_H0, -72, -72 ;  /* 0xd480d48003037431 */ /* 0x080fe20000040091 */
[----:B------:R-:W-:Y:S01]  /*2cd0*/  SHF.R.S32.HI R91, RZ, 0x8, R98 ;  /* 0x00000008ff5b7819 */ /* 0x000fe20000011462 */
[----:B------:R-:W-:Y:S01]  /*2ce0*/  HADD2 R2, R2, -1032, -1032 ;  /* 0xe408e40802027430 */ /* 0x000fe20000000000 */
[C-C-:B------:R-:W-:Y:S01]  /*2cf0*/  LOP3.LUT R72, R73.reuse, 0xf000f, R146.reuse, 0xea, !PT ;  /* 0x000f000f49487812 */ /* 0x140fe200078eea92 */
[-C--:B------:R-:W-:Y:S01]  /*2d00*/  HMUL2 R3, R3, R92.reuse.H0_H0 ;  /* 0x2000005c03037232 */ /* 0x080fe20000000000 */
[----:B------:R-:W-:Y:S01]  /*2d10*/  LOP3.LUT R73, R73, 0xf000f0, R146, 0xea, !PT ;  /* 0x00f000f049497812 */ /* 0x000fe200078eea92 */
[-C--:B------:R-:W-:Y:S01]  /*2d20*/  HMUL2 R2, R2, R92.reuse.H0_H0 ;  /* 0x2000005c02027232 */ /* 0x080fe20000000000 */
[----:B------:R-:W-:Y:S01]  /*2d30*/  ISETP.NE.AND P0, PT, R144, 0x2, PT ;  /* 0x000000029000780c */ /* 0x000fe20003f05270 */
        /* <DEDUP_REMOVED lines=9> */
[--C-:B------:R-:W-:Y:S03]  /*2dd0*/  LOP3.LUT R91, R91, 0xf000f0, R146.reuse, 0xea, !PT ;  /* 0x00f000f05b5b7812 */ /* 0x100fe600078eea92 */
[C---:B------:R-:W-:Y:S05]  /*2de0*/  HMMA.16816.F32 R12, R76.reuse, R2, R12 ;  /* 0x000000024c0c723c */ /* 0x040fea000000180c */
        /* <DEDUP_REMOVED lines=26> */
[----:B----4-:R-:W-:Y:S01]  /*2f90*/  SHF.R.S32.HI R91, RZ, 0x8, R110 ;  /* 0x00000008ff5b7819 */ /* 0x010fe2000001146e */
        /* <DEDUP_REMOVED lines=105> */
[----:B------:R1:W1:Y:S10]  /*3630*/  LDSM.16.M88.4 R84, [R88+0x2000] ;  /* 0x002000005854783b */ /* 0x0002740000000200 */
        /* <DEDUP_REMOVED lines=14> */
[C---:B-----5:R-:W-:Y:S02]  /*3720*/  LEA R130, P1, R118.reuse, R130, 0x4 ;  /* 0x0000008276827211 */ /* 0x060fe400078220ff */
[C---:B--2---:R-:W-:Y:S02]  /*3730*/  LEA R128, P0, R118.reuse, R128, 0x4 ;  /* 0x0000008076807211 */ /* 0x044fe400078020ff */
[C---:B------:R-:W-:Y:S02]  /*3740*/  LEA.HI.X.SX32 R131, R118.reuse, R131, 0x4, P1 ;  /* 0x0000008376837211 */ /* 0x040fe400008f26ff */
[----:B------:R-:W-:Y:S09]  /*3750*/  LEA.HI.X.SX32 R129, R118, R129, 0x4, P0 ;  /* 0x0000008176817211 */ /* 0x000ff200000f26ff */
.L_x_251:
[----:B------:R-:W-:Y:S05]  /*3760*/  BSYNC.RECONVERGENT B0 ;  /* 0x0000000000007941 */ /* 0x000fea0003800200 */
.L_x_250:
        /* <DEDUP_REMOVED lines=49> */
[----:B-1----:R-:W-:Y:S01]  /*3a80*/  SHF.R.S32.HI R91, RZ, 0x8, R110 ;  /* 0x00000008ff5b7819 */ /* 0x002fe2000001146e */
        /* <DEDUP_REMOVED lines=8> */
[----:B--2---:R-:W2:Y:S02]  /*3b10*/  LDS.128 R100, [R127+0xc400] ;  /* 0x00c400007f647984 */ /* 0x004ea40000000c00 */
        /* <DEDUP_REMOVED lines=22> */
[----:B--2---:R-:W-:Y:S01]  /*3c80*/  MOV R92, R100 ;  /* 0x00000064005c7202 */ /* 0x004fe20000000f00 */
        /* <DEDUP_REMOVED lines=68> */
[----:B------:R-:W-:Y:S05]  /*40d0*/  WARPSYNC.ALL ;  /* 0x0000000000007948 */ /* 0x000fea0003800000 */
[----:B------:R2:W1:Y:S01]  /*40e0*/  LDSM.16.M88.4 R80, [R89+0x3000] ;  /* 0x003000005950783b */ /* 0x0004620000000200 */
[----:B------:R-:W-:Y:S01]  /*40f0*/  ISETP.GE.AND P0, PT, R144, 0x7, PT ;  /* 0x000000079000780c */ /* 0x000fe20003f06270 */
[----:B------:R-:W-:Y:S02]  /*4100*/  BSSY.RECONVERGENT B1, `(.L_x_252) ;  /* 0x0000021000017945 */ /* 0x000fe40003800200 */
[----:B------:R2:W1:Y:S04]  /*4110*/  LDSM.16.M88.4 R84, [R88+0x3000] ;  /* 0x003000005854783b */ /* 0x0004680000000200 */
[----:B------:R2:W1:Y:S06]  /*4120*/  LDS.128 R88, [R142+0xb000] ;  /* 0x00b000008e587984 */ /* 0x00046c0000000c00 */
        /* <DEDUP_REMOVED lines=13> */
[----:B------:R1:W-:Y:S04]  /*4200*/  @!P1 LDGSTS.E.BYPASS.LTC128B.128 [R2+0x2000], desc[UR28][R72.64+0x180] ;  /* 0x0200018048029fae */ /* 0x0003e8000b981a1c */
        /* <DEDUP_REMOVED lines=10> */
.L_x_255:
[----:B------:R-:W-:Y:S05]  /*42b0*/  BSYNC.RECONVERGENT B0 ;  /* 0x0000000000007941 */ /* 0x000fea0003800200 */
.L_x_254:
[C---:B-1----:R-:W-:Y:S01]  /*42c0*/  LEA R128, P1, R118.reuse, R128, 0x4 ;  /* 0x0000008076807211 */ /* 0x042fe200078220ff */
[----:B------:R-:W-:Y:S01]  /*42d0*/  IMAD.IADD R115, R117, 0x1, R115 ;  /* 0x0000000175737824 */ /* 0x000fe200078e0273 */
[C---:B------:R-:W-:Y:S02]  /*42e0*/  LEA R130, P0, R118.reuse, R130, 0x4 ;  /* 0x0000008276827211 */ /* 0x040fe400078020ff */
[C---:B------:R-:W-:Y:S02]  /*42f0*/  LEA.HI.X.SX32 R129, R118.reuse, R129, 0x4, P1 ;  /* 0x0000008176817211 */ /* 0x040fe400008f26ff */
[----:B------:R-:W-:Y:S09]  /*4300*/  LEA.HI.X.SX32 R131, R118, R131, 0x4, P0 ;  /* 0x0000008376837211 */ /* 0x000ff200000f26ff */
.L_x_253:
[----:B------:R-:W-:Y:S05]  /*4310*/  BSYNC.RECONVERGENT B1 ;  /* 0x0000000000017941 */ /* 0x000fea0003800200 */
.L_x_252:
[C-C-:B---3--:R-:W-:Y:S01]  /*4320*/  LOP3.LUT R3, R96.reuse, 0xf000f0, R146.reuse, 0xea, !PT ;  /* 0x00f000f060037812 */ /* 0x148fe200078eea92 */
[----:B------:R-:W0:Y:S01]  /*4330*/  LDGDEPBAR ;  /* 0x00000000000079af */ /* 0x000e220000000000 */
[----:B------:R-:W-:Y:S02]  /*4340*/  LOP3.LUT R2, R96, 0xf000f, R146, 0xea, !PT ;  /* 0x000f000f60027812 */ /* 0x000fe400078eea92 */
[----:B------:R-:W-:Y:S01]  /*4350*/  SHF.R.S32.HI R73, RZ, 0x8, R96 ;  /* 0x00000008ff497819 */ /* 0x000fe20000011460 */
[-C--:B------:R-:W-:Y:S02]  /*4360*/  HFMA2 R3, R3, R145.reuse.H0_H0, -72, -72 ;  /* 0xd480d48003037431 */ /* 0x080fe40000040091 */
        /* <DEDUP_REMOVED lines=37> */
[-C--:B------:R-:W-:Y:S02]  /*45c0*/  HFMA2 R3, R3, R145.reuse.H0_H0, -72, -72 ;  /* 0xd480d48003037431 */ /* 0x080fe40000040091 */
[----:B------:R-:W-:Y:S02]  /*45d0*/  HADD2 R2, R2, -1032, -1032 ;  /* 0xe408e40802027430 */ /* 0x000fe40000000000 */
        /* <DEDUP_REMOVED lines=24> */
[----:B------:R-:W-:Y:S03]  /*4760*/  HMMA.16816.F32 R56, R68, R72, R56 ;  /* 0x000000484438723c */ /* 0x000fe60000001838 */
[----:B-1----:R-:W-:Y:S04]  /*4770*/  SHF.R.S32.HI R68, RZ, 0x8, R88 ;  /* 0x00000008ff447819 */ /* 0x002fe80000011458 */
[--C-:B------:R-:W-:Y:S01]  /*4780*/  LOP3.LUT R69, R68, 0xf000f, R146.reuse, 0xea, !PT ;  /* 0x000f000f44457812 */ /* 0x100fe200078eea92 */
[C---:B------:R-:W-:Y:S05]  /*4790*/  HMMA.16816.F32 R60, R76.reuse, R2, R60 ;  /* 0x000000024c3c723c */ /* 0x040fea000000183c */
[C-C-:B------:R-:W-:Y:S02]  /*47a0*/  LOP3.LUT R2, R88.reuse, 0xf000f, R146.reuse, 0xea, !PT ;  /* 0x000f000f58027812 */ /* 0x140fe400078eea92 */
[--C-:B------:R-:W-:Y:S01]  /*47b0*/  LOP3.LUT R3, R88, 0xf000f0, R146.reuse, 0xea, !PT ;  /* 0x00f000f058037812 */ /* 0x100fe200078eea92 */
[----:B------:R-:W-:Y:S01]  /*47c0*/  HMMA.16816.F32 R64, R76, R72, R64 ;  /* 0x000000484c40723c */ /* 0x000fe20000001840 */
[----:B------:R1:W3:Y:S02]  /*47d0*/  LDS.128 R96, [R142+0x4000] ;  /* 0x004000008e607984 */ /* 0x0002e40000000c00 */
[----:B------:R-:W-:Y:S01]  /*47e0*/  HADD2 R2, R2, -1032, -1032 ;  /* 0xe408e40802027430 */ /* 0x000fe20000000000 */
[----:B------:R-:W-:Y:S01]  /*47f0*/  LOP3.LUT R68, R68, 0xf000f0, R146, 0xea, !PT ;  /* 0x00f000f044447812 */ /* 0x000fe200078eea92 */
[-C--:B------:R-:W-:Y:S01]  /*4800*/  HFMA2 R3, R3, R145.reuse.H0_H0, -72, -72 ;  /* 0xd480d48003037431 */ /* 0x080fe20000040091 */
[----:B--2---:R-:W-:Y:S01]  /*4810*/  SHF.R.S32.HI R88, RZ, 0x8, R90 ;  /* 0x00000008ff587819 */ /* 0x004fe2000001145a */
[-C--:B------:R-:W-:Y:S02]  /*4820*/  HMUL2 R2, R2, R100.reuse.H0_H0 ;  /* 0x2000006402027232 */ /* 0x080fe40000000000 */
[-C--:B------:R-:W-:Y:S01]  /*4830*/  HMUL2 R3, R3, R100.reuse.H0_H0 ;  /* 0x2000006403037232 */ /* 0x080fe20000000000 */
[----:B------:R1:W3:Y:S01]  /*4840*/  LDS.128 R92, [R127+0xc000] ;  /* 0x00c000007f5c7984 */ /* 0x0002e20000000c00 */
[----:B------:R-:W-:Y:S02]  /*4850*/  HADD2 R72, R69, -1032, -1032 ;  /* 0xe408e40845487430 */ /* 0x000fe40000000000 */
[----:B------:R-:W-:Y:S02]  /*4860*/  HFMA2 R73, R68, R145.H0_H0, -72, -72 ;  /* 0xd480d48044497431 */ /* 0x000fe40000040091 */
[----:B------:R-:W-:-:S01]  /*4870*/  HMUL2 R72, R72, R100.H1_H1 ;  /* 0x3000006448487232 */ /* 0x000fc20000000000 */
[C---:B------:R-:W-:Y:S02]  /*4880*/  HMMA.16816.F32 R4, R80.reuse, R2, R4 ;  /* 0x000000025004723c */ /* 0x040fe40000001804 */
[----:B------:R1:W3:Y:S03]  /*4890*/  LDSM.16.M88.4 R68, [R164] ;  /* 0x00000000a444783b */ /* 0x0002e60000000200 */
[----:B------:R-:W-:Y:S05]  /*48a0*/  HMUL2 R73, R73, R100.H1_H1 ;  /* 0x3000006449497232 */ /* 0x000fea0000000000 */
[----:B------:R1:W3:Y:S02]  /*48b0*/  LDSM.16.M88.4 R76, [R143] ;  /* 0x000000008f4c783b */ /* 0x0002e40000000200 */
        /* <DEDUP_REMOVED lines=11> */
[----:B------:R-:W-:Y:S01]  /*4970*/  HMUL2 R3, R3, R101.H0_H0 ;  /* 0x2000006503037232 */ /* 0x000fe20000000000 */
[C-C-:B------:R-:W-:Y:S01]  /*4980*/  LOP3.LUT R89, R88.reuse, 0xf000f, R146.reuse, 0xea, !PT ;  /* 0x000f000f58597812 */ /* 0x140fe200078eea92 */
[----:B------:R-:W-:Y:S01]  /*4990*/  HADD2 R72, R72, -1032, -1032 ;  /* 0xe408e40848487430 */ /* 0x000fe20000000000 */
[--C-:B------:R-:W-:Y:S01]  /*49a0*/  LOP3.LUT R88, R88, 0xf000f0, R146.reuse, 0xea, !PT ;  /* 0x00f000f058587812 */ /* 0x100fe200078eea92 */
        /* <DEDUP_REMOVED lines=9> */
[----:B------:R-:W-:Y:S01]  /*4a40*/  HADD2 R2, R2, -1032, -1032 ;  /* 0xe408e40802027430 */ /* 0x000fe20000000000 */
[----:B------:R-:W-:Y:S01]  /*4a50*/  IADD3 R90, PT, PT, R144, -0x4, RZ ;  /* 0xfffffffc905a7810 */ /* 0x000fe20007ffe0ff */
[-C--:B------:R-:W-:Y:S02]  /*4a60*/  HFMA2 R3, R3, R145.reuse.H0_H0, -72, -72 ;  /* 0xd480d48003037431 */ /* 0x080fe40000040091 */
[-C--:B------:R-:W-:Y:S02]  /*4a70*/  HMUL2 R2, R2, R102.reuse.H0_H0 ;  /* 0x2000006602027232 */ /* 0x080fe40000000000 */
[-C--:B------:R-:W-:Y:S02]  /*4a80*/  HMUL2 R3, R3, R102.reuse.H0_H0 ;  /* 0x2000006603037232 */ /* 0x080fe40000000000 */
[----:B------:R-:W-:Y:S01]  /*4a90*/  HADD2 R72, R89, -1032, -1032 ;  /* 0xe408e40859487430 */ /* 0x000fe20000000000 */
[C-C-:B------:R-:W-:Y:S01]  /*4aa0*/  LOP3.LUT R89, R91.reuse, 0xf000f, R146.reuse, 0xea, !PT ;  /* 0x000f000f5b597812 */ /* 0x140fe200078eea92 */
[-C--:B------:R-:W-:Y:S01]  /*4ab0*/  HFMA2 R73, R88, R145.reuse.H0_H0, -72, -72 ;  /* 0xd480d48058497431 */ /* 0x080fe20000040091 */
[--C-:B------:R-:W-:Y:S01]  /*4ac0*/  LOP3.LUT R88, R91, 0xf000f0, R146.reuse, 0xea, !PT ;  /* 0x00f000f05b587812 */ /* 0x100fe200078eea92 */
[-C--:B------:R-:W-:Y:S01]  /*4ad0*/  HMUL2 R72, R72, R102.reuse.H1_H1 ;  /* 0x3000006648487232 */ /* 0x080fe20000000000 */
[C---:B------:R-:W-:Y:S05]  /*4ae0*/  HMMA.16816.F32 R36, R80.reuse, R2, R36 ;  /* 0x000000025024723c */ /* 0x040fea0000001824 */
[----:B------:R-:W-:Y:S01]  /*4af0*/  HMUL2 R73, R73, R102.H1_H1 ;  /* 0x3000006649497232 */ /* 0x000fe20000000000 */
[----:B------:R-:W-:Y:S06]  /*4b00*/  SHF.R.S32.HI R91, RZ, 0x8, R91 ;  /* 0x00000008ff5b7819 */ /* 0x000fec000001145b */
        /* <DEDUP_REMOVED lines=16> */
[----:B------:R-:W-:Y:S11]  /*4c10*/  HMMA.16816.F32 R64, R84, R72, R64 ;  /* 0x000000485440723c */ /* 0x000ff60000001840 */
[----:B------:R-:W-:Y:S09]  /*4c20*/  @!UPT UIADD3 URZ, UPT, UPT, URZ, URZ, URZ ;  /* 0x000000fffffff290 */ /* 0x000ff2000fffe0ff */
.L_x_245:
[----:B------:R-:W-:Y:S01]  /*4c30*/  ISETP.NE.AND P0, PT, R90, RZ, PT ;  /* 0x000000ff5a00720c */ /* 0x000fe20003f05270 */
[----:B------:R-:W-:Y:S01]  /*4c40*/  BSSY B4, `(.L_x_256) ;  /* 0x0000355000047945 */ /* 0x000fe20003800000 */
[----:B------:R-:W-:Y:S11]  /*4c50*/  IADD3 R114, PT, PT, R114, 0x20, RZ ;  /* 0x0000002072727810 */ /* 0x000ff60007ffe0ff */
[----:B------:R-:W-:Y:S05]  /*4c60*/  @P0 BRA `(.L_x_257) ;  /* 0x0000003400480947 */ /* 0x000fea0003800000 */
[----:B------:R-:W-:Y:S04]  /*4c70*/  DEPBAR.LE SB0, 0x0 ;  /* 0x000080000000791a */ /* 0x000fe80000000000 */
[C---:B------:R-:W-:Y:S01]  /*4c80*/  ISETP.GT.U32.AND P2, PT, R75.reuse, 0x7f, PT ;  /* 0x0000007f4b00780c */ /* 0x040fe20003f44070 */
[----:B------:R-:W-:Y:S05]  /*4c90*/  WARPSYNC.ALL ;  /* 0x0000000000007948 */ /* 0x000fea0003800000 */
[----:B------:R-:W-:Y:S01]  /*4ca0*/  LOP3.LUT R2, R75, 0x380, RZ, 0xc0, !PT ;  /* 0x000003804b027812 */ /* 0x000fe200078ec0ff */
[----:B------:R-:W-:Y:S03]  /*4cb0*/  BSSY B3, `(.L_x_258) ;  /* 0x000023a000037945 */ /* 0x000fe60003800000 */
[----:B------:R-:W-:Y:S03]  /*4cc0*/  ISETP.NE.AND P0, PT, R2, 0x80, PT ;  /* 0x000000800200780c */ /* 0x000fe60003f05270 */
[C---:B------:R-:W-:Y:S02]  /*4cd0*/  @!P2 LOP3.LUT R152, R74.reuse, 0x1c00, RZ, 0xc0, !PT ;  /* 0x00001c004a98a812 */ /* 0x040fe400078ec0ff */
[----:B------:R-:W-:Y:S02]  /*4ce0*/  @!P2 LOP3.LUT R2, R74, 0x1c00, RZ, 0xc0, !PT ;  /* 0x00001c004a02a812 */ /* 0x000fe400078ec0ff */
[--C-:B------:R-:W-:Y:S02]  /*4cf0*/  @!P2 LOP3.LUT R152, R152, 0x7f, R75.reuse, 0xf8, !PT ;  /* 0x0000007f9898a812 */ /* 0x100fe400078ef84b */
[--C-:B------:R-:W-:Y:S02]  /*4d00*/  @!P2 LOP3.LUT R2, R2, 0x7f, R75.reuse, 0xf8, !PT ;  /* 0x0000007f0202a812 */ /* 0x100fe400078ef84b */
[-C--:B------:R-:W-:Y:S02]  /*4d10*/  @!P2 LEA R152, R152, R0.reuse, 0x4 ;  /* 0x000000009898a211 */ /* 0x080fe400078e20ff */
[-C--:B------:R-:W-:Y:S02]  /*4d20*/  @!P2 LEA R2, R2, R0.reuse, 0x4 ;  /* 0x000000000202a211 */ /* 0x080fe400078e20ff */
[C---:B------:R-:W-:Y:S02]  /*4d30*/  @!P0 LOP3.LUT R72, R74.reuse, 0x1c00, RZ, 0xc0, !PT ;  /* 0x00001c004a488812 */ /* 0x040fe400078ec0ff */
[----:B------:R-:W-:Y:S02]  /*4d40*/  @!P0 LOP3.LUT R3, R74, 0x1c00, RZ, 0xc0, !PT ;  /* 0x00001c004a038812 */ /* 0x000fe400078ec0ff */
[--C-:B------:R-:W-:Y:S02]  /*4d50*/  @!P0 LOP3.LUT R72, R72, 0x7f, R75.reuse, 0xf8, !PT ;  /* 0x0000007f48488812 */ /* 0x100fe400078ef84b */
[----:B------:R-:W-:Y:S02]  /*4d60*/  @!P0 LOP3.LUT R3, R3, 0x7f, R75, 0xf8, !PT ;  /* 0x0000007f03038812 */ /* 0x000fe400078ef84b */
[-C--:B------:R-:W-:Y:S02]  /*4d70*/  @!P0 LEA R72, R72, R0.reuse, 0x4 ;  /* 0x0000000048488211 */ /* 0x080fe400078e20ff */
[----:B------:R-:W-:Y:S03]  /*4d80*/  @!P0 LEA R3, R3, R0, 0x4 ;  /* 0x0000000003038211 */ /* 0x000fe600078e20ff */
        /* <DEDUP_REMOVED lines=47> */
[----:B------:R-:W-:Y:S01]  /*5080*/  ISETP.GE.AND P0, PT, R121, 0x2, PT ;  /* 0x000000027900780c */ /* 0x000fe20003f06270 */
        /* <DEDUP_REMOVED lines=54> */
[----:B------:R-:W-:Y:S11]  /*53f0*/  ISETP.NE.AND P3, PT, R75, RZ, PT ;  /* 0x000000ff4b00720c */ /* 0x000ff60003f65270 */
[----:B------:R-:W-:Y:S02]  /*5400*/  @!UPT UIADD3 URZ, UPT, UPT, URZ, URZ, URZ ;  /* 0x000000fffffff290 */ /* 0x000fe4000fffe0ff */
[----:B------:R-:W-:Y:S05]  /*5410*/  @P3 BRA `(.L_x_260) ;  /* 0x00000000001c3947 */ /* 0x000fea0003800000 */
[C---:B------:R-:W-:Y:S04]  /*5420*/  LEA R72, P0, R122.reuse, R136, 0x2 ;  /* 0x000000887a487211 */ /* 0x040fe800078010ff */
[----:B------:R-:W-:Y:S09]  /*5430*/  LEA.HI.X.SX32 R73, R122, R137, 0x2, P0 ;  /* 0x000000897a497211 */ /* 0x000ff200000f16ff */
.L_x_261:
[----:B------:R-:W2:Y:S04]  /*5440*/  LDG.E.STRONG.GPU R2, desc[UR28][R72.64] ;  /* 0x0000001c48027981 */ /* 0x000ea8000c1ef900 */
[----:B--2---:R-:W-:Y:S01]  /*5450*/  CCTL.IVALL ;  /* 0x00000000ff00798f */ /* 0x004fe20002000000 */
[----:B------:R-:W-:Y:S05]  /*5460*/  YIELD ;  /* 0x0000000000007946 */ /* 0x000fea0003800000 */
[----:B------:R-:W-:-:S13]  /*5470*/  ISETP.NE.AND P0, PT, R2, R120, PT ;  /* 0x000000780200720c */ /* 0x000fda0003f05270 */
[----:B------:R-:W-:Y:S05]  /*5480*/  @P0 BRA `(.L_x_261) ;  /* 0xfffffffc00ec0947 */ /* 0x000fea000383ffff */
.L_x_260:
[----:B------:R-:W-:Y:S05]  /*5490*/  WARPSYNC.ALL ;  /* 0x0000000000007948 */ /* 0x000fea0003800000 */
[----:B------:R-:W-:Y:S06]  /*54a0*/  BAR.SYNC.DEFER_BLOCKING 0x0 ;  /* 0x0000000000007b1d */ /* 0x000fec0000010000 */
[----:B------:R-:W-:Y:S04]  /*54b0*/  BSSY.RECONVERGENT B2, `(.L_x_262) ;  /* 0x0000131000027945 */ /* 0x000fe80003800200 */
[----:B------:R-:W-:Y:S05]  /*54c0*/  @P2 BRA `(.L_x_263) ;  /* 0x0000001000bc2947 */ /* 0x000fea0003800000 */
[----:B------:R-:W-:Y:S01]  /*54d0*/  ISETP.NE.AND P1, PT, R120, RZ, PT ;  /* 0x000000ff7800720c */ /* 0x000fe20003f25270 */
[----:B------:R-:W-:Y:S11]  /*54e0*/  BSSY.RECONVERGENT B1, `(.L_x_264) ;  /* 0x0000045000017945 */ /* 0x000ff60003800200 */
[----:B------:R-:W-:Y:S01]  /*54f0*/  @!UPT UIADD3 URZ, UPT, UPT, URZ, URZ, URZ ;  /* 0x000000fffffff290 */ /* 0x000fe2000fffe0ff */
[----:B------:R-:W-:Y:S05]  /*5500*/  @!P1 BRA `(.L_x_265) ;  /* 0x0000000400089947 */ /* 0x000fea0003800000 */
[--C-:B------:R-:W-:Y:S01]  /*5510*/  SHF.R.U32.HI R3, RZ, 0x3, R75.reuse ;  /* 0x00000003ff037819 */ /* 0x100fe2000001164b */
[----:B------:R-:W-:Y:S01]  /*5520*/  IMAD.SHL.U32 R72, R117, 0x8, RZ ;  /* 0x0000000875487824 */ /* 0x000fe200078e00ff */
[--C-:B------:R-:W-:Y:S01]  /*5530*/  SHF.R.U32.HI R2, RZ, 0x2, R75.reuse ;  /* 0x00000002ff027819 */ /* 0x100fe2000001164b */
[----:B------:R-:W-:Y:S01]  /*5540*/  BSSY.RECONVERGENT B0, `(.L_x_266) ;  /* 0x000001d000007945 */ /* 0x000fe20003800200 */
[----:B------:R-:W-:Y:S02]  /*5550*/  LOP3.LUT R3, R3, 0xc, RZ, 0xc0, !PT ;  /* 0x0000000c03037812 */ /* 0x000fe400078ec0ff */
[----:B------:R-:W-:Y:S02]  /*5560*/  LOP3.LUT R2, R2, 0x7, RZ, 0xc0, !PT ;  /* 0x0000000702027812 */ /* 0x000fe400078ec0ff */
[----:B------:R-:W-:Y:S02]  /*5570*/  LOP3.LUT R73, R3, 0x3, R75, 0xf8, !PT ;  /* 0x0000000303497812 */ /* 0x000fe400078ef84b */
[----:B------:R-:W-:Y:S03]  /*5580*/  LOP3.LUT R3, R2, 0x10, RZ, 0xfc, !PT ;  /* 0x0000001002037812 */ /* 0x000fe600078efcff */
[----:B------:R-:W-:Y:S04]  /*5590*/  IMAD R73, R117, R2, R73 ;  /* 0x0000000275497224 */ /* 0x000fe800078e0249 */
[----:B------:R-:W-:Y:S05]  /*55a0*/  IMAD R73, R122, 0x20, R73 ;  /* 0x000000207a497824 */ /* 0x000fea00078e0249 */
[C---:B------:R-:W-:Y:S04]  /*55b0*/  LEA R82, P0, R73.reuse, R138, 0x4 ;  /* 0x0000008a49527211 */ /* 0x040fe800078020ff */
[C---:B------:R-:W-:Y:S01]  /*55c0*/  LEA.HI.X.SX32 R83, R73.reuse, R139, 0x4, P0 ;  /* 0x0000008b49537211 */ /* 0x040fe200000f26ff */
[----:B------:R-:W-:Y:S01]  /*55d0*/  IMAD.IADD R73, R73, 0x1, R72 ;  /* 0x0000000149497824 */ /* 0x000fe200078e0248 */
[C---:B------:R-:W-:Y:S03]  /*55e0*/  LEA R80, P0, R72.reuse, R82, 0x4 ;  /* 0x0000005248507211 */ /* 0x040fe600078020ff */
[----:B------:R-:W-:Y:S01]  /*55f0*/  @!PT LDS RZ, [RZ] ;  /* 0x00000000fffff984 */ /* 0x000fe20000000800 */
[----:B------:R-:W-:Y:S01]  /*5600*/  @!PT LDS RZ, [RZ] ;  /* 0x00000000fffff984 */ /* 0x000fe20000000800 */
[----:B------:R-:W-:Y:S01]  /*5610*/  @!PT LDS RZ, [RZ] ;  /* 0x00000000fffff984 */ /* 0x000fe20000000800 */
[----:B------:R1:W-:Y:S01]  /*5620*/  LDGSTS.E.BYPASS.LTC128B.128 [R142], desc[UR28][R82.64] ;  /* 0x00000000528e7fae */ /* 0x0003e2000b981a1c */
[----:B------:R-:W-:Y:S02]  /*5630*/  LEA.HI.X.SX32 R81, R72, R83, 0x4, P0 ;  /* 0x0000005348517211 */ /* 0x000fe400000f26ff */
[----:B------:R-:W-:Y:S01]  /*5640*/  ISETP.GE.AND P0, PT, R3, R113, PT ;  /* 0x000000710300720c */ /* 0x000fe20003f06270 */
[----:B------:R1:W-:Y:S04]  /*5650*/  LDGSTS.E.BYPASS.LTC128B.128 [R142+0x800], desc[UR28][R82.64+0x100] ;  /* 0x00800100528e7fae */ /* 0x0003e8000b981a1c */
[----:B------:R1:W-:Y:S04]  /*5660*/  LDGSTS.E.BYPASS.LTC128B.128 [R142+0x1000], desc[UR28][R80.64] ;  /* 0x01000000508e7fae */ /* 0x0003e8000b981a1c */
[----:B------:R1:W-:Y:S04]  /*5670*/  LDGSTS.E.BYPASS.LTC128B.128 [R142+0x1800], desc[UR28][R80.64+0x100] ;  /* 0x01800100508e7fae */ /* 0x0003e8000b981a1c */
[----:B------:R-:W-:Y:S05]  /*5680*/  @P0 BRA `(.L_x_267) ;  /* 0x0000000000200947 */ /* 0x000fea0003800000 */
[----:B------:R-:W-:Y:S05]  /*5690*/  IMAD.IADD R72, R72, 0x1, R73 ;  /* 0x0000000148487824 */ /* 0x000fea00078e0249 */
[C---:B-1----:R-:W-:Y:S04]  /*56a0*/  LEA R80, P0, R72.reuse, R138, 0x4 ;  /* 0x0000008a48507211 */ /* 0x042fe800078020ff */
[----:B------:R-:W-:Y:S05]  /*56b0*/  LEA.HI.X.SX32 R81, R72, R139, 0x4, P0 ;  /* 0x0000008b48517211 */ /* 0x000fea00000f26ff */
[----:B------:R-:W-:Y:S01]  /*56c0*/  @!PT LDS RZ, [RZ] ;  /* 0x00000000fffff984 */ /* 0x000fe20000000800 */
[----:B------:R-:W-:Y:S01]  /*56d0*/  @!PT LDS RZ, [RZ] ;  /* 0x00000000fffff984 */ /* 0x000fe20000000800 */
[----:B------:R-:W-:Y:S01]  /*56e0*/  @!PT LDS RZ, [RZ] ;  /* 0x00000000fffff984 */ /* 0x000fe20000000800 */
[----:B------:R2:W-:Y:S04]  /*56f0*/  LDGSTS.E.BYPASS.LTC128B.128 [R142+0x2000], desc[UR28][R80.64] ;  /* 0x02000000508e7fae */ /* 0x0005e8000b981a1c */
[----:B------:R2:W-:Y:S02]  /*5700*/  LDGSTS.E.BYPASS.LTC128B.128 [R142+0x2800], desc[UR28][R80.64+0x100] ;  /* 0x02800100508e7fae */ /* 0x0005e4000b981a1c */
.L_x_267:
[----:B------:R-:W-:Y:S05]  /*5710*/  BSYNC.RECONVERGENT B0 ;  /* 0x0000000000007941 */ /* 0x000fea0003800200 */
.L_x_266:
[----:B------:R-:W-:Y:S01]  /*5720*/  LOP3.LUT R2, R2, 0x18, RZ, 0xfc, !PT ;  /* 0x0000001802027812 */ /* 0x000fe200078efcff */
[----:B------:R-:W-:Y:S01]  /*5730*/  BSSY.RECONVERGENT B0, `(.L_x_268) ;  /* 0x000000c000007945 */ /* 0x000fe20003800200 */
[----:B------:R-:W-:Y:S02]  /*5740*/  IMAD R73, R117, 0x10, R73 ;  /* 0x0000001075497824 */ /* 0x000fe400078e0249 */
[----:B------:R-:W-:Y:S11]  /*5750*/  ISETP.GE.AND P0, PT, R2, R113, PT ;  /* 0x000000710200720c */ /* 0x000ff60003f06270 */
[----:B------:R-:W-:Y:S02]  /*5760*/  @!UPT UIADD3 URZ, UPT, UPT, URZ, URZ, URZ ;  /* 0x000000fffffff290 */ /* 0x000fe4000fffe0ff */
        /* <DEDUP_REMOVED lines=8> */
.L_x_269:
[----:B------:R-:W-:Y:S05]  /*57f0*/  BSYNC.RECONVERGENT B0 ;  /* 0x0000000000007941 */ /* 0x000fea0003800200 */
.L_x_268:
[----:B------:R-:W0:Y:S01]  /*5800*/  LDGDEPBAR ;  /* 0x00000000000079af */ /* 0x000e220000000000 */
[----:B------:R-:W-:Y:S04]  /*5810*/  DEPBAR.LE SB0, 0x0 ;  /* 0x000080000000791a */ /* 0x000fe80000000000 */
[----:B-12---:R-:W3:Y:S02]  /*5820*/  LDS.128 R80, [R142] ;  /* 0x000000008e507984 */ /* 0x006ee40000000c00 */
[----:B---3--:R-:W-:Y:S02]  /*5830*/  HADD2.F32 R2, -RZ, R80.H0_H0 ;  /* 0x20000050ff027230 */ /* 0x008fe40000004100 */
[----:B------:R-:W-:Y:S02]  /*5840*/  HADD2.F32 R3, -RZ, R81.H0_H0 ;  /* 0x20000051ff037230 */ /* 0x000fe40000004100 */
[----:B------:R-:W-:Y:S02]  /*5850*/  HADD2.F32 R72, -RZ, R82.H0_H0 ;  /* 0x20000052ff487230 */ /* 0x000fe40000004100 */
[----:B------:R-:W-:Y:S01]  /*5860*/  FADD R4, R4, R2 ;  /* 0x0000000204047221 */ /* 0x000fe20000000000 */
[----:B------:R-:W-:Y:S02]  /*5870*/  HADD2.F32 R73, -RZ, R83.H0_H0 ;  /* 0x20000053ff497230 */ /* 0x000fe40000004100 */
[----:B------:R-:W-:Y:S01]  /*5880*/  FADD R20, R20, R3 ;  /* 0x0000000314147221 */ /* 0x000fe20000000000 */
[----:B------:R-:W-:Y:S02]  /*5890*/  HADD2.F32 R80, -RZ, R80.H1_H1 ;  /* 0x30000050ff507230 */ /* 0x000fe40000004100 */
[----:B------:R-:W-:Y:S01]  /*58a0*/  FADD R36, R36, R72 ;  /* 0x0000004824247221 */ /* 0x000fe20000000000 */
[----:B------:R-:W-:Y:S02]  /*58b0*/  HADD2.F32 R81, -RZ, R81.H1_H1 ;  /* 0x30000051ff517230 */ /* 0x000fe40000004100 */
[----:B------:R-:W-:Y:S01]  /*58c0*/  FADD R52, R52, R73 ;  /* 0x0000004934347221 */ /* 0x000fe20000000000 */
[----:B------:R-:W-:Y:S02]  /*58d0*/  HADD2.F32 R82, -RZ, R82.H1_H1 ;  /* 0x30000052ff527230 */ /* 0x000fe40000004100 */
[----:B------:R-:W-:Y:S01]  /*58e0*/  FADD R8, R8, R80 ;  /* 0x0000005008087221 */ /* 0x000fe20000000000 */
[----:B------:R-:W-:Y:S02]  /*58f0*/  HADD2.F32 R83, -RZ, R83.H1_H1 ;  /* 0x30000053ff537230 */ /* 0x000fe40000004100 */
[----:B------:R-:W-:Y:S01]  /*5900*/  FADD R24, R24, R81 ;  /* 0x0000005118187221 */ /* 0x000fe20000000000 */
[----:B------:R-:W-:Y:S02]  /*5910*/  FADD R40, R40, R82 ;  /* 0x0000005228287221 */ /* 0x000fe40000000000 */
[----:B------:R-:W-:Y:S07]  /*5920*/  FADD R56, R56, R83 ;  /* 0x0000005338387221 */ /* 0x000fee0000000000 */
.L_x_265:
[----:B------:R-:W-:Y:S05]  /*5930*/  BSYNC.RECONVERGENT B1 ;  /* 0x0000000000017941 */ /* 0x000fea0003800200 */
.L_x_264:
[----:B------:R-:W-:Y:S01]  /*5940*/  IADD3 R2, PT, PT, R121, -0x1, RZ ;  /* 0xffffffff79027810 */ /* 0x000fe20007ffe0ff */
[----:B------:R-:W1:Y:S01]  /*5950*/  @P1 LDS.128 R88, [R142+0x800] ;  /* 0x000800008e581984 */ /* 0x000e620000000c00 */
[----:B------:R-:W-:Y:S02]  /*5960*/  BSSY.RECONVERGENT B0, `(.L_x_270) ;  /* 0x00000a5000007945 */ /* 0x000fe40003800200 */
[----:B------:R-:W-:Y:S02]  /*5970*/  ISETP.NE.AND P0, PT, R120, R2, PT ;  /* 0x000000027800720c */ /* 0x000fe40003f05270 */
[--C-:B------:R-:W-:Y:S03]  /*5980*/  SHF.R.U32.HI R2, RZ, 0x2, R75.reuse ;  /* 0x00000002ff027819 */ /* 0x100fe6000001164b */
[----:B------:R-:W2:Y:S01]  /*5990*/  @P1 LDS.128 R84, [R142+0x1000] ;  /* 0x001000008e541984 */ /* 0x000ea20000000c00 */
[----:B------:R-:W-:Y:S07]  /*59a0*/  LOP3.LUT R2, R2, 0x7, RZ, 0xc0, !PT ;  /* 0x0000000702027812 */ /* 0x000fee00078ec0ff */
[--C-:B------:R-:W-:Y:S01]  /*59b0*/  @P0 SHF.R.U32.HI R104, RZ, 0x3, R75.reuse ;  /* 0x00000003ff680819 */ /* 0x100fe2000001164b */
[----:B------:R-:W3:Y:S01]  /*59c0*/  @P1 LDS.128 R80, [R142+0x1800] ;  /* 0x001800008e501984 */ /* 0x000ee20000000c00 */
[--C-:B------:R-:W-:Y:S02]  /*59d0*/  @P0 SHF.R.U32.HI R72, RZ, 0x3, R75.reuse ;  /* 0x00000003ff480819 */ /* 0x100fe4000001164b */
[----:B------:R-:W-:Y:S02]  /*59e0*/  @P0 LOP3.LUT R104, R104, 0xc, RZ, 0xc0, !PT ;  /* 0x0000000c68680812 */ /* 0x000fe400078ec0ff */
[----:B------:R-:W-:Y:S02]  /*59f0*/  @P0 LOP3.LUT R72, R72, 0xc, RZ, 0xc0, !PT ;  /* 0x0000000c48480812 */ /* 0x000fe400078ec0ff */
[--C-:B------:R-:W-:Y:S02]  /*5a00*/  @P0 LOP3.LUT R104, R104, 0x3, R75.reuse, 0xf8, !PT ;  /* 0x0000000368680812 */ /* 0x100fe400078ef84b */
[----:B------:R-:W-:Y:S02]  /*5a10*/  @P0 F2FP.F16.F32.PACK_AB R103, R56, R52 ;  /* 0x000000343867023e */ /* 0x000fe400000000ff */
[----:B------:R-:W-:Y:S01]  /*5a20*/  @P0 F2FP.F16.F32.PACK_AB R102, R40, R36 ;  /* 0x000000242866023e */ /* 0x000fe200000000ff */
[C---:B------:R-:W-:Y:S01]  /*5a30*/  @P0 IMAD R104, R117.reuse, R2, R104 ;  /* 0x0000000275680224 */ /* 0x040fe200078e0268 */
[----:B------:R-:W-:Y:S02]  /*5a40*/  @P0 LOP3.LUT R72, R72, 0x3, R75, 0xf8, !PT ;  /* 0x0000000348480812 */ /* 0x000fe400078ef84b */
[C---:B------:R-:W-:Y:S02]  /*5a50*/  @P0 SHF.L.U32 R74, R117.reuse, 0x3, RZ ;  /* 0x00000003754a0819 */ /* 0x040fe400000006ff */
[----:B------:R-:W-:Y:S01]  /*5a60*/  @P0 LEA R104, R122, R104, 0x5 ;  /* 0x000000687a680211 */ /* 0x000fe200078e28ff */
[C---:B------:R-:W-:Y:S01]  /*5a70*/  @P0 IMAD R72, R117.reuse, R2, R72 ;  /* 0x0000000275480224 */ /* 0x040fe200078e0248 */
[----:B------:R-:W-:Y:S03]  /*5a80*/  @P0 SHF.L.U32 R3, R117, 0x3, RZ ;  /* 0x0000000375030819 */ /* 0x000fe600000006ff */
[----:B------:R-:W-:Y:S01]  /*5a90*/  @P0 IMAD.WIDE R104, R104, 0x10, R134 ;  /* 0x0000001068680825 */ /* 0x000fe200078e0286 */
[----:B------:R-:W-:Y:S03]  /*5aa0*/  @P0 LEA R72, R122, R72, 0x5 ;  /* 0x000000487a480211 */ /* 0x000fe600078e28ff */
[----:B-1----:R-:W-:Y:S02]  /*5ab0*/  @P1 HADD2.F32 R100, -RZ, R89.H0_H0 ;  /* 0x20000059ff641230 */ /* 0x002fe40000004100 */
[----:B------:R-:W-:Y:S04]  /*5ac0*/  @P0 IMAD.WIDE R104, R74, 0x10, R104 ;  /* 0x000000104a680825 */ /* 0x000fe800078e0268 */
[----:B------:R-:W-:Y:S01]  /*5ad0*/  @P1 FADD R21, R21, R100 ;  /* 0x0000006415151221 */ /* 0x000fe20000000000 */
[----:B------:R-:W-:Y:S01]  /*5ae0*/  @P1 HADD2.F32 R74, -RZ, R90.H0_H0 ;  /* 0x2000005aff4a1230 */ /* 0x000fe20000004100 */
[----:B------:R-:W-:Y:S01]  /*5af0*/  @P0 F2FP.F16.F32.PACK_AB R100, R8, R4 ;  /* 0x000000040864023e */ /* 0x000fe200000000ff */
[----:B------:R-:W-:Y:S04]  /*5b00*/  @P0 IMAD.WIDE R72, R72, 0x10, R134 ;  /* 0x0000001048480825 */ /* 0x000fe800078e0286 */
[----:B------:R-:W-:Y:S01]  /*5b10*/  @P1 FADD R37, R37, R74 ;  /* 0x0000004a25251221 */ /* 0x000fe20000000000 */
[----:B--2---:R-:W-:Y:S02]  /*5b20*/  @P1 HADD2.F32 R74, -RZ, R86.H0_H0 ;  /* 0x20000056ff4a1230 */ /* 0x004fe40000004100 */
[----:B------:R-:W-:Y:S04]  /*5b30*/  @P0 IMAD.WIDE R72, R3, 0x10, R72 ;  /* 0x0000001003480825 */ /* 0x000fe800078e0248 */
[----:B------:R-:W-:Y:S01]  /*5b40*/  @P1 FADD R38, R38, R74 ;  /* 0x0000004a26261221 */ /* 0x000fe20000000000 */
[----:B------:R-:W-:Y:S02]  /*5b50*/  @P1 HADD2.F32 R3, -RZ, R91.H0_H0 ;  /* 0x2000005bff031230 */ /* 0x000fe40000004100 */
[----:B---3--:R-:W-:Y:S02]  /*5b60*/  @P1 HADD2.F32 R74, -RZ, R82.H0_H0 ;  /* 0x20000052ff4a1230 */ /* 0x008fe40000004100 */
[--C-:B------:R-:W-:Y:S02]  /*5b70*/  @P1 HADD2.F32 R101, -RZ, R88.reuse.H0_H0 ;  /* 0x20000058ff651230 */ /* 0x100fe40000004100 */
[----:B------:R-:W-:Y:S01]  /*5b80*/  @P1 FADD R53, R53, R3 ;  /* 0x0000000335351221 */ /* 0x000fe20000000000 */
[----:B------:R-:W-:Y:S02]  /*5b90*/  @P1 HADD2.F32 R3, -RZ, R87.H0_H0 ;  /* 0x20000057ff031230 */ /* 0x000fe40000004100 */
[----:B------:R-:W-:Y:S01]  /*5ba0*/  @P1 FADD R39, R39, R74 ;  /* 0x0000004a27271221 */ /* 0x000fe20000000000 */
[----:B------:R-:W-:Y:S01]  /*5bb0*/  @P0 SHF.R.U32.HI R74, RZ, 0x3, R75 ;  /* 0x00000003ff4a0819 */ /* 0x000fe2000001164b */
[----:B------:R-:W-:Y:S02]  /*5bc0*/  @P1 HADD2.F32 R89, -RZ, R89.H1_H1 ;  /* 0x30000059ff591230 */ /* 0x000fe40000004100 */
[----:B------:R-:W-:Y:S01]  /*5bd0*/  @P1 FADD R5, R5, R101 ;  /* 0x0000006505051221 */ /* 0x000fe20000000000 */
[----:B------:R-:W-:Y:S01]  /*5be0*/  @P0 F2FP.F16.F32.PACK_AB R101, R24, R20 ;  /* 0x000000141865023e */ /* 0x000fe200000000ff */
[----:B------:R-:W-:Y:S01]  /*5bf0*/  @P1 HADD2.F32 R88, -RZ, R88.H1_H1 ;  /* 0x30000058ff581230 */ /* 0x000fe20000004100 */
[----:B------:R-:W-:Y:S01]  /*5c00*/  @P0 LOP3.LUT R74, R74, 0xc, RZ, 0xc0, !PT ;  /* 0x0000000c4a4a0812 */ /* 0x000fe200078ec0ff */
[----:B------:R-:W-:Y:S02]  /*5c10*/  @P1 HADD2.F32 R91, -RZ, R91.H1_H1 ;  /* 0x3000005bff5b1230 */ /* 0x000fe40000004100 */
[----:B------:R-:W-:Y:S01]  /*5c20*/  @P1 FADD R54, R54, R3 ;  /* 0x0000000336361221 */ /* 0x000fe20000000000 */
[----:B------:R-:W-:Y:S01]  /*5c30*/  @P1 HADD2.F32 R3, -RZ, R83.H0_H0 ;  /* 0x20000053ff031230 */ /* 0x000fe20000004100 */
[----:B------:R-:W-:Y:S01]  /*5c40*/  @P0 LOP3.LUT R74, R74, 0x3, R75, 0xf8, !PT ;  /* 0x000000034a4a0812 */ /* 0x000fe200078ef84b */
[----:B------:R-:W-:Y:S02]  /*5c50*/  @P1 HADD2.F32 R90, -RZ, R90.H1_H1 ;  /* 0x3000005aff5a1230 */ /* 0x000fe40000004100 */
[----:B------:R-:W-:Y:S01]  /*5c60*/  @P1 FADD R25, R25, R89 ;  /* 0x0000005919191221 */ /* 0x000fe20000000000 */
[----:B------:R-:W-:Y:S01]  /*5c70*/  @P1 FADD R9, R9, R88 ;  /* 0x0000005809091221 */ /* 0x000fe20000000000 */
[----:B------:R-:W-:Y:S01]  /*5c80*/  @P1 FADD R55, R55, R3 ;  /* 0x0000000337371221 */ /* 0x000fe20000000000 */
[----:B------:R-:W-:Y:S01]  /*5c90*/  @P0 SHF.R.U32.HI R3, RZ, 0x3, R75 ;  /* 0x00000003ff030819 */ /* 0x000fe2000001164b */
[--C-:B------:R-:W-:Y:S02]  /*5ca0*/  @P1 HADD2.F32 R88, -RZ, R85.reuse.H0_H0 ;  /* 0x20000055ff581230 */ /* 0x100fe40000004100 */
[----:B------:R-:W-:Y:S01]  /*5cb0*/  @P1 FADD R57, R57, R91 ;  /* 0x0000005b39391221 */ /* 0x000fe20000000000 */
[--C-:B------:R-:W-:Y:S01]  /*5cc0*/  @P1 HADD2.F32 R89, -RZ, R84.reuse.H0_H0 ;  /* 0x20000054ff591230 */ /* 0x100fe20000004100 */
[----:B------:R-:W-:Y:S01]  /*5cd0*/  @P0 LOP3.LUT R3, R3, 0xc, RZ, 0xc0, !PT ;  /* 0x0000000c03030812 */ /* 0x000fe200078ec0ff */
[----:B------:R-:W-:Y:S02]  /*5ce0*/  @P0 IMAD R74, R117, R2, R74 ;  /* 0x00000002754a0224 */ /* 0x000fe400078e024a */
[----:B------:R-:W-:Y:S01]  /*5cf0*/  @P1 FADD R41, R41, R90 ;  /* 0x0000005a29291221 */ /* 0x000fe20000000000 */
[----:B------:R-:W-:Y:S01]  /*5d00*/  @P0 F2FP.F16.F32.PACK_AB R91, R57, R53 ;  /* 0x00000035395b023e */ /* 0x000fe200000000ff */
[----:B------:R-:W-:Y:S01]  /*5d10*/  @P1 HADD2.F32 R85, -RZ, R85.H1_H1 ;  /* 0x30000055ff551230 */ /* 0x000fe20000004100 */
[----:B------:R-:W-:Y:S01]  /*5d20*/  @P0 LOP3.LUT R3, R3, 0x3, R75, 0xf8, !PT ;  /* 0x0000000303030812 */ /* 0x000fe200078ef84b */
[----:B------:R-:W-:Y:S01]  /*5d30*/  @P1 HADD2.F32 R84, -RZ, R84.H1_H1 ;  /* 0x30000054ff541230 */ /* 0x000fe20000004100 */
[----:B------:R-:W-:Y:S01]  /*5d40*/  @P0 LEA R74, R122, R74, 0x5 ;  /* 0x0000004a7a4a0211 */ /* 0x000fe200078e28ff */
[----:B------:R-:W-:Y:S02]  /*5d50*/  @P1 HADD2.F32 R87, -RZ, R87.H1_H1 ;  /* 0x30000057ff571230 */ /* 0x000fe40000004100 */
[----:B------:R-:W-:Y:S01]  /*5d60*/  @P1 FADD R22, R22, R88 ;  /* 0x0000005816161221 */ /* 0x000fe20000000000 */
[----:B------:R-:W-:Y:S02]  /*5d70*/  @P0 IMAD R3, R117, R2, R3 ;  /* 0x0000000275030224 */ /* 0x000fe400078e0203 */
[----:B------:R-:W-:Y:S01]  /*5d80*/  @P1 FADD R6, R6, R89 ;  /* 0x0000005906061221 */ /* 0x000fe20000000000 */
[----:B------:R-:W-:Y:S01]  /*5d90*/  @P0 IMAD.WIDE R106, R74, 0x10, R134 ;  /* 0x000000104a6a0825 */ /* 0x000fe200078e0286 */
[----:B------:R-:W-:Y:S02]  /*5da0*/  @P0 F2FP.F16.F32.PACK_AB R90, R41, R37 ;  /* 0x00000025295a023e */ /* 0x000fe400000000ff */
[----:B------:R-:W-:Y:S01]  /*5db0*/  @P0 LEA R3, R122, R3, 0x5 ;  /* 0x000000037a030211 */ /* 0x000fe200078e28ff */
[----:B------:R-:W-:Y:S01]  /*5dc0*/  @P1 HADD2.F32 R86, -RZ, R86.H1_H1 ;  /* 0x30000056ff561230 */ /* 0x000fe20000004100 */
[----:B------:R1:W-:Y:S01]  /*5dd0*/  @P0 STG.E.128 desc[UR28][R106.64], R100 ;  /* 0x000000646a000986 */ /* 0x0003e2000c101d1c */
[----:B------:R-:W-:Y:S01]  /*5de0*/  @P0 F2FP.F16.F32.PACK_AB R89, R25, R21 ;  /* 0x000000151959023e */ /* 0x000fe200000000ff */
[----:B------:R-:W-:Y:S01]  /*5df0*/  @P1 FADD R26, R26, R85 ;  /* 0x000000551a1a1221 */ /* 0x000fe20000000000 */
[----:B------:R-:W-:Y:S01]  /*5e00*/  @P0 F2FP.F16.F32.PACK_AB R88, R9, R5 ;  /* 0x000000050958023e */ /* 0x000fe200000000ff */
[----:B------:R-:W-:Y:S04]  /*5e10*/  @P0 IMAD.WIDE R108, R3, 0x10, R134 ;  /* 0x00000010036c0825 */ /* 0x000fe800078e0286 */
[----:B------:R-:W-:Y:S01]  /*5e20*/  @P1 FADD R10, R10, R84 ;  /* 0x000000540a0a1221 */ /* 0x000fe20000000000 */
[----:B------:R-:W-:Y:S01]  /*5e30*/  @P1 FADD R58, R58, R87 ;  /* 0x000000573a3a1221 */ /* 0x000fe20000000000 */
[----:B------:R-:W-:Y:S01]  /*5e40*/  @P1 HADD2.F32 R84, -RZ, R81.H0_H0 ;  /* 0x20000051ff541230 */ /* 0x000fe20000004100 */
[----:B------:R1:W-:Y:S01]  /*5e50*/  @P0 STG.E.128 desc[UR28][R108.64+0x100], R88 ;  /* 0x000100586c000986 */ /* 0x0003e2000c101d1c */
[----:B------:R-:W-:Y:S01]  /*5e60*/  LOP3.LUT R3, R2, 0x10, RZ, 0xfc, !PT ;  /* 0x0000001002037812 */ /* 0x000fe200078efcff */
[----:B------:R-:W-:Y:S01]  /*5e70*/  @P1 HADD2.F32 R85, -RZ, R80.H0_H0 ;  /* 0x20000050ff551230 */ /* 0x000fe20000004100 */
[----:B------:R-:W-:Y:S01]  /*5e80*/  @P0 F2FP.F16.F32.PACK_AB R87, R58, R54 ;  /* 0x000000363a57023e */ /* 0x000fe200000000ff */
[----:B------:R-:W-:Y:S01]  /*5e90*/  @P1 FADD R42, R42, R86 ;  /* 0x000000562a2a1221 */ /* 0x000fe20000000000 */
[----:B------:R-:W-:Y:S02]  /*5ea0*/  @P1 HADD2.F32 R83, -RZ, R83.H1_H1 ;  /* 0x30000053ff531230 */ /* 0x000fe40000004100 */
[----:B------:R-:W-:Y:S01]  /*5eb0*/  @P1 FADD R23, R23, R84 ;  /* 0x0000005417171221 */ /* 0x000fe20000000000 */
[----:B------:R-:W-:Y:S02]  /*5ec0*/  @P1 HADD2.F32 R82, -RZ, R82.H1_H1 ;  /* 0x30000052ff521230 */ /* 0x000fe40000004100 */
[----:B------:R-:W-:Y:S01]  /*5ed0*/  @P1 FADD R7, R7, R85 ;  /* 0x0000005507071221 */ /* 0x000fe20000000000 */
[----:B------:R-:W-:Y:S01]  /*5ee0*/  @P1 HADD2.F32 R81, -RZ, R81.H1_H1 ;  /* 0x30000051ff511230 */ /* 0x000fe20000004100 */
[----:B------:R-:W-:Y:S01]  /*5ef0*/  @P0 F2FP.F16.F32.PACK_AB R86, R42, R38 ;  /* 0x000000262a56023e */ /* 0x000fe200000000ff */
[----:B------:R-:W-:Y:S01]  /*5f00*/  @P1 HADD2.F32 R80, -RZ, R80.H1_H1 ;  /* 0x30000050ff501230 */ /* 0x000fe20000004100 */
[----:B------:R-:W-:Y:S01]  /*5f10*/  @P0 F2FP.F16.F32.PACK_AB R85, R26, R22 ;  /* 0x000000161a55023e */ /* 0x000fe200000000ff */
[----:B------:R-:W-:Y:S01]  /*5f20*/  @P1 FADD R59, R59, R83 ;  /* 0x000000533b3b1221 */ /* 0x000fe20000000000 */
[----:B------:R-:W-:Y:S01]  /*5f30*/  @P0 F2FP.F16.F32.PACK_AB R84, R10, R6 ;  /* 0x000000060a54023e */ /* 0x000fe200000000ff */
[----:B------:R-:W-:Y:S01]  /*5f40*/  @P1 FADD R43, R43, R82 ;  /* 0x000000522b2b1221 */ /* 0x000fe20000000000 */
[----:B------:R-:W-:Y:S01]  /*5f50*/  @P1 FADD R27, R27, R81 ;  /* 0x000000511b1b1221 */ /* 0x000fe20000000000 */
[----:B------:R-:W-:Y:S01]  /*5f60*/  @P1 FADD R11, R11, R80 ;  /* 0x000000500b0b1221 */ /* 0x000fe20000000000 */
[----:B------:R-:W-:Y:S01]  /*5f70*/  @P0 F2FP.F16.F32.PACK_AB R83, R59, R55 ;  /* 0x000000373b53023e */ /* 0x000fe200000000ff */
[----:B------:R1:W-:Y:S01]  /*5f80*/  @P0 STG.E.128 desc[UR28][R104.64], R84 ;  /* 0x0000005468000986 */ /* 0x0003e2000c101d1c */
[----:B------:R-:W-:Y:S02]  /*5f90*/  @P0 F2FP.F16.F32.PACK_AB R82, R43, R39 ;  /* 0x000000272b52023e */ /* 0x000fe400000000ff */
[----:B------:R-:W-:Y:S02]  /*5fa0*/  @P0 F2FP.F16.F32.PACK_AB R81, R27, R23 ;  /* 0x000000171b51023e */ /* 0x000fe400000000ff */
[----:B------:R-:W-:Y:S02]  /*5fb0*/  @P0 F2FP.F16.F32.PACK_AB R80, R11, R7 ;  /* 0x000000070b50023e */ /* 0x000fe400000000ff */
[----:B------:R-:W-:Y:S03]  /*5fc0*/  ISETP.GE.AND P4, PT, R3, R113, PT ;  /* 0x000000710300720c */ /* 0x000fe60003f86270 */
[----:B------:R1:W-:Y:S10]  /*5fd0*/  @P0 STG.E.128 desc[UR28][R72.64+0x100], R80 ;  /* 0x0001005048000986 */ /* 0x0003f4000c101d1c */
[----:B------:R-:W-:Y:S05]  /*5fe0*/  @P4 BRA `(.L_x_271) ;  /* 0x0000000000f04947 */ /* 0x000fea0003800000 */
[----:B-1----:R-:W1:Y:S01]  /*5ff0*/  @P1 LDS.128 R84, [R142+0x2000] ;  /* 0x002000008e541984 */ /* 0x002e620000000c00 */
[--C-:B------:R-:W-:Y:S02]  /*6000*/  @P0 SHF.R.U32.HI R88, RZ, 0x3, R75.reuse ;  /* 0x00000003ff580819 */ /* 0x100fe4000001164b */
[--C-:B------:R-:W-:Y:S02]  /*6010*/  @P0 SHF.R.U32.HI R72, RZ, 0x3, R75.reuse ;  /* 0x00000003ff480819 */ /* 0x100fe4000001164b */
[----:B------:R-:W-:Y:S02]  /*6020*/  @P0 LOP3.LUT R88, R88, 0xc, RZ, 0xc0, !PT ;  /* 0x0000000c58580812 */ /* 0x000fe400078ec0ff */
[----:B------:R-:W-:Y:S01]  /*6030*/  @P0 LOP3.LUT R72, R72, 0xc, RZ, 0xc0, !PT ;  /* 0x0000000c48480812 */ /* 0x000fe200078ec0ff */
[----:B------:R-:W2:Y:S01]  /*6040*/  @P1 LDS.128 R80, [R142+0x2800] ;  /* 0x002800008e501984 */ /* 0x000ea20000000c00 */
[--C-:B------:R-:W-:Y:S02]  /*6050*/  @P0 LOP3.LUT R88, R88, 0x3, R75.reuse, 0xf8, !PT ;  /* 0x0000000358580812 */ /* 0x100fe400078ef84b */
[----:B------:R-:W-:Y:S02]  /*6060*/  @P0 LOP3.LUT R72, R72, 0x3, R75, 0xf8, !PT ;  /* 0x0000000348480812 */ /* 0x000fe400078ef84b */
[C---:B------:R-:W-:Y:S01]  /*6070*/  @P0 SHF.L.U32 R74, R117.reuse, 0x4, RZ ;  /* 0x00000004754a0819 */ /* 0x040fe200000006ff */
[CC--:B------:R-:W-:Y:S01]  /*6080*/  @P0 IMAD R88, R117.reuse, R2.reuse, R88 ;  /* 0x0000000275580224 */ /* 0x0c0fe200078e0258 */
[C---:B------:R-:W-:Y:S01]  /*6090*/  @P0 SHF.L.U32 R3, R117.reuse, 0x4, RZ ;  /* 0x0000000475030819 */ /* 0x040fe200000006ff */
[----:B------:R-:W-:Y:S03]  /*60a0*/  @P0 IMAD R72, R117, R2, R72 ;  /* 0x0000000275480224 */ /* 0x000fe600078e0248 */
[C---:B------:R-:W-:Y:S02]  /*60b0*/  @P0 LEA R88, R122.reuse, R88, 0x5 ;  /* 0x000000587a580211 */ /* 0x040fe400078e28ff */
[----:B------:R-:W-:Y:S03]  /*60c0*/  @P0 LEA R72, R122, R72, 0x5 ;  /* 0x000000487a480211 */ /* 0x000fe600078e28ff */
[--C-:B------:R-:W-:Y:S04]  /*60d0*/  @P0 IMAD.WIDE R88, R88, 0x10, R134.reuse ;  /* 0x0000001058580825 */ /* 0x100fe800078e0286 */
[----:B------:R-:W-:Y:S04]  /*60e0*/  @P0 IMAD.WIDE R72, R72, 0x10, R134 ;  /* 0x0000001048480825 */ /* 0x000fe800078e0286 */
[----:B------:R-:W-:Y:S04]  /*60f0*/  @P0 IMAD.WIDE R88, R74, 0x10, R88 ;  /* 0x000000104a580825 */ /* 0x000fe800078e0258 */
[----:B------:R-:W-:Y:S04]  /*6100*/  @P0 IMAD.WIDE R72, R3, 0x10, R72 ;  /* 0x0000001003480825 */ /* 0x000fe800078e0248 */
[--C-:B-1----:R-:W-:Y:S02]  /*6110*/  @P1 HADD2.F32 R90, -RZ, R85.reuse.H0_H0 ;  /* 0x20000055ff5a1230 */ /* 0x102fe40000004100 */
[--C-:B------:R-:W-:Y:S02]  /*6120*/  @P1 HADD2.F32 R91, -RZ, R84.reuse.H0_H0 ;  /* 0x20000054ff5b1230 */ /* 0x100fe40000004100 */
[----:B------:R-:W-:Y:S02]  /*6130*/  @P1 HADD2.F32 R85, -RZ, R85.H1_H1 ;  /* 0x30000055ff551230 */ /* 0x000fe40000004100 */
[----:B------:R-:W-:Y:S01]  /*6140*/  @P1 FADD R28, R28, R90 ;  /* 0x0000005a1c1c1221 */ /* 0x000fe20000000000 */
[----:B------:R-:W-:Y:S02]  /*6150*/  @P1 HADD2.F32 R84, -RZ, R84.H1_H1 ;  /* 0x30000054ff541230 */ /* 0x000fe40000004100 */
[----:B------:R-:W-:Y:S01]  /*6160*/  @P1 FADD R12, R12, R91 ;  /* 0x0000005b0c0c1221 */ /* 0x000fe20000000000 */
        /* <DEDUP_REMOVED lines=8> */
[----:B--2---:R-:W-:Y:S02]  /*61f0*/  @P1 HADD2.F32 R84, -RZ, R81.H0_H0 ;  /* 0x20000051ff541230 */ /* 0x004fe40000004100 */
[----:B------:R-:W-:Y:S01]  /*6200*/  @P1 FADD R64, R64, R87 ;  /* 0x0000005740401221 */ /* 0x000fe20000000000 */
[----:B------:R-:W-:Y:S02]  /*6210*/  @P1 HADD2.F32 R85, -RZ, R80.H0_H0 ;  /* 0x20000050ff551230 */ /* 0x000fe40000004100 */
[----:B------:R-:W-:Y:S01]  /*6220*/  @P1 FADD R48, R48, R86 ;  /* 0x0000005630301221 */ /* 0x000fe20000000000 */
[--C-:B------:R-:W-:Y:S02]  /*6230*/  @P1 HADD2.F32 R3, -RZ, R83.reuse.H0_H0 ;  /* 0x20000053ff031230 */ /* 0x100fe40000004100 */
[----:B------:R-:W-:Y:S01]  /*6240*/  @P1 FADD R29, R29, R84 ;  /* 0x000000541d1d1221 */ /* 0x000fe20000000000 */
[--C-:B------:R-:W-:Y:S02]  /*6250*/  @P1 HADD2.F32 R74, -RZ, R82.reuse.H0_H0 ;  /* 0x20000052ff4a1230 */ /* 0x100fe40000004100 */
[----:B------:R-:W-:Y:S01]  /*6260*/  @P1 FADD R13, R13, R85 ;  /* 0x000000550d0d1221 */ /* 0x000fe20000000000 */
[----:B------:R-:W-:Y:S01]  /*6270*/  @P1 HADD2.F32 R83, -RZ, R83.H1_H1 ;  /* 0x30000053ff531230 */ /* 0x000fe20000004100 */
[----:B------:R-:W-:Y:S01]  /*6280*/  @P0 F2FP.F16.F32.PACK_AB R87, R64, R60 ;  /* 0x0000003c4057023e */ /* 0x000fe200000000ff */
[----:B------:R-:W-:Y:S01]  /*6290*/  @P1 HADD2.F32 R82, -RZ, R82.H1_H1 ;  /* 0x30000052ff521230 */ /* 0x000fe20000004100 */
[----:B------:R-:W-:Y:S01]  /*62a0*/  @P0 F2FP.F16.F32.PACK_AB R86, R48, R44 ;  /* 0x0000002c3056023e */ /* 0x000fe200000000ff */
[----:B------:R-:W-:Y:S01]  /*62b0*/  @P1 HADD2.F32 R81, -RZ, R81.H1_H1 ;  /* 0x30000051ff511230 */ /* 0x000fe20000004100 */
[----:B------:R-:W-:Y:S01]  /*62c0*/  @P0 F2FP.F16.F32.PACK_AB R85, R32, R28 ;  /* 0x0000001c2055023e */ /* 0x000fe200000000ff */
[----:B------:R-:W-:Y:S01]  /*62d0*/  @P1 HADD2.F32 R80, -RZ, R80.H1_H1 ;  /* 0x30000050ff501230 */ /* 0x000fe20000004100 */
[----:B------:R-:W-:Y:S01]  /*62e0*/  @P0 F2FP.F16.F32.PACK_AB R84, R16, R12 ;  /* 0x0000000c1054023e */ /* 0x000fe200000000ff */
[----:B------:R-:W-:Y:S01]  /*62f0*/  @P1 FADD R61, R61, R3 ;  /* 0x000000033d3d1221 */ /* 0x000fe20000000000 */
[----:B------:R-:W-:Y:S01]  /*6300*/  @P1 FADD R65, R65, R83 ;  /* 0x0000005341411221 */ /* 0x000fe20000000000 */
[----:B------:R-:W-:Y:S01]  /*6310*/  @P1 FADD R45, R45, R74 ;  /* 0x0000004a2d2d1221 */ /* 0x000fe20000000000 */
[----:B------:R-:W-:Y:S01]  /*6320*/  @P1 FADD R49, R49, R82 ;  /* 0x0000005231311221 */ /* 0x000fe20000000000 */
[----:B------:R2:W-:Y:S01]  /*6330*/  @P0 STG.E.128 desc[UR28][R88.64], R84 ;  /* 0x0000005458000986 */ /* 0x0005e2000c101d1c */
[----:B------:R-:W-:Y:S01]  /*6340*/  @P1 FADD R33, R33, R81 ;  /* 0x0000005121211221 */ /* 0x000fe20000000000 */
[----:B------:R-:W-:Y:S01]  /*6350*/  @P1 FADD R17, R17, R80 ;  /* 0x0000005011111221 */ /* 0x000fe20000000000 */
[----:B------:R-:W-:Y:S02]  /*6360*/  @P0 F2FP.F16.F32.PACK_AB R83, R65, R61 ;  /* 0x0000003d4153023e */ /* 0x000fe400000000ff */
[----:B------:R-:W-:Y:S02]  /*6370*/  @P0 F2FP.F16.F32.PACK_AB R82, R49, R45 ;  /* 0x0000002d3152023e */ /* 0x000fe400000000ff */
[----:B------:R-:W-:Y:S02]  /*6380*/  @P0 F2FP.F16.F32.PACK_AB R81, R33, R29 ;  /* 0x0000001d2151023e */ /* 0x000fe400000000ff */
[----:B------:R-:W-:Y:S05]  /*6390*/  @P0 F2FP.F16.F32.PACK_AB R80, R17, R13 ;  /* 0x0000000d1150023e */ /* 0x000fea00000000ff */
[----:B------:R2:W-:Y:S02]  /*63a0*/  @P0 STG.E.128 desc[UR28][R72.64+0x100], R80 ;  /* 0x0001005048000986 */ /* 0x0005e4000c101d1c */
.L_x_271:
[----:B------:R-:W-:Y:S05]  /*63b0*/  BSYNC.RECONVERGENT B0 ;  /* 0x0000000000007941 */ /* 0x000fea0003800200 */
.L_x_270:
[----:B------:R-:W-:Y:S04]  /*63c0*/  LOP3.LUT R3, R2, 0x18, RZ, 0xfc, !PT ;  /* 0x0000001802037812 */ /* 0x000fe800078efcff */
[----:B------:R-:W-:Y:S11]  /*63d0*/  ISETP.GE.AND P4, PT, R3, R113, PT ;  /* 0x000000710300720c */ /* 0x000ff60003f86270 */
[----:B------:R-:W-:Y:S02]  /*63e0*/  @!UPT UIADD3 URZ, UPT, UPT, URZ, URZ, URZ ;  /* 0x000000fffffff290 */ /* 0x000fe4000fffe0ff */
[----:B------:R-:W-:Y:S05]  /*63f0*/  @P4 BRA `(.L_x_263) ;  /* 0x0000000000f04947 */ /* 0x000fea0003800000 */
[----:B-12---:R-:W-:Y:S01]  /*6400*/  @P0 IMAD R73, R117, 0x18, RZ ;  /* 0x0000001875490824 */ /* 0x006fe200078e02ff */
[----:B------:R-:W1:Y:S01]  /*6410*/  @P1 LDS.128 R84, [R142+0x3000] ;  /* 0x003000008e541984 */ /* 0x000e620000000c00 */
[--C-:B------:R-:W-:Y:S02]  /*6420*/  @P0 SHF.R.U32.HI R72, RZ, 0x3, R75.reuse ;  /* 0x00000003ff480819 */ /* 0x100fe4000001164b */
[--C-:B------:R-:W-:Y:S02]  /*6430*/  @P0 SHF.R.U32.HI R3, RZ, 0x3, R75.reuse ;  /* 0x00000003ff030819 */ /* 0x100fe4000001164b */
[----:B------:R-:W-:Y:S02]  /*6440*/  @P0 LOP3.LUT R72, R72, 0xc, RZ, 0xc0, !PT ;  /* 0x0000000c48480812 */ /* 0x000fe400078ec0ff */
[----:B------:R-:W-:Y:S01]  /*6450*/  @P0 LOP3.LUT R3, R3, 0xc, RZ, 0xc0, !PT ;  /* 0x0000000c03030812 */ /* 0x000fe200078ec0ff */
[----:B------:R-:W2:Y:S01]  /*6460*/  @P1 LDS.128 R80, [R142+0x3800] ;  /* 0x003800008e501984 */ /* 0x000ea20000000c00 */
[--C-:B------:R-:W-:Y:S02]  /*6470*/  @P0 LOP3.LUT R72, R72, 0x3, R75.reuse, 0xf8, !PT ;  /* 0x0000000348480812 */ /* 0x100fe400078ef84b */
[----:B------:R-:W-:Y:S03]  /*6480*/  @P0 LOP3.LUT R3, R3, 0x3, R75, 0xf8, !PT ;  /* 0x0000000303030812 */ /* 0x000fe600078ef84b */
[CC--:B------:R-:W-:Y:S02]  /*6490*/  @P0 IMAD R72, R117.reuse, R2.reuse, R72 ;  /* 0x0000000275480224 */ /* 0x0c0fe400078e0248 */
[----:B------:R-:W-:Y:S03]  /*64a0*/  @P0 IMAD R3, R117, R2, R3 ;  /* 0x0000000275030224 */ /* 0x000fe600078e0203 */
[C---:B------:R-:W-:Y:S02]  /*64b0*/  @P0 LEA R72, R122.reuse, R72, 0x5 ;  /* 0x000000487a480211 */ /* 0x040fe400078e28ff */
[----:B------:R-:W-:Y:S03]  /*64c0*/  @P0 LEA R3, R122, R3, 0x5 ;  /* 0x000000037a030211 */ /* 0x000fe600078e28ff */
[--C-:B------:R-:W-:Y:S04]  /*64d0*/  @P0 IMAD.WIDE R88, R72, 0x10, R134.reuse ;  /* 0x0000001048580825 */ /* 0x100fe800078e0286 */
[----:B------:R-:W-:Y:S04]  /*64e0*/  @P0 IMAD.WIDE R2, R3, 0x10, R134 ;  /* 0x0000001003020825 */ /* 0x000fe800078e0286 */
[----:B------:R-:W-:Y:S02]  /*64f0*/  @P0 IMAD R72, R117, 0x18, RZ ;  /* 0x0000001875480824 */ /* 0x000fe400078e02ff */
[----:B------:R-:W-:Y:S04]  /*6500*/  @P0 IMAD.WIDE R88, R73, 0x10, R88 ;  /* 0x0000001049580825 */ /* 0x000fe800078e0258 */
[----:B------:R-:W-:Y:S04]  /*6510*/  @P0 IMAD.WIDE R2, R72, 0x10, R2 ;  /* 0x0000001048020825 */ /* 0x000fe800078e0202 */
[--C-:B-1----:R-:W-:Y:S02]  /*6520*/  @P1 HADD2.F32 R90, -RZ, R84.reuse.H0_H0 ;  /* 0x20000054ff5a1230 */ /* 0x102fe40000004100 */
[----:B------:R-:W-:Y:S02]  /*6530*/  @P1 HADD2.F32 R84, -RZ, R84.H1_H1 ;  /* 0x30000054ff541230 */ /* 0x000fe40000004100 */
[----:B------:R-:W-:Y:S02]  /*6540*/  @P1 HADD2.F32 R72, -RZ, R87.H0_H0 ;  /* 0x20000057ff481230 */ /* 0x000fe40000004100 */
[----:B------:R-:W-:Y:S01]  /*6550*/  @P1 FADD R14, R14, R90 ;  /* 0x0000005a0e0e1221 */ /* 0x000fe20000000000 */
[--C-:B------:R-:W-:Y:S02]  /*6560*/  @P1 HADD2.F32 R73, -RZ, R86.reuse.H0_H0 ;  /* 0x20000056ff491230 */ /* 0x100fe40000004100 */
[----:B------:R-:W-:Y:S01]  /*6570*/  @P1 FADD R18, R18, R84 ;  /* 0x0000005412121221 */ /* 0x000fe20000000000 */
[----:B------:R-:W-:Y:S02]  /*6580*/  @P1 HADD2.F32 R74, -RZ, R85.H0_H0 ;  /* 0x20000055ff4a1230 */ /* 0x000fe40000004100 */
[----:B------:R-:W-:Y:S01]  /*6590*/  @P1 FADD R62, R62, R72 ;  /* 0x000000483e3e1221 */ /* 0x000fe20000000000 */
[----:B------:R-:W-:Y:S02]  /*65a0*/  @P1 HADD2.F32 R87, -RZ, R87.H1_H1 ;  /* 0x30000057ff571230 */ /* 0x000fe40000004100 */
        /* <DEDUP_REMOVED lines=11> */
[----:B------:R-:W-:Y:S01]  /*6660*/  @P1 HADD2.F32 R74, -RZ, R81.H0_H0 ;  /* 0x20000051ff4a1230 */ /* 0x000fe20000004100 */
[----:B------:R-:W-:Y:S01]  /*6670*/  @P0 F2FP.F16.F32.PACK_AB R87, R66, R62 ;  /* 0x0000003e4257023e */ /* 0x000fe200000000ff */
[----:B------:R-:W-:Y:S01]  /*6680*/  @P1 HADD2.F32 R83, -RZ, R83.H1_H1 ;  /* 0x30000053ff531230 */ /* 0x000fe20000004100 */
[----:B------:R-:W-:Y:S01]  /*6690*/  @P0 F2FP.F16.F32.PACK_AB R86, R50, R46 ;  /* 0x0000002e3256023e */ /* 0x000fe200000000ff */
[----:B------:R-:W-:Y:S01]  /*66a0*/  @P1 HADD2.F32 R82, -RZ, R82.H1_H1 ;  /* 0x30000052ff521230 */ /* 0x000fe20000004100 */
[----:B------:R-:W-:Y:S01]  /*66b0*/  @P0 F2FP.F16.F32.PACK_AB R85, R34, R30 ;  /* 0x0000001e2255023e */ /* 0x000fe200000000ff */
[----:B------:R-:W-:Y:S01]  /*66c0*/  @P1 HADD2.F32 R81, -RZ, R81.H1_H1 ;  /* 0x30000051ff511230 */ /* 0x000fe20000004100 */
[----:B------:R-:W-:Y:S01]  /*66d0*/  @P0 F2FP.F16.F32.PACK_AB R84, R18, R14 ;  /* 0x0000000e1254023e */ /* 0x000fe200000000ff */
[----:B------:R-:W-:Y:S02]  /*66e0*/  @P1 HADD2.F32 R80, -RZ, R80.H1_H1 ;  /* 0x30000050ff501230 */ /* 0x000fe40000004100 */
[----:B------:R-:W-:Y:S01]  /*66f0*/  @P1 FADD R63, R63, R72 ;  /* 0x000000483f3f1221 */ /* 0x000fe20000000000 */
[----:B------:R-:W-:Y:S01]  /*6700*/  @P1 FADD R67, R67, R83 ;  /* 0x0000005343431221 */ /* 0x000fe20000000000 */
[----:B------:R-:W-:Y:S01]  /*6710*/  @P1 FADD R47, R47, R73 ;  /* 0x000000492f2f1221 */ /* 0x000fe20000000000 */
[----:B------:R3:W-:Y:S01]  /*6720*/  @P0 STG.E.128 desc[UR28][R88.64], R84 ;  /* 0x0000005458000986 */ /* 0x0007e2000c101d1c */
[----:B------:R-:W-:Y:S01]  /*6730*/  @P1 FADD R51, R51, R82 ;  /* 0x0000005233331221 */ /* 0x000fe20000000000 */
[----:B------:R-:W-:Y:S01]  /*6740*/  @P1 FADD R31, R31, R74 ;  /* 0x0000004a1f1f1221 */ /* 0x000fe20000000000 */
[----:B------:R-:W-:Y:S01]  /*6750*/  @P1 FADD R35, R35, R81 ;  /* 0x0000005123231221 */ /* 0x000fe20000000000 */
[----:B------:R-:W-:Y:S01]  /*6760*/  @P1 FADD R19, R19, R80 ;  /* 0x0000005013131221 */ /* 0x000fe20000000000 */
[----:B------:R-:W-:Y:S02]  /*6770*/  @P0 F2FP.F16.F32.PACK_AB R83, R67, R63 ;  /* 0x0000003f4353023e */ /* 0x000fe400000000ff */
[----:B------:R-:W-:Y:S02]  /*6780*/  @P0 F2FP.F16.F32.PACK_AB R82, R51, R47 ;  /* 0x0000002f3352023e */ /* 0x000fe400000000ff */
[----:B------:R-:W-:Y:S02]  /*6790*/  @P0 F2FP.F16.F32.PACK_AB R81, R35, R31 ;  /* 0x0000001f2351023e */ /* 0x000fe400000000ff */
[----:B------:R-:W-:Y:S05]  /*67a0*/  @P0 F2FP.F16.F32.PACK_AB R80, R19, R15 ;  /* 0x0000000f1350023e */ /* 0x000fea00000000ff */
[----:B------:R3:W-:Y:S02]  /*67b0*/  @P0 STG.E.128 desc[UR28][R2.64+0x100], R80 ;  /* 0x0001005002000986 */ /* 0x0007e4000c101d1c */
.L_x_263:
[----:B------:R-:W-:Y:S05]  /*67c0*/  BSYNC.RECONVERGENT B2 ;  /* 0x0000000000027941 */ /* 0x000fea0003800200 */
.L_x_262:
[----:B------:R-:W-:Y:S06]  /*67d0*/  BAR.SYNC.DEFER_BLOCKING 0x0 ;  /* 0x0000000000007b1d */ /* 0x000fec0000010000 */
[----:B------:R-:W-:Y:S05]  /*67e0*/  @P3 BRA `(.L_x_259) ;  /* 0x00000000004c3947 */ /* 0x000fea0003800000 */
[----:B---3--:R-:W-:Y:S04]  /*67f0*/  IADD3 R2, PT, PT, R121, -0x1, RZ ;  /* 0xffffffff79027810 */ /* 0x008fe80007ffe0ff */
[----:B------:R-:W-:Y:S11]  /*6800*/  ISETP.NE.AND P0, PT, R120, R2, PT ;  /* 0x000000027800720c */ /* 0x000ff60003f05270 */
[----:B------:R-:W-:Y:S02]  /*6810*/  @!UPT UIADD3 URZ, UPT, UPT, URZ, URZ, URZ ;  /* 0x000000fffffff290 */ /* 0x000fe4000fffe0ff */
[----:B------:R-:W-:Y:S05]  /*6820*/  @!P0 IMAD.WIDE R2, R122, 0x4, R132 ;  /* 0x000000047a028825 */ /* 0x000fea00078e0284 */
        /* <DEDUP_REMOVED lines=10> */
[C---:B-12---:R-:W-:Y:S01]  /*68d0*/  LEA R72, P0, R122.reuse, R136, 0x2 ;  /* 0x000000887a487211 */ /* 0x046fe200078010ff */
[----:B---3--:R-:W-:Y:S03]  /*68e0*/  IMAD.MOV.U32 R2, RZ, RZ, 0x1 ;  /* 0x00000001ff027424 */ /* 0x008fe600078e00ff */
[----:B------:R-:W-:Y:S05]  /*68f0*/  LEA.HI.X.SX32 R73, R122, R137, 0x2, P0 ;  /* 0x000000897a497211 */ /* 0x000fea00000f16ff */
[----:B------:R1:W-:Y:S01]  /*6900*/  REDG.E.ADD.S32.STRONG.GPU desc[UR28][R72.64], R2 ;  /* 0x000000024800798e */ /* 0x0003e2000c12e31c */
[----:B------:R-:W-:Y:S05]  /*6910*/  BRA `(.L_x_273) ;  /* 0x0000000400cc7947 */ /* 0x000fea0003800000 */
.L_x_259:
[----:B---3--:R-:W-:Y:S04]  /*6920*/  IADD3 R2, PT, PT, R121, -0x1, RZ ;  /* 0xffffffff79027810 */ /* 0x008fe80007ffe0ff */
[----:B------:R-:W-:Y:S11]  /*6930*/  ISETP.NE.AND P0, PT, R120, R2, PT ;  /* 0x000000027800720c */ /* 0x000ff60003f05270 */
[----:B------:R-:W-:Y:S02]  /*6940*/  @!UPT UIADD3 URZ, UPT, UPT, URZ, URZ, URZ ;  /* 0x000000fffffff290 */ /* 0x000fe4000fffe0ff */
[----:B------:R-:W-:Y:S05]  /*6950*/  @P0 BRA `(.L_x_273) ;  /* 0x0000000400bc0947 */ /* 0x000fea0003800000 */
.L_x_272:
[----:B---3--:R-:W-:Y:S01]  /*6960*/  @!P2 SHF.R.U32.HI R2, RZ, 0x2, R75 ;  /* 0x00000002ff02a819 */ /* 0x008fe2000001164b */
[----:B------:R-:W-:Y:S05]  /*6970*/  WARPSYNC.ALL ;  /* 0x0000000000007948 */ /* 0x000fea0003800000 */
[----:B------:R-:W-:Y:S02]  /*6980*/  @!P2 LOP3.LUT R3, R75, 0x3e3, RZ, 0xc0, !PT ;  /* 0x000003e34b03a812 */ /* 0x000fe400078ec0ff */
[----:B------:R-:W-:Y:S02]  /*6990*/  @!P2 LOP3.LUT R2, R2, 0x7, RZ, 0xc0, !PT ;  /* 0x000000070202a812 */ /* 0x000fe400078ec0ff */
[----:B-12---:R-:W-:Y:S02]  /*69a0*/  @!P2 F2FP.F16.F32.PACK_AB R73, R11, R10 ;  /* 0x0000000a0b49a23e */ /* 0x006fe400000000ff */
[----:B------:R-:W-:Y:S01]  /*69b0*/  @!P2 F2FP.F16.F32.PACK_AB R72, R21, R20 ;  /* 0x000000141548a23e */ /* 0x000fe200000000ff */
[----:B------:R-:W-:Y:S01]  /*69c0*/  @!P2 IMAD R2, R2, 0x84, R3 ;  /* 0x000000840202a824 */ /* 0x000fe200078e0203 */
[----:B------:R-:W-:Y:S02]  /*69d0*/  @!P2 F2FP.F16.F32.PACK_AB R3, R5, R4 ;  /* 0x000000040503a23e */ /* 0x000fe400000000ff */
[----:B------:R-:W-:Y:S01]  /*69e0*/  @!P2 F2FP.F16.F32.PACK_AB R74, R9, R8 ;  /* 0x00000008094aa23e */ /* 0x000fe200000000ff */
[--C-:B------:R-:W-:Y:S01]  /*69f0*/  @!P2 IMAD R80, R2, 0x4, R0.reuse ;  /* 0x000000040250a824 */ /* 0x100fe200078e0200 */
[----:B------:R-:W-:Y:S04]  /*6a00*/  @!P2 F2FP.F16.F32.PACK_AB R2, R7, R6 ;  /* 0x000000060702a23e */ /* 0x000fe800000000ff */
[----:B------:R1:W-:Y:S04]  /*6a10*/  @!P2 STS [R80], R3 ;  /* 0x000000035000a388 */ /* 0x0003e80000000800 */
[----:B------:R2:W-:Y:S04]  /*6a20*/  @!P2 STS [R80+0x1080], R2 ;  /* 0x001080025000a388 */ /* 0x0005e80000000800 */
[----:B------:R3:W-:Y:S04]  /*6a30*/  @!P2 STS [R80+0x1090], R73 ;  /* 0x001090495000a388 */ /* 0x0007e80000000800 */
[----:B------:R4:W-:Y:S04]  /*6a40*/  @!P2 STS [R80+0x20], R72 ;  /* 0x000020485000a388 */ /* 0x0009e80000000800 */
[----:B------:R5:W-:Y:S01]  /*6a50*/  @!P2 STS [R80+0x10], R74 ;  /* 0x0000104a5000a388 */ /* 0x000be20000000800 */
[----:B-1----:R-:W-:Y:S02]  /*6a60*/  @!P2 F2FP.F16.F32.PACK_AB R3, R23, R22 ;  /* 0x000000161703a23e */ /* 0x002fe400000000ff */
[----:B--2---:R-:W-:Y:S03]  /*6a70*/  @!P2 F2FP.F16.F32.PACK_AB R2, R25, R24 ;  /* 0x000000181902a23e */ /* 0x004fe600000000ff */
[----:B------:R1:W-:Y:S01]  /*6a80*/  @!P2 STS [R80+0x10a0], R3 ;  /* 0x0010a0035000a388 */ /* 0x0003e20000000800 */
[----:B---3--:R-:W-:Y:S03]  /*6a90*/  @!P2 F2FP.F16.F32.PACK_AB R73, R37, R36 ;  /* 0x000000242549a23e */ /* 0x008fe600000000ff */
[----:B------:R2:W-:Y:S01]  /*6aa0*/  @!P2 STS [R80+0x30], R2 ;  /* 0x000030025000a388 */ /* 0x0005e20000000800 */
[----:B----4-:R-:W-:Y:S03]  /*6ab0*/  @!P2 F2FP.F16.F32.PACK_AB R72, R39, R38 ;  /* 0x000000262748a23e */ /* 0x010fe600000000ff */
[----:B------:R3:W-:Y:S01]  /*6ac0*/  @!P2 STS [R80+0x40], R73 ;  /* 0x000040495000a388 */ /* 0x0007e20000000800 */
[----:B-----5:R-:W-:Y:S03]  /*6ad0*/  @!P2 F2FP.F16.F32.PACK_AB R74, R27, R26 ;  /* 0x0000001a1b4aa23e */ /* 0x020fe600000000ff */
        /* <DEDUP_REMOVED lines=40> */
[----:B------:R-:W-:Y:S04]  /*6d60*/  @!P2 STS [R80+0x31e0], R72 ;  /* 0x0031e0485000a388 */ /* 0x000fe80000000800 */
[----:B------:R-:W-:Y:S01]  /*6d70*/  @!P2 STS [R80+0x31d0], R74 ;  /* 0x0031d04a5000a388 */ /* 0x000fe20000000800 */
[----:B-1----:R-:W-:Y:S02]  /*6d80*/  @!P2 F2FP.F16.F32.PACK_AB R3, R65, R64 ;  /* 0x000000404103a23e */ /* 0x002fe400000000ff */
[----:B--2---:R-:W-:Y:S03]  /*6d90*/  @!P2 F2FP.F16.F32.PACK_AB R2, R67, R66 ;  /* 0x000000424302a23e */ /* 0x004fe600000000ff */
[----:B------:R-:W-:Y:S01]  /*6da0*/  @!P2 STS [R80+0x2170], R3 ;  /* 0x002170035000a388 */ /* 0x000fe20000000800 */
[----:B---3--:R-:W-:Y:S03]  /*6db0*/  LOP3.LUT R73, R75, 0x1f, RZ, 0xc0, !PT ;  /* 0x0000001f4b497812 */ /* 0x008fe600078ec0ff */
[----:B------:R1:W-:Y:S02]  /*6dc0*/  @!P2 STS [R80+0x31f0], R2 ;  /* 0x0031f0025000a388 */ /* 0x0003e40000000800 */
[----:B-1----:R-:W-:Y:S05]  /*6dd0*/  SHF.R.U32.HI R2, RZ, 0x5, R75 ;  /* 0x00000005ff027819 */ /* 0x002fea000001164b */
[--C-:B------:R-:W-:Y:S01]  /*6de0*/  IMAD R72, R2, 0x21, R73.reuse ;  /* 0x0000002102487824 */ /* 0x100fe200078e0249 */
[----:B------:R-:W-:Y:S01]  /*6df0*/  BAR.SYNC.DEFER_BLOCKING 0x0 ;  /* 0x0000000000007b1d */ /* 0x000fe20000010000 */
[C---:B------:R-:W-:Y:S01]  /*6e00*/  IMAD R73, R117.reuse, R2, R73 ;  /* 0x0000000275497224 */ /* 0x040fe200078e0249 */
[----:B------:R-:W-:Y:S01]  /*6e10*/  SHF.L.U32 R2, R122, 0x5, RZ ;  /* 0x000000057a027819 */ /* 0x000fe200000006ff */
[----:B------:R-:W-:Y:S03]  /*6e20*/  IMAD R3, R117, R113, RZ ;  /* 0x0000007175037224 */ /* 0x000fe600078e02ff */
[----:B------:R-:W-:Y:S04]  /*6e30*/  IADD3 R2, PT, PT, R73, R2, RZ ;  /* 0x0000000249027210 */ /* 0x000fe80007ffe0ff */
[-C--:B------:R-:W-:Y:S11]  /*6e40*/  ISETP.GE.AND P1, PT, R2, R3.reuse, PT ;  /* 0x000000030200720c */ /* 0x080ff60003f26270 */
[----:B------:R-:W-:Y:S02]  /*6e50*/  @!UPT UIADD3 URZ, UPT, UPT, URZ, URZ, URZ ;  /* 0x000000fffffff290 */ /* 0x000fe4000fffe0ff */
[----:B------:R-:W-:Y:S02]  /*6e60*/  @!P1 IMAD R80, R72, 0x10, R0 ;  /* 0x0000001048509824 */ /* 0x000fe400078e0200 */
[----:B------:R-:W-:Y:S01]  /*6e70*/  @!P1 IMAD.WIDE R84, R2, 0x10, R134 ;  /* 0x0000001002549825 */ /* 0x000fe200078e0286 */
[----:B------:R-:W-:Y:S03]  /*6e80*/  @!P1 LEA R2, R117, R2, 0x3 ;  /* 0x0000000275029211 */ /* 0x000fe600078e18ff */
[----:B------:R-:W1:Y:S01]  /*6e90*/  @!P1 LDS.128 R80, [R80] ;  /* 0x0000000050509984 */ /* 0x000e620000000c00 */
[----:B------:R-:W-:Y:S01]  /*6ea0*/  ISETP.GE.AND P0, PT, R2, R3, PT ;  /* 0x000000030200720c */ /* 0x000fe20003f06270 */
[----:B------:R-:W-:Y:S01]  /*6eb0*/  BSSY.RECONVERGENT B0, `(.L_x_274) ;  /* 0x0000013000007945 */ /* 0x000fe20003800200 */
[----:B------:R-:W-:Y:S01]  /*6ec0*/  @!P1 VIADD R72, R72, 0x108 ;  /* 0x0000010848489836 */ /* 0x000fe20000000000 */
[----:B-1----:R1:W-:Y:S10]  /*6ed0*/  @!P1 STG.E.128 desc[UR28][R84.64], R80 ;  /* 0x0000005054009986 */ /* 0x0023f4000c101d1c */
[----:B------:R-:W-:Y:S05]  /*6ee0*/  @P0 BRA `(.L_x_275) ;  /* 0x00000000003c0947 */ /* 0x000fea0003800000 */
[----:B------:R-:W-:Y:S01]  /*6ef0*/  LEA R88, P0, R2, R134, 0x4 ;  /* 0x0000008602587211 */ /* 0x000fe200078020ff */
[C---:B-1----:R-:W-:Y:S01]  /*6f00*/  IMAD R84, R72.reuse, 0x10, R0 ;  /* 0x0000001048547824 */ /* 0x042fe200078e0200 */
[----:B------:R-:W-:Y:S02]  /*6f10*/  IADD3 R72, PT, PT, R72, 0x108, RZ ;  /* 0x0000010848487810 */ /* 0x000fe40007ffe0ff */
[----:B------:R-:W-:Y:S01]  /*6f20*/  LEA.HI.X.SX32 R89, R2, R135, 0x4, P0 ;  /* 0x0000008702597211 */ /* 0x000fe200000f26ff */
[C---:B------:R-:W-:Y:S02]  /*6f30*/  IMAD R2, R117.reuse, 0x8, R2 ;  /* 0x0000000875027824 */ /* 0x040fe400078e0202 */
[----:B------:R-:W1:Y:S03]  /*6f40*/  LDS.128 R84, [R84] ;  /* 0x0000000054547984 */ /* 0x000e660000000c00 */
[----:B------:R-:W-:Y:S11]  /*6f50*/  ISETP.GE.AND P0, PT, R2, R3, PT ;  /* 0x000000030200720c */ /* 0x000ff60003f06270 */
[----:B------:R-:W-:Y:S02]  /*6f60*/  @!UPT UIADD3 URZ, UPT, UPT, URZ, URZ, URZ ;  /* 0x000000fffffff290 */ /* 0x000fe4000fffe0ff */
[----:B------:R-:W-:Y:S02]  /*6f70*/  @!P0 IMAD R80, R72, 0x10, R0 ;  /* 0x0000001048508824 */ /* 0x000fe400078e0200 */
[----:B------:R-:W-:Y:S01]  /*6f80*/  @!P0 IMAD.WIDE R90, R2, 0x10, R134 ;  /* 0x00000010025a8825 */ /* 0x000fe200078e0286 */
[----:B------:R-:W-:Y:S03]  /*6f90*/  @!P0 LEA R2, R117, R2, 0x3 ;  /* 0x0000000275028211 */ /* 0x000fe600078e18ff */
[----:B------:R-:W2:Y:S01]  /*6fa0*/  @!P0 LDS.128 R80, [R80] ;  /* 0x0000000050508984 */ /* 0x000ea20000000c00 */
[----:B------:R-:W-:Y:S03]  /*6fb0*/  @!P0 VIADD R72, R72, 0x108 ;  /* 0x0000010848488836 */ /* 0x000fe60000000000 */
[----:B-1----:R3:W-:Y:S04]  /*6fc0*/  STG.E.128 desc[UR28][R88.64], R84 ;  /* 0x0000005458007986 */ /* 0x0027e8000c101d1c */
[----:B--2---:R3:W-:Y:S02]  /*6fd0*/  @!P0 STG.E.128 desc[UR28][R90.64], R80 ;  /* 0x000000505a008986 */ /* 0x0047e4000c101d1c */
.L_x_275:
[----:B------:R-:W-:Y:S05]  /*6fe0*/  BSYNC.RECONVERGENT B0 ;  /* 0x0000000000007941 */ /* 0x000fea0003800200 */
.L_x_274:
[----:B------:R-:W-:Y:S11]  /*6ff0*/  ISETP.GE.AND P0, PT, R2, R3, PT ;  /* 0x000000030200720c */ /* 0x000ff60003f06270 */
[----:B------:R-:W-:Y:S02]  /*7000*/  @!UPT UIADD3 URZ, UPT, UPT, URZ, URZ, URZ ;  /* 0x000000fffffff290 */ /* 0x000fe4000fffe0ff */
[----:B-1-3--:R-:W-:Y:S01]  /*7010*/  @!P0 LEA R80, R72, R0, 0x4 ;  /* 0x0000000048508211 */ /* 0x00afe200078e20ff */
[----:B------:R-:W-:Y:S05]  /*7020*/  @!P0 IMAD.WIDE R2, R2, 0x10, R134 ;  /* 0x0000001002028825 */ /* 0x000fea00078e0286 */
[----:B------:R-:W1:Y:S04]  /*7030*/  @!P0 LDS.128 R80, [R80] ;  /* 0x0000000050508984 */ /* 0x000e680000000c00 */
[----:B-1----:R3:W-:Y:S02]  /*7040*/  @!P0 STG.E.128 desc[UR28][R2.64], R80 ;  /* 0x0000005002008986 */ /* 0x0027e4000c101d1c */
.L_x_273:
[----:B------:R-:W-:Y:S05]  /*7050*/  BSYNC B3 ;  /* 0x0000000000037941 */ /* 0x000fea0003800000 */
.L_x_258:
[----:B-12---:R-:W-:Y:S01]  /*7060*/  IADD3 R73, PT, PT, R123, 0x1, RZ ;  /* 0x000000017b497810 */ /* 0x006fe20007ffe0ff */
[----:B---3--:R-:W1:Y:S01]  /*7070*/  S2R R2, SR_CTAID.X ;  /* 0x0000000000027919 */ /* 0x008e620000002500 */
[----:B------:R-:W-:Y:S01]  /*7080*/  MOV R90, RZ ;  /* 0x000000ff005a7202 */ /* 0x000fe20000000f00 */
[----:B------:R-:W-:Y:S01]  /*7090*/  IMAD R72, R126, R123, R126 ;  /* 0x0000007b7e487224 */ /* 0x000fe200078e027e */
[----:B------:R-:W-:Y:S01]  /*70a0*/  ISETP.GE.AND P0, PT, R73, R124, PT ;  /* 0x0000007c4900720c */ /* 0x000fe20003f06270 */
[----:B------:R-:W-:Y:S02]  /*70b0*/  VIADD R122, R122, 0x1 ;  /* 0x000000017a7a7836 */ /* 0x000fe40000000000 */
[----:B------:R-:W-:Y:S02]  /*70c0*/  IMAD.MOV.U32 R123, RZ, RZ, R73 ;  /* 0x000000ffff7b7224 */ /* 0x000fe400078e0049 */
[----:B-1----:R-:W-:Y:S05]  /*70d0*/  IMAD R3, R112, R2, R112 ;  /* 0x0000000270037224 */ /* 0x002fea00078e0270 */
[----:B------:R-:W-:Y:S04]  /*70e0*/  IADD3 R3, PT, PT, -R72, R3, RZ ;  /* 0x0000000348037210 */ /* 0x000fe80007ffe1ff */
[----:B------:R-:W-:Y:S11]  /*70f0*/  ISETP.LT.OR P0, PT, R3, 0x1, P0 ;  /* 0x000000010300780c */ /* 0x000ff60000701670 */
[----:B------:R-:W-:Y:S02]  /*7100*/  @!UPT UIADD3 URZ, UPT, UPT, URZ, URZ, URZ ;  /* 0x000000fffffff290 */ /* 0x000fe4000fffe0ff */
[----:B------:R-:W-:Y:S05]  /*7110*/  @P0 BRA `(.L_x_257) ;  /* 0x00000010001c0947 */ /* 0x000fea0003800000 */
[-C--:B------:R-:W-:Y:S01]  /*7120*/  IABS R82, R112.reuse ;  /* 0x0000007000527213 */ /* 0x080fe20000000000 */
[--C-:B------:R-:W-:Y:S01]  /*7130*/  IMAD.IADD R85, R126, 0x1, R72.reuse ;  /* 0x000000017e557824 */ /* 0x100fe200078e0248 */
[----:B------:R-:W-:Y:S01]  /*7140*/  IADD3 R84, PT, PT, R112, -0x1, R72 ;  /* 0xffffffff70547810 */ /* 0x000fe20007ffe048 */
[----:B------:R-:W-:Y:S01]  /*7150*/  BSSY.RECONVERGENT B0, `(.L_x_276) ;  /* 0x000004c000007945 */ /* 0x000fe20003800200 */
[----:B------:R-:W-:Y:S01]  /*7160*/  IABS R80, R112 ;  /* 0x0000007000507213 */ /* 0x000fe20000000000 */
[----:B------:R-:W-:Y:S01]  /*7170*/  IMAD.MOV.U32 R121, RZ, RZ, 0x1 ;  /* 0x00000001ff797424 */ /* 0x000fe200078e00ff */
[----:B------:R-:W-:Y:S01]  /*7180*/  IABS R74, R84 ;  /* 0x00000054004a7213 */ /* 0x000fe20000000000 */
[----:B------:R-:W1:Y:S01]  /*7190*/  I2F.RP R86, R82 ;  /* 0x0000005200567306 */ /* 0x000e620000209400 */
[----:B------:R-:W-:Y:S01]  /*71a0*/  LOP3.LUT R84, R84, R112, RZ, 0x3c, !PT ;  /* 0x0000007054547212 */ /* 0x000fe200078e3cff */
[----:B------:R-:W-:Y:S01]  /*71b0*/  IMAD.MOV R80, RZ, RZ, -R80 ;  /* 0x000000ffff507224 */ /* 0x000fe200078e0a50 */
[----:B------:R-:W-:Y:S02]  /*71c0*/  VIMNMX R3, PT, PT, R126, R3, PT ;  /* 0x000000037e037248 */ /* 0x000fe40003fe0100 */
[----:B------:R-:W-:Y:S02]  /*71d0*/  ISETP.GE.AND P1, PT, R84, RZ, PT ;  /* 0x000000ff5400720c */ /* 0x000fe40003f26270 */
[----:B------:R-:W-:Y:S03]  /*71e0*/  MOV R120, RZ ;  /* 0x000000ff00787202 */ /* 0x000fe60000000f00 */
[----:B-1----:R-:W1:Y:S02]  /*71f0*/  MUFU.RCP R86, R86 ;  /* 0x0000005600567308 */ /* 0x002e640000001000 */
[----:B-1----:R-:W-:Y:S08]  /*7200*/  VIADD R86, R86, 0xffffffe ;  /* 0x0ffffffe56567836 */ /* 0x002ff00000000000 */
[----:B------:R-:W1:Y:S02]  /*7210*/  F2I.FTZ.U32.TRUNC.NTZ R87, R86 ;  /* 0x0000005600577305 */ /* 0x000e64000021f000 */
[--C-:B-1----:R-:W-:Y:S01]  /*7220*/  IMAD.MOV R81, RZ, RZ, -R87.reuse ;  /* 0x000000ffff517224 */ /* 0x102fe200078e0a57 */
[----:B------:R-:W-:Y:S03]  /*7230*/  MOV R86, RZ ;  /* 0x000000ff00567202 */ /* 0x000fe60000000f00 */
[----:B------:R-:W-:Y:S04]  /*7240*/  IMAD R81, R81, R82, RZ ;  /* 0x0000005251517224 */ /* 0x000fe800078e02ff */
[----:B------:R-:W-:Y:S06]  /*7250*/  IMAD.HI.U32 R81, R87, R81, R86 ;  /* 0x0000005157517227 */ /* 0x000fec00078e0056 */
[----:B------:R-:W-:Y:S04]  /*7260*/  IMAD.HI.U32 R83, R81, R74, RZ ;  /* 0x0000004a51537227 */ /* 0x000fe800078e00ff */
[C---:B------:R-:W-:Y:S05]  /*7270*/  IMAD R74, R83.reuse, R80, R74 ;  /* 0x00000050534a7224 */ /* 0x040fea00078e024a */
[----:B------:R-:W-:Y:S11]  /*7280*/  ISETP.GT.U32.AND P0, PT, R82, R74, PT ;  /* 0x0000004a5200720c */ /* 0x000ff60003f04070 */
[----:B------:R-:W-:Y:S02]  /*7290*/  @!UPT UIADD3 URZ, UPT, UPT, URZ, URZ, URZ ;  /* 0x000000fffffff290 */ /* 0x000fe4000fffe0ff */
[----:B------:R-:W-:Y:S02]  /*72a0*/  @!P0 IMAD.IADD R74, R74, 0x1, -R82 ;  /* 0x000000014a4a8824 */ /* 0x000fe400078e0a52 */
[----:B------:R-:W-:Y:S01]  /*72b0*/  @!P0 VIADD R83, R83, 0x1 ;  /* 0x0000000153538836 */ /* 0x000fe20000000000 */
[----:B------:R-:W-:Y:S02]  /*72c0*/  ISETP.NE.AND P0, PT, R112, RZ, PT ;  /* 0x000000ff7000720c */ /* 0x000fe40003f05270 */
[----:B------:R-:W-:Y:S02]  /*72d0*/  ISETP.GE.U32.AND P2, PT, R74, R82, PT ;  /* 0x000000524a00720c */ /* 0x000fe40003f46070 */
[----:B------:R-:W-:Y:S11]  /*72e0*/  LOP3.LUT R74, RZ, R112, RZ, 0x33, !PT ;  /* 0x00000070ff4a7212 */ /* 0x000ff600078e33ff */
[----:B------:R-:W-:Y:S05]  /*72f0*/  @P2 IADD3 R83, PT, PT, R83, 0x1, RZ ;  /* 0x0000000153532810 */ /* 0x000fea0007ffe0ff */
[----:B------:R-:W-:Y:S05]  /*7300*/  @!P1 IMAD.MOV R83, RZ, RZ, -R83 ;  /* 0x000000ffff539224 */ /* 0x000fea00078e0a53 */
[----:B------:R-:W-:Y:S05]  /*7310*/  SEL R84, R74, R83, !P0 ;  /* 0x000000534a547207 */ /* 0x000fea0004000000 */
[----:B------:R-:W-:Y:S05]  /*7320*/  IMAD R83, R112, R84, RZ ;  /* 0x0000005470537224 */ /* 0x000fea00078e02ff */
[----:B------:R-:W-:Y:S11]  /*7330*/  ISETP.GT.AND P1, PT, R83, R85, PT ;  /* 0x000000555300720c */ /* 0x000ff60003f24270 */
[----:B------:R-:W-:Y:S02]  /*7340*/  @!UPT UIADD3 URZ, UPT, UPT, URZ, URZ, URZ ;  /* 0x000000fffffff290 */ /* 0x000fe4000fffe0ff */
[----:B------:R-:W-:Y:S05]  /*7350*/  @P1 BRA `(.L_x_277) ;  /* 0x0000000000ac1947 */ /* 0x000fea0003800000 */
[----:B------:R-:W-:Y:S02]  /*7360*/  IMAD.IADD R72, R83, 0x1, -R72 ;  /* 0x0000000153487824 */ /* 0x000fe400078e0a48 */
[----:B------:R-:W-:Y:S03]  /*7370*/  IMAD.IADD R2, R2, 0x1, -R84 ;  /* 0x0000000102027824 */ /* 0x000fe600078e0a54 */
[----:B------:R-:W-:Y:S01]  /*7380*/  LOP3.LUT R86, RZ, R72, RZ, 0x33, !PT ;  /* 0x00000048ff567212 */ /* 0x000fe200078e33ff */
[----:B------:R-:W-:Y:S03]  /*7390*/  IMAD R2, R112, R2, RZ ;  /* 0x0000000270027224 */ /* 0x000fe600078e02ff */
[----:B------:R-:W-:Y:S04]  /*73a0*/  IADD3 R86, PT, PT, R86, R112, R126 ;  /* 0x0000007056567210 */ /* 0x000fe80007ffe07e */
[----:B------:R-:W-:Y:S02]  /*73b0*/  IABS R83, R86 ;  /* 0x0000005600537213 */ /* 0x000fe40000000000 */
[----:B------:R-:W-:Y:S03]  /*73c0*/  LOP3.LUT R86, R86, R112, RZ, 0x3c, !PT ;  /* 0x0000007056567212 */ /* 0x000fe600078e3cff */
[----:B------:R-:W-:Y:S01]  /*73d0*/  IMAD.HI.U32 R85, R81, R83, RZ ;  /* 0x0000005351557227 */ /* 0x000fe200078e00ff */
[----:B------:R-:W-:Y:S03]  /*73e0*/  ISETP.GE.AND P2, PT, R86, RZ, PT ;  /* 0x000000ff5600720c */ /* 0x000fe60003f46270 */
[----:B------:R-:W-:Y:S05]  /*73f0*/  IMAD R83, R85, R80, R83 ;  /* 0x0000005055537224 */ /* 0x000fea00078e0253 */
[----:B------:R-:W-:Y:S11]  /*7400*/  ISETP.GT.U32.AND P1, PT, R82, R83, PT ;  /* 0x000000535200720c */ /* 0x000ff60003f24070 */
[----:B------:R-:W-:Y:S02]  /*7410*/  @!UPT UIADD3 URZ, UPT, UPT, URZ, URZ, URZ ;  /* 0x000000fffffff290 */ /* 0x000fe4000fffe0ff */
[----:B------:R-:W-:Y:S02]  /*7420*/  @!P1 IMAD.IADD R83, R83, 0x1, -R82 ;  /* 0x0000000153539824 */ /* 0x000fe400078e0a52 */
[----:B------:R-:W-:Y:S01]  /*7430*/  @!P1 VIADD R85, R85, 0x1 ;  /* 0x0000000155559836 */ /* 0x000fe20000000000 */
[C---:B------:R-:W-:Y:S02]  /*7440*/  ISETP.GT.AND P1, PT, R72.reuse, RZ, PT ;  /* 0x000000ff4800720c */ /* 0x040fe40003f24270 */
[----:B------:R-:W-:Y:S02]  /*7450*/  ISETP.GE.U32.AND P3, PT, R83, R82, PT ;  /* 0x000000525300720c */ /* 0x000fe40003f66070 */
[----:B------:R-:W-:Y:S11]  /*7460*/  SEL R121, RZ, 0x1, !P1 ;  /* 0x00000001ff797807 */ /* 0x000ff60004800000 */
        /* <DEDUP_REMOVED lines=8> */
[----:B------:R-:W-:Y:S01]  /*74f0*/  IABS R72, R2 ;  /* 0x0000000200487213 */ /* 0x000fe20000000000 */
[----:B------:R-:W-:Y:S01]  /*7500*/  VIADD R120, R121, 0xffffffff ;  /* 0xffffffff79787836 */ /* 0x000fe20000000000 */
[----:B------:R-:W-:Y:S01]  /*7510*/  LOP3.LUT R2, R2, R112, RZ, 0x3c, !PT ;  /* 0x0000007002027212 */ /* 0x000fe200078e3cff */
[----:B------:R-:W-:Y:S02]  /*7520*/  @!P1 IMAD.MOV R120, RZ, RZ, R121 ;  /* 0x000000ffff789224 */ /* 0x000fe400078e0279 */
[----:B------:R-:W-:Y:S01]  /*7530*/  IMAD.HI.U32 R81, R81, R72, RZ ;  /* 0x0000004851517227 */ /* 0x000fe200078e00ff */
[----:B------:R-:W-:Y:S03]  /*7540*/  ISETP.GE.AND P2, PT, R2, RZ, PT ;  /* 0x000000ff0200720c */ /* 0x000fe60003f46270 */
[C---:B------:R-:W-:Y:S05]  /*7550*/  IMAD R72, R81.reuse, R80, R72 ;  /* 0x0000005051487224 */ /* 0x040fea00078e0248 */
[----:B------:R-:W-:Y:S11]  /*7560*/  ISETP.GT.U32.AND P3, PT, R82, R72, PT ;  /* 0x000000485200720c */ /* 0x000ff60003f64070 */
[----:B------:R-:W-:Y:S02]  /*7570*/  @!UPT UIADD3 URZ, UPT, UPT, URZ, URZ, URZ ;  /* 0x000000fffffff290 */ /* 0x000fe4000fffe0ff */
[----:B------:R-:W-:Y:S02]  /*7580*/  @!P3 IMAD.IADD R72, R72, 0x1, -R82 ;  /* 0x000000014848b824 */ /* 0x000fe400078e0a52 */
[----:B------:R-:W-:Y:S03]  /*7590*/  @!P3 VIADD R81, R81, 0x1 ;  /* 0x000000015151b836 */ /* 0x000fe60000000000 */
[----:B------:R-:W-:Y:S11]  /*75a0*/  ISETP.GE.U32.AND P4, PT, R72, R82, PT ;  /* 0x000000524800720c */ /* 0x000ff60003f86070 */
[----:B------:R-:W-:Y:S02]  /*75b0*/  @!UPT UIADD3 URZ, UPT, UPT, URZ, URZ, URZ ;  /* 0x000000fffffff290 */ /* 0x000fe4000fffe0ff */
[----:B------:R-:W-:Y:S05]  /*75c0*/  @P4 VIADD R81, R81, 0x1 ;  /* 0x0000000151514836 */ /* 0x000fea0000000000 */
[----:B------:R-:W-:Y:S04]  /*75d0*/  @!P2 IADD3 R81, PT, PT, -R81, RZ, RZ ;  /* 0x000000ff5151a210 */ /* 0x000fe80007ffe1ff */
[----:B------:R-:W-:Y:S04]  /*75e0*/  SEL R2, R74, R81, !P0 ;  /* 0x000000514a027207 */ /* 0x000fe80004000000 */
[----:B------:R-:W-:Y:S04]  /*75f0*/  LOP3.LUT R2, RZ, R2, RZ, 0x33, !PT ;  /* 0x00000002ff027212 */ /* 0x000fe800078e33ff */
[----:B------:R-:W-:Y:S02]  /*7600*/  IADD3 R120, PT, PT, R2, R120, RZ ;  /* 0x0000007802787210 */ /* 0x000fe40007ffe0ff */
.L_x_277:
[----:B------:R-:W-:Y:S05]  /*7610*/  BSYNC.RECONVERGENT B0 ;  /* 0x0000000000007941 */ /* 0x000fea0003800200 */
.L_x_276:
[----:B------:R-:W-:Y:S02]  /*7620*/  ISETP.NE.AND P0, PT, R122, R125, PT ;  /* 0x0000007d7a00720c */ /* 0x000fe40003f05270 */
[----:B------:R-:W-:Y:S02]  /*7630*/  ISETP.NE.AND P1, PT, R3, RZ, PT ;  /* 0x000000ff0300720c */ /* 0x000fe40003f25270 */
[----:B------:R-:W-:Y:S02]  /*7640*/  MOV R90, RZ ;  /* 0x000000ff005a7202 */ /* 0x000fe40000000f00 */
[----:B------:R-:W-:Y:S07]  /*7650*/  MOV R123, R73 ;  /* 0x00000049007b7202 */ /* 0x000fee0000000f00 */
[C---:B------:R-:W-:Y:S01]  /*7660*/  @!P0 IMAD.WIDE R132, R125.reuse, 0x4, R132 ;  /* 0x000000047d848825 */ /* 0x040fe200078e0284 */
[----:B------:R-:W1:Y:S02]  /*7670*/  @!P0 LDC R72, c[0x0][0x3a4] ;  /* 0x0000e900ff488b82 */ /* 0x000e640000000800 */
[----:B------:R-:W-:Y:S01]  /*7680*/  @!P0 MOV R122, RZ ;  /* 0x000000ff007a8202 */ /* 0x000fe20000000f00 */
[----:B------:R-:W-:Y:S05]  /*7690*/  @!P0 IMAD.WIDE R136, R125, 0x4, R136 ;  /* 0x000000047d888825 */ /* 0x000fea00078e0288 */
[----:B------:R-:W2:Y:S02]  /*76a0*/  @!P0 LDC R2, c[0x0][0x3a8] ;  /* 0x0000ea00ff028b82 */ /* 0x000ea40000000800 */
[----:B--2---:R-:W-:Y:S02]  /*76b0*/  @!P0 SHF.L.U32 R2, R2, 0x2, RZ ;  /* 0x0000000202028819 */ /* 0x004fe400000006ff */
[----:B-1----:R-:W-:Y:S03]  /*76c0*/  @!P0 SHF.L.U32 R72, R72, 0x2, RZ ;  /* 0x0000000248488819 */ /* 0x002fe600000006ff */
[----:B------:R-:W-:Y:S04]  /*76d0*/  @!P0 IMAD.WIDE R140, R2, 0x10, R140 ;  /* 0x00000010028c8825 */ /* 0x000fe800078e028c */
[C---:B------:R-:W-:Y:S04]  /*76e0*/  @!P0 IMAD.WIDE R134, R72.reuse, 0x10, R134 ;  /* 0x0000001048868825 */ /* 0x040fe800078e0286 */
[----:B------:R-:W-:Y:S01]  /*76f0*/  @!P0 IMAD.WIDE R138, R72, 0x10, R138 ;  /* 0x00000010488a8825 */ /* 0x000fe200078e028a */
[----:B------:R-:W-:Y:S06]  /*7700*/  @!P1 BRA `(.L_x_257) ;  /* 0x0000000800a09947 */ /* 0x000fec0003800000 */
[----:B------:R-:W-:Y:S01]  /*7710*/  ISETP.NE.AND P0, PT, R122, RZ, PT ;  /* 0x000000ff7a00720c */ /* 0x000fe20003f05270 */
[----:B------:R-:W-:Y:S01]  /*7720*/  IMAD R2, R126, R118, RZ ;  /* 0x000000767e027224 */ /* 0x000fe200078e02ff */
[----:B------:R-:W-:Y:S01]  /*7730*/  ISETP.GE.AND P4, PT, R3, 0x1, PT ;  /* 0x000000010300780c */ /* 0x000fe20003f86270 */
[----:B------:R-:W-:Y:S01]  /*7740*/  IMAD R115, R122, 0x20, R75 ;  /* 0x000000207a737824 */ /* 0x000fe200078e024b */
[----:B------:R-:W-:Y:S02]  /*7750*/  BSSY.RECONVERGENT B1, `(.L_x_278) ;  /* 0x000002c000017945 */ /* 0x000fe40003800200 */
[C---:B------:R-:W-:Y:S04]  /*7760*/  LEA R4, P1, R2.reuse, RZ, 0x4 ;  /* 0x000000ff02047211 */ /* 0x040fe800078220ff */
[----:B------:R-:W-:Y:S01]  /*7770*/  LEA.HI.X.SX32 R5, R2, RZ, 0x4, P1 ;  /* 0x000000ff02057211 */ /* 0x000fe200008f26ff */
[----:B------:R-:W-:Y:S01]  /*7780*/  IMAD.SHL.U32 R2, R113, 0x8, RZ ;  /* 0x0000000871027824 */ /* 0x000fe200078e00ff */
[-C--:B------:R-:W-:Y:S02]  /*7790*/  IADD3 R8, P2, PT, R130, -R4.reuse, RZ ;  /* 0x8000000482087210 */ /* 0x080fe40007f5e0ff */
[----:B------:R-:W-:Y:S01]  /*77a0*/  IADD3 R6, P1, PT, R128, -R4, RZ ;  /* 0x8000000480067210 */ /* 0x000fe20007f3e0ff */
[----:B------:R-:W-:Y:S02]  /*77b0*/  @!P0 IMAD.MOV R4, RZ, RZ, -R119 ;  /* 0x000000ffff048224 */ /* 0x000fe400078e0a77 */
[--C-:B------:R-:W-:Y:S02]  /*77c0*/  IMAD.X R9, R131, 0x1, ~R5.reuse, P2 ;  /* 0x0000000183097824 */ /* 0x100fe400010e0e05 */
[----:B------:R-:W-:Y:S01]  /*77d0*/  IMAD.X R7, R129, 0x1, ~R5, P1 ;  /* 0x0000000181077824 */ /* 0x000fe200008e0e05 */
[C---:B------:R-:W-:Y:S01]  /*77e0*/  ISETP.GE.AND P1, PT, R75.reuse, R2, PT ;  /* 0x000000024b00720c */ /* 0x040fe20003f26270 */
[C---:B------:R-:W-:Y:S01]  /*77f0*/  @!P0 IMAD.WIDE R8, R4.reuse, 0x10, R8 ;  /* 0x0000001004088825 */ /* 0x040fe200078e0208 */
[----:B------:R-:W-:Y:S03]  /*7800*/  SHF.R.U32.HI R2, RZ, 0x3, R75 ;  /* 0x00000003ff027819 */ /* 0x000fe6000001164b */
[----:B------:R-:W-:Y:S01]  /*7810*/  @!P0 IMAD.WIDE R6, R4, 0x10, R6 ;  /* 0x0000001004068825 */ /* 0x000fe200078e0206 */
[----:B------:R-:W-:Y:S02]  /*7820*/  IADD3 R130, P3, PT, R8, 0x800, RZ ;  /* 0x0000080008827810 */ /* 0x000fe40007f7e0ff */
[----:B------:R-:W-:Y:S02]  /*7830*/  LOP3.LUT R2, R75, R2, RZ, 0x3c, !PT ;  /* 0x000000024b027212 */ /* 0x000fe400078e3cff */
[----:B------:R-:W-:Y:S01]  /*7840*/  IADD3 R128, P2, PT, R6, 0x800, RZ ;  /* 0x0000080006807810 */ /* 0x000fe20007f5e0ff */
[----:B------:R-:W-:Y:S01]  /*7850*/  IMAD.X R131, RZ, RZ, R9, P3 ;  /* 0x000000ffff837224 */ /* 0x000fe200018e0609 */
[----:B------:R-:W-:Y:S01]  /*7860*/  LEA R4, P0, R116, R140, 0x4 ;  /* 0x0000008c74047211 */ /* 0x000fe200078020ff */
[----:B------:R-:W-:Y:S02]  /*7870*/  IMAD R0, R2, 0x10, R0 ;  /* 0x0000001002007824 */ /* 0x000fe400078e0200 */
[----:B------:R-:W-:Y:S01]  /*7880*/  IMAD.X R129, RZ, RZ, R7, P2 ;  /* 0x000000ffff817224 */ /* 0x000fe200010e0607 */
[----:B------:R-:W-:Y:S01]  /*7890*/  LEA.HI.X.SX32 R5, R116, R141, 0x4, P0 ;  /* 0x0000008d74057211 */ /* 0x000fe200000f26ff */
[----:B------:R-:W-:Y:S08]  /*78a0*/  @!P4 BRA `(.L_x_279) ;  /* 0x000000000058c947 */ /* 0x000ff00003800000 */
[----:B------:R-:W-:Y:S01]  /*78b0*/  @!PT LDS RZ, [RZ] ;  /* 0x00000000fffff984 */ /* 0x000fe20000000800 */
[----:B------:R-:W-:Y:S01]  /*78c0*/  @!PT LDS RZ, [RZ] ;  /* 0x00000000fffff984 */ /* 0x000fe20000000800 */
[----:B------:R-:W-:Y:S01]  /*78d0*/  @!PT LDS RZ, [RZ] ;  /* 0x00000000fffff984 */ /* 0x000fe20000000800 */
[----:B------:R-:W-:Y:S01]  /*78e0*/  @!P1 LDGSTS.E.BYPASS.LTC128B.128 [R0], desc[UR28][R4.64] ;  /* 0x0000000004009fae */ /* 0x000fe2000b981a1c */
[----:B------:R-:W-:Y:S01]  /*78f0*/  ISETP.GT.U32.AND P3, PT, R75, 0x1f, PT ;  /* 0x0000001f4b00780c */ /* 0x000fe20003f64070 */
[----:B------:R-:W-:Y:S02]  /*7900*/  BSSY.RECONVERGENT B0, `(.L_x_280) ;  /* 0x000000f000007945 */ /* 0x000fe40003800200 */
[----:B------:R1:W-:Y:S04]  /*7910*/  LDGSTS.E.BYPASS.LTC128B.128 [R142+0x4000], desc[UR14][R130.64] ;  /* 0x04000000828e7fae */ /* 0x0003e8000b981a0e */
[----:B------:R2:W-:Y:S01]  /*7920*/  LDGSTS.E.BYPASS.LTC128B.128 [R142+0x5000], desc[UR14][R128.64] ;  /* 0x05000000808e7fae */ /* 0x0005e2000b981a0e */
[C---:B-1----:R-:W-:Y:S02]  /*7930*/  LEA R130, P2, R118.reuse, R130, 0x4 ;  /* 0x0000008276827211 */ /* 0x042fe400078420ff */
[C---:B--2---:R-:W-:Y:S02]  /*7940*/  LEA R128, P0, R118.reuse, R128, 0x4 ;  /* 0x0000008076807211 */ /* 0x044fe400078020ff */
[C---:B------:R-:W-:Y:S02]  /*7950*/  LEA.HI.X.SX32 R131, R118.reuse, R131, 0x4, P2 ;  /* 0x0000008376837211 */ /* 0x040fe400010f26ff */
        /* <DEDUP_REMOVED lines=9> */
.L_x_281:
[----:B------:R-:W-:Y:S05]  /*79f0*/  BSYNC.RECONVERGENT B0 ;  /* 0x0000000000007941 */ /* 0x000fea0003800200 */
.L_x_280:
[----:B------:R-:W-:Y:S02]  /*7a00*/  IADD3 R115, PT, PT, R117, R115, RZ ;  /* 0x0000007375737210 */ /* 0x000fe40007ffe0ff */
.L_x_279:
[----:B------:R-:W-:Y:S05]  /*7a10*/  BSYNC.RECONVERGENT B1 ;  /* 0x0000000000017941 */ /* 0x000fea0003800200 */
.L_x_278:
        /* <DEDUP_REMOVED lines=9> */
[----:B------:R2:W-:Y:S04]  /*7ab0*/  LDGSTS.E.BYPASS.LTC128B.128 [R142+0x6000], desc[UR10][R130.64] ;  /* 0x06000000828e7fae */ /* 0x0005e8000b981a0a */
[----:B------:R3:W-:Y:S01]  /*7ac0*/  LDGSTS.E.BYPASS.LTC128B.128 [R142+0x7000], desc[UR10][R128.64] ;  /* 0x07000000808e7fae */ /* 0x0007e2000b981a0a */
[C---:B--2---:R-:W-:Y:S02]  /*7ad0*/  LEA R130, P2, R118.reuse, R130, 0x4 ;  /* 0x0000008276827211 */ /* 0x044fe400078420ff */
[C---:B---3--:R-:W-:Y:S02]  /*7ae0*/  LEA R128, P0, R118.reuse, R128, 0x4 ;  /* 0x0000008076807211 */ /* 0x048fe400078020ff */
[C---:B------:R-:W-:Y:S02]  /*7af0*/  LEA.HI.X.SX32 R131, R118.reuse, R131, 0x4, P2 ;  /* 0x0000008376837211 */ /* 0x040fe400010f26ff */
[----:B------:R-:W-:Y:S09]  /*7b00*/  LEA.HI.X.SX32 R129, R118, R129, 0x4, P0 ;  /* 0x0000008176817211 */ /* 0x000ff200000f26ff */
.L_x_283:
[----:B------:R-:W-:Y:S05]  /*7b10*/  BSYNC.RECONVERGENT B0 ;  /* 0x0000000000007941 */ /* 0x000fea0003800200 */
.L_x_282:
        /* <DEDUP_REMOVED lines=11> */
[----:B------:R2:W-:Y:S04]  /*7bd0*/  LDGSTS.E.BYPASS.LTC128B.128 [R142+0x8000], desc[UR8][R130.64] ;  /* 0x08000000828e7fae */ /* 0x0005e8000b981a08 */
[----:B------:R2:W-:Y:S06]  /*7be0*/  LDGSTS.E.BYPASS.LTC128B.128 [R142+0x9000], desc[UR8][R128.64] ;  /* 0x09000000808e7fae */ /* 0x0005ec000b981a08 */
        /* <DEDUP_REMOVED lines=8> */
.L_x_287:
[----:B------:R-:W-:Y:S05]  /*7c70*/  BSYNC.RECONVERGENT B0 ;  /* 0x0000000000007941 */ /* 0x000fea0003800200 */
.L_x_286:
[C---:B--2---:R-:W-:Y:S01]  /*7c80*/  LEA R128, P1, R118.reuse, R128, 0x4 ;  /* 0x0000008076807211 */ /* 0x044fe200078220ff */
[----:B------:R-:W-:Y:S01]  /*7c90*/  IMAD.IADD R115, R117, 0x1, R115 ;  /* 0x0000000175737824 */ /* 0x000fe200078e0273 */
[C---:B------:R-:W-:Y:S02]  /*7ca0*/  LEA R130, P0, R118.reuse, R130, 0x4 ;  /* 0x0000008276827211 */ /* 0x040fe400078020ff */
[C---:B------:R-:W-:Y:S02]  /*7cb0*/  LEA.HI.X.SX32 R129, R118.reuse, R129, 0x4, P1 ;  /* 0x0000008176817211 */ /* 0x040fe400008f26ff */
[----:B------:R-:W-:Y:S09]  /*7cc0*/  LEA.HI.X.SX32 R131, R118, R131, 0x4, P0 ;  /* 0x0000008376837211 */ /* 0x000ff200000f26ff */
.L_x_285:
[----:B------:R-:W-:Y:S05]  /*7cd0*/  BSYNC.RECONVERGENT B1 ;  /* 0x0000000000017941 */ /* 0x000fea0003800200 */
.L_x_284:
        /* <DEDUP_REMOVED lines=54> */
[----:B------:R2:W4:Y:S01]  /*8040*/  LDS.128 R92, [R127+0xc000] ;  /* 0x00c000007f5c7984 */ /* 0x0005220000000c00 */
        /* <DEDUP_REMOVED lines=14> */
[----:B-1----:R-:W-:Y:S01]  /*8130*/  MOV R7, UR7 ;  /* 0x0000000700077c02 */ /* 0x002fe20008000f00 */
[----:B------:R1:W1:Y:S01]  /*8140*/  LDSM.16.M88.4 R76, [R143] ;  /* 0x000000008f4c783b */ /* 0x0002620000000200 */
[----:B------:R-:W-:Y:S01]  /*8150*/  IMAD.U32 R6, RZ, RZ, UR6 ;  /* 0x00000006ff067e24 */ /* 0x000fe2000f8e00ff */
[----:B---3--:R-:W-:Y:S01]  /*8160*/  MOV R5, UR5 ;  /* 0x0000000500057c02 */ /* 0x008fe20008000f00 */
[----:B------:R-:W-:-:S05]  /*8170*/  IMAD.U32 R4, RZ, RZ, UR4 ;  /* 0x00000004ff047e24 */ /* 0x000fca000f8e00ff */
[----:B------:R3:W1:Y:S02]  /*8180*/  LDS.128 R96, [R142+0x4000] ;  /* 0x004000008e607984 */ /* 0x0006640000000c00 */
.L_x_257:
[----:B------:R-:W-:Y:S05]  /*8190*/  BSYNC B4 ;  /* 0x0000000000047941 */ /* 0x000fea0003800000 */
.L_x_256:
[----:B------:R-:W-:Y:S11]  /*81a0*/  ISETP.NE.AND P0, PT, R90, RZ, PT ;  /* 0x000000ff5a00720c */ /* 0x000ff60003f05270 */
[----:B------:R-:W-:Y:S02]  /*81b0*/  @!UPT UIADD3 URZ, UPT, UPT, URZ, URZ, URZ ;  /* 0x000000fffffff290 */ /* 0x000fe4000fffe0ff */
[----:B------:R-:W-:Y:S05]  /*81c0*/  @P0 BRA `(.L_x_288) ;  /* 0xffffff9800c00947 */ /* 0x000fea000383ffff */
[----:B------:R-:W-:Y:S05]  /*81d0*/  EXIT ;  /* 0x000000000000794d */ /* 0x000fea0003800000 */
.L_x_289:
        /* <DEDUP_REMOVED lines=10> */
.L_x_556:


//--------------------- .text._Z6MarlinILi256ELi2ELi16ELi4ELi4ELin1EEvPK4int4S2_PS0_S2_iiiPi --------------------------
	.section	.text._Z6MarlinILi256ELi2ELi16ELi4ELi4ELin1EEvPK4int4S2_PS0_S2_iiiPi,"ax",@progbits
	.align	128
        .global         _Z6MarlinILi256ELi2ELi16ELi4ELi4ELin1EEvPK4int4S2_PS0_S2_iiiPi
        .type           _Z6MarlinILi256ELi2ELi16ELi4ELi4ELin1EEvPK4int4S2_PS0_S2_iiiPi,@function
        .size           _Z6MarlinILi256ELi2ELi16ELi4ELi4ELin1EEvPK4int4S2_PS0_S2_iiiPi,(.L_x_557 - _Z6MarlinILi256ELi2ELi16ELi4ELi4ELin1EEvPK4int4S2_PS0_S2_iiiPi)
        .other          _Z6MarlinILi256ELi2ELi16ELi4ELi4ELin1EEvPK4int4S2_PS0_S2_iiiPi,@"STO_CUDA_ENTRY STV_DEFAULT"
_Z6MarlinILi256ELi2ELi16ELi4ELi4ELin1EEvPK4int4S2_PS0_S2_iiiPi:
.text._Z6MarlinILi256ELi2ELi16ELi4ELi4ELin1EEvPK4int4S2_PS0_S2_iiiPi:
[----:B------:R-:W-:Y:S08]  /*0000*/  LDC R1, c[0x0][0x37c] ;  /* 0x0000df00ff017b82 */ /* 0x000ff00000000800 */
[----:B------:R-:W1:Y:S01]  /*0010*/  LDC R0, c[0x0][0x370] ;  /* 0x0000dc00ff007b82 */ /* 0x000e620000000800 */
[----:B------:R-:W2:Y:S01]  /*0020*/  LDCU UR4, c[0x0][0x3a8] ;  /* 0x00007500ff0477ac */ /* 0x000ea20008000800 */
[----:B------:R-:W3:Y:S06]  /*0030*/  LDCU.64 UR14, c[0x0][0x380] ;  /* 0x00007000ff0e77ac */ /* 0x000eec0008000a00 */
[----:B------:R-:W4:Y:S01]  /*0040*/  LDC.64 R114, c[0x0][0x3a0] ;  /* 0x0000e800ff727b82 */ /* 0x000f220000000a00 */
[----:B------:R-:W5:Y:S01]  /*0050*/  LDCU.64 UR12, c[0x0][0x390] ;  /* 0x00007200ff0c77ac */ /* 0x000f620008000a00 */
[----:B------:R-:W5:Y:S06]  /*0060*/  LDCU.64 UR10, c[0x0][0x3b0] ;  /* 0x00007600ff0a77ac */ /* 0x000f6c0008000a00 */
[----:B------:R-:W4:Y:S01]  /*0070*/  S2UR UR5, SR_CTAID.X ;  /* 0x00000000000579c3 */ /* 0x000f220000002500 */
[----:B--2---:R-:W-:-:S04]  /*0080*/  USHF.R.S32.HI UR6, URZ, 0x1f, UR4 ;  /* 0x0000001fff067899 */ /* 0x004fc80008011404 */
[----:B------:R-:W-:Y:S01]  /*0090*/  ULEA.HI UR8, UR6, UR4, URZ, 0x6 ;  /* 0x0000000406087291 */ /* 0x000fe2000f8f30ff */
[----:B-1----:R-:W-:Y:S01]  /*00a0*/  IABS R6, R0 ;  /* 0x0000000000067213 */ /* 0x002fe20000000000 */
[----:B---3--:R-:W-:Y:S01]  /*00b0*/  IMAD.U32 R166, RZ, RZ, UR14 ;  /* 0x0000000effa67e24 */ /* 0x008fe2000f8e00ff */
[----:B------:R-:W-:Y:S01]  /*00c0*/  MOV R167, UR15 ;  /* 0x0000000f00a77c02 */ /* 0x000fe20008000f00 */
[----:B------:R-:W-:Y:S01]  /*00d0*/  USHF.R.S32.HI UR8, URZ, 0x6, UR8 ;  /* 0x00000006ff087899 */ /* 0x000fe20008011408 */
[----:B------:R-:W1:Y:S01]  /*00e0*/  I2F.RP R3, R6 ;  /* 0x0000000600037306 */ /* 0x000e620000209400 */
[----:B-----5:R-:W-:Y:S01]  /*00f0*/  IMAD.U32 R164, RZ, RZ, UR12 ;  /* 0x0000000cffa47e24 */ /* 0x020fe2000f8e00ff */
[----:B------:R-:W-:Y:S01]  /*0100*/  MOV R165, UR13 ;  /* 0x0000000d00a57c02 */ /* 0x000fe20008000f00 */
[----:B------:R-:W-:Y:S01]  /*0110*/  IMAD.U32 R162, RZ, RZ, UR10 ;  /* 0x0000000affa27e24 */ /* 0x000fe2000f8e00ff */
[----:B----4-:R-:W-:Y:S01]  /*0120*/  SHF.R.S32.HI R2, RZ, 0x1f, R115 ;  /* 0x0000001fff027819 */ /* 0x010fe20000011473 */
[----:B------:R-:W-:Y:S01]  /*0130*/  IMAD.U32 R160, RZ, RZ, UR12 ;  /* 0x0000000cffa07e24 */ /* 0x000fe2000f8e00ff */
[----:B------:R-:W-:Y:S01]  /*0140*/  VIMNMX R123, PT, PT, R114, 0x20, !PT ;  /* 0x00000020727b7848 */ /* 0x000fe20007fe0100 */
[----:B------:R-:W-:Y:S01]  /*0150*/  IMAD.U32 R130, RZ, RZ, UR10 ;  /* 0x0000000aff827e24 */ /* 0x000fe2000f8e00ff */
[----:B------:R-:W-:-:S02]  /*0160*/  LEA.HI R124, R2, R115, RZ, 0x8 ;  /* 0x00000073027c7211 */ /* 0x000fc400078f40ff */
[----:B------:R-:W-:Y:S02]  /*0170*/  SHF.R.U32.HI R123, RZ, 0x5, R123 ;  /* 0x00000005ff7b7819 */ /* 0x000fe4000001167b */
[----:B------:R-:W-:Y:S02]  /*0180*/  SHF.R.S32.HI R124, RZ, 0x8, R124 ;  /* 0x00000008ff7c7819 */ /* 0x000fe4000001147c */
[----:B------:R-:W-:Y:S01]  /*0190*/  MOV R163, UR11 ;  /* 0x0000000b00a37c02 */ /* 0x000fe20008000f00 */
[----:B-1----:R-:W1:Y:S01]  /*01a0*/  MUFU.RCP R8, R3 ;  /* 0x0000000300087308 */ /* 0x002e620000001000 */
[----:B------:R-:W-:Y:S01]  /*01b0*/  MOV R161, UR13 ;  /* 0x0000000d00a17c02 */ /* 0x000fe20008000f00 */
[----:B------:R-:W-:Y:S01]  /*01c0*/  IMAD R123, R123, R124, RZ ;  /* 0x0000007c7b7b7224 */ /* 0x000fe200078e02ff */
[----:B------:R-:W-:-:S03]  /*01d0*/  MOV R131, UR11 ;  /* 0x0000000b00837c02 */ /* 0x000fc60008000f00 */
[----:B------:R-:W-:-:S05]  /*01e0*/  IMAD R7, R123, UR8, R0 ;  /* 0x000000087b077c24 */ /* 0x000fca000f8e0200 */
[----:B------:R-:W-:-:S04]  /*01f0*/  IADD3 R7, PT, PT, R7, -0x1, RZ ;  /* 0xffffffff07077810 */ /* 0x000fc80007ffe0ff */
[----:B------:R-:W-:Y:S01]  /*0200*/  IABS R4, R7 ;  /* 0x0000000700047213 */ /* 0x000fe20000000000 */
[----:B-1----:R-:W-:Y:S01]  /*0210*/  VIADD R8, R8, 0xffffffe ;  /* 0x0ffffffe08087836 */ /* 0x002fe20000000000 */
[-C--:B------:R-:W-:Y:S02]  /*0220*/  IABS R3, R0.reuse ;  /* 0x0000000000037213 */ /* 0x080fe40000000000 */
[----:B------:R-:W-:Y:S01]  /*0230*/  LOP3.LUT R7, R7, R0, RZ, 0x3c, !PT ;  /* 0x0000000007077212 */ /* 0x000fe200078e3cff */
[----:B------:R-:W1:Y:S02]  /*0240*/  F2I.FTZ.U32.TRUNC.NTZ R9, R8 ;  /* 0x0000000800097305 */ /* 0x000e64000021f000 */
[----:B------:R-:W-:Y:S01]  /*0250*/  IMAD.MOV R3, RZ, RZ, -R3 ;  /* 0x000000ffff037224 */ /* 0x000fe200078e0a03 */
[----:B------:R-:W-:Y:S01]  /*0260*/  ISETP.GE.AND P0, PT, R7, RZ, PT ;  /* 0x000000ff0700720c */ /* 0x000fe20003f06270 */
[----:B-1----:R-:W-:Y:S02]  /*0270*/  IMAD.MOV R5, RZ, RZ, -R9 ;  /* 0x000000ffff057224 */ /* 0x002fe400078e0a09 */
[----:B------:R-:W-:-:S02]  /*0280*/  IMAD.MOV.U32 R8, RZ, RZ, RZ ;  /* 0x000000ffff087224 */ /* 0x000fc400078e00ff */
[----:B------:R-:W-:-:S04]  /*0290*/  IMAD R5, R5, R6, RZ ;  /* 0x0000000605057224 */ /* 0x000fc800078e02ff */
[----:B------:R-:W-:Y:S02]  /*02a0*/  IMAD.HI.U32 R5, R9, R5, R8 ;  /* 0x0000000509057227 */ /* 0x000fe400078e0008 */
[----:B------:R-:W1:Y:S04]  /*02b0*/  I2F.U32.RP R8, UR8 ;  /* 0x0000000800087d06 */ /* 0x000e680008209000 */
[----:B------:R-:W-:-:S04]  /*02c0*/  IMAD.HI.U32 R90, R5, R4, RZ ;  /* 0x00000004055a7227 */ /* 0x000fc800078e00ff */
[----:B------:R-:W-:-:S05]  /*02d0*/  IMAD R3, R90, R3, R4 ;  /* 0x000000035a037224 */ /* 0x000fca00078e0204 */
[----:B------:R-:W-:Y:S01]  /*02e0*/  ISETP.GT.U32.AND P1, PT, R6, R3, PT ;  /* 0x000000030600720c */ /* 0x000fe20003f24070 */
[----:B-1----:R-:W1:-:S12]  /*02f0*/  MUFU.RCP R8, R8 ;  /* 0x0000000800087308 */ /* 0x002e580000001000 */
[-C--:B------:R-:W-:Y:S01]  /*0300*/  @!P1 IADD3 R3, PT, PT, R3, -R6.reuse, RZ ;  /* 0x8000000603039210 */ /* 0x080fe20007ffe0ff */
[----:B------:R-:W-:Y:S01]  /*0310*/  @!P1 VIADD R90, R90, 0x1 ;  /* 0x000000015a5a9836 */ /* 0x000fe20000000000 */
[----:B------:R-:W-:Y:S02]  /*0320*/  ISETP.NE.AND P1, PT, R0, RZ, PT ;  /* 0x000000ff0000720c */ /* 0x000fe40003f25270 */
[----:B------:R-:W-:Y:S01]  /*0330*/  ISETP.GE.U32.AND P2, PT, R3, R6, PT ;  /* 0x000000060300720c */ /* 0x000fe20003f46070 */
[----:B------:R-:W-:Y:S02]  /*0340*/  IMAD R3, RZ, RZ, -UR8 ;  /* 0x80000008ff037e24 */ /* 0x000fe4000f8e02ff */
[----:B-1----:R-:W-:-:S04]  /*0350*/  VIADD R4, R8, 0xffffffe ;  /* 0x0ffffffe08047836 */ /* 0x002fc80000000000 */
[----:B------:R-:W1:Y:S06]  /*0360*/  F2I.FTZ.U32.TRUNC.NTZ R5, R4 ;  /* 0x0000000400057305 */ /* 0x000e6c000021f000 */
[----:B------:R-:W-:-:S05]  /*0370*/  @P2 IADD3 R90, PT, PT, R90, 0x1, RZ ;  /* 0x000000015a5a2810 */ /* 0x000fca0007ffe0ff */
[----:B------:R-:W-:Y:S01]  /*0380*/  @!P0 IMAD.MOV R90, RZ, RZ, -R90 ;  /* 0x000000ffff5a8224 */ /* 0x000fe200078e0a5a */
[----:B------:R-:W-:Y:S02]  /*0390*/  @!P1 LOP3.LUT R90, RZ, R0, RZ, 0x33, !PT ;  /* 0x00000000ff5a9212 */ /* 0x000fe400078e33ff */
[----:B------:R-:W-:Y:S01]  /*03a0*/  ISETP.NE.U32.AND P0, PT, RZ, UR8, PT ;  /* 0x00000008ff007c0c */ /* 0x000fe2000bf05070 */
[----:B-1----:R-:W-:Y:S01]  /*03b0*/  IMAD R3, R3, R5, RZ ;  /* 0x0000000503037224 */ /* 0x002fe200078e02ff */
[----:B------:R-:W-:-:S05]  /*03c0*/  MOV R4, RZ ;  /* 0x000000ff00047202 */ /* 0x000fca0000000f00 */
[----:B------:R-:W-:-:S04]  /*03d0*/  IMAD.HI.U32 R4, R5, R3, R4 ;  /* 0x0000000305047227 */ /* 0x000fc800078e0004 */
[----:B------:R-:W-:-:S04]  /*03e0*/  IMAD R5, R90, UR5, RZ ;  /* 0x000000055a057c24 */ /* 0x000fc8000f8e02ff */
[----:B------:R-:W-:-:S04]  /*03f0*/  IMAD.HI.U32 R121, R4, R5, RZ ;  /* 0x0000000504797227 */ /* 0x000fc800078e00ff */
        /* <DEDUP_REMOVED lines=8> */
[C---:B------:R-:W-:Y:S01]  /*0480*/  ISETP.GE.AND P0, PT, R121.reuse, R124, PT ;  /* 0x0000007c7900720c */ /* 0x040fe20003f06270 */
[----:B------:R-:W-:Y:S02]  /*0490*/  IMAD R0, R121, UR8, RZ ;  /* 0x0000000879007c24 */ /* 0x000fe4000f8e02ff */
[----:B------:R-:W-:-:S03]  /*04a0*/  IMAD.MOV.U32 R122, RZ, RZ, R121 ;  /* 0x000000ffff7a7224 */ /* 0x000fc600078e0079 */
[----:B------:R-:W-:-:S07]  /*04b0*/  IADD3 R5, PT, PT, R5, -R0, RZ ;  /* 0x8000000005057210 */ /* 0x000fce0007ffe0ff */
[----:B------:R-:W-:Y:S05]  /*04c0*/  @!P0 BRA `(.L_x_290) ;  /* 0x0000000000a48947 */ /* 0x000fea0003800000 */
[----:B------:R-:W-:Y:S01]  /*04d0*/  IABS R7, R124 ;  /* 0x0000007c00077213 */ /* 0x000fe20000000000 */
[----:B------:R-:W1:Y:S01]  /*04e0*/  LDC.64 R130, c[0x0][0x3b0] ;  /* 0x0000ec00ff827b82 */ /* 0x000e620000000a00 */
[----:B------:R-:W-:Y:S02]  /*04f0*/  IABS R4, R122 ;  /* 0x0000007a00047213 */ /* 0x000fe40000000000 */
[----:B------:R-:W2:Y:S01]  /*0500*/  I2F.RP R10, R7 ;  /* 0x00000007000a7306 */ /* 0x000ea20000209400 */
[----:B------:R-:W-:-:S05]  /*0510*/  IABS R3, R124 ;  /* 0x0000007c00037213 */ /* 0x000fca0000000000 */
[----:B------:R-:W-:Y:S02]  /*0520*/  IMAD.MOV R3, RZ, RZ, -R3 ;  /* 0x000000ffff037224 */ /* 0x000fe400078e0a03 */
[----:B--2---:R-:W2:Y:S02]  /*0530*/  MUFU.RCP R8, R10 ;  /* 0x0000000a00087308 */ /* 0x004ea40000001000 */
[----:B--2---:R-:W-:-:S06]  /*0540*/  VIADD R8, R8, 0xffffffe ;  /* 0x0ffffffe08087836 */ /* 0x004fcc0000000000 */
[----:B------:R-:W2:Y:S02]  /*0550*/  F2I.FTZ.U32.TRUNC.NTZ R9, R8 ;  /* 0x0000000800097305 */ /* 0x000ea4000021f000 */
[----:B--2---:R-:W-:Y:S01]  /*0560*/  IMAD.MOV R6, RZ, RZ, -R9 ;  /* 0x000000ffff067224 */ /* 0x004fe200078e0a09 */
[----:B------:R-:W-:-:S03]  /*0570*/  MOV R8, RZ ;  /* 0x000000ff00087202 */ /* 0x000fc60000000f00 */
[----:B------:R-:W-:-:S04]  /*0580*/  IMAD R6, R6, R7, RZ ;  /* 0x0000000706067224 */ /* 0x000fc800078e02ff */
[----:B------:R-:W-:-:S06]  /*0590*/  IMAD.HI.U32 R9, R9, R6, R8 ;  /* 0x0000000609097227 */ /* 0x000fcc00078e0008 */
[----:B------:R-:W-:Y:S02]  /*05a0*/  IMAD.HI.U32 R121, R9, R4, RZ ;  /* 0x0000000409797227 */ /* 0x000fe400078e00ff */
[----:B------:R-:W2:Y:S02]  /*05b0*/  LDC.64 R8, c[0x0][0x390] ;  /* 0x0000e400ff087b82 */ /* 0x000ea40000000a00 */
[----:B------:R-:W-:Y:S01]  /*05c0*/  IMAD R4, R121, R3, R4 ;  /* 0x0000000379047224 */ /* 0x000fe200078e0204 */
[----:B------:R-:W-:-:S04]  /*05d0*/  LOP3.LUT R3, R122, R124, RZ, 0x3c, !PT ;  /* 0x0000007c7a037212 */ /* 0x000fc800078e3cff */
[----:B------:R-:W-:Y:S02]  /*05e0*/  ISETP.GT.U32.AND P1, PT, R7, R4, PT ;  /* 0x000000040700720c */ /* 0x000fe40003f24070 */
[----:B------:R-:W-:-:S11]  /*05f0*/  ISETP.GE.AND P0, PT, R3, RZ, PT ;  /* 0x000000ff0300720c */ /* 0x000fd60003f06270 */
[-C--:B------:R-:W-:Y:S01]  /*0600*/  @!P1 IADD3 R4, PT, PT, R4, -R7.reuse, RZ ;  /* 0x8000000704049210 */ /* 0x080fe20007ffe0ff */
[----:B------:R-:W-:Y:S01]  /*0610*/  @!P1 VIADD R121, R121, 0x1 ;  /* 0x0000000179799836 */ /* 0x000fe20000000000 */
[----:B------:R-:W-:Y:S02]  /*0620*/  ISETP.NE.AND P1, PT, R124, RZ, PT ;  /* 0x000000ff7c00720c */ /* 0x000fe40003f25270 */
[----:B------:R-:W-:Y:S02]  /*0630*/  ISETP.GE.U32.AND P2, PT, R4, R7, PT ;  /* 0x000000070400720c */ /* 0x000fe40003f46070 */
[----:B------:R-:W3:Y:S11]  /*0640*/  LDC.64 R6, c[0x0][0x380] ;  /* 0x0000e000ff067b82 */ /* 0x000ef60000000a00 */
[----:B------:R-:W-:-:S05]  /*0650*/  @P2 IADD3 R121, PT, PT, R121, 0x1, RZ ;  /* 0x0000000179792810 */ /* 0x000fca0007ffe0ff */
[----:B------:R-:W-:Y:S01]  /*0660*/  @!P0 IMAD.MOV R121, RZ, RZ, -R121 ;  /* 0x000000ffff798224 */ /* 0x000fe200078e0a79 */
[----:B------:R-:W-:-:S04]  /*0670*/  @!P1 LOP3.LUT R121, RZ, R124, RZ, 0x33, !PT ;  /* 0x0000007cff799212 */ /* 0x000fc800078e33ff */
[----:B------:R-:W-:Y:S01]  /*0680*/  SHF.L.U32 R166, R121, 0x5, RZ ;  /* 0x0000000579a67819 */ /* 0x000fe200000006ff */
[----:B------:R-:W-:-:S04]  /*0690*/  IMAD R121, R124, R121, RZ ;  /* 0x000000797c797224 */ /* 0x000fc800078e02ff */
[C---:B------:R-:W-:Y:S02]  /*06a0*/  IMAD R160, R166.reuse, R115, RZ ;  /* 0x00000073a6a07224 */ /* 0x040fe400078e02ff */
        /* <DEDUP_REMOVED lines=11> */
.L_x_290:
        /* <DEDUP_REMOVED lines=24> */
[----:B------:R-:W-:Y:S01]  /*08e0*/  IMAD.HI.U32 R10, R13, R10, R12 ;  /* 0x0000000a0d0a7227 */ /* 0x000fe200078e000c */
[----:B------:R-:W-:Y:S02]  /*08f0*/  IADD3 R12, PT, PT, R0, UR8, RZ ;  /* 0x00000008000c7c10 */ /* 0x000fe4000fffe0ff */
[----:B------:R-:W-:-:S03]  /*0900*/  ISETP.GE.AND P0, PT, R11, RZ, PT ;  /* 0x000000ff0b00720c */ /* 0x000fc60003f06270 */
        /* <DEDUP_REMOVED lines=13> */
[C---:B------:R-:W-:Y:S02]  /*09e0*/  IADD3 R11, PT, PT, -R0.reuse, UR8, R9 ;  /* 0x00000008000b7c10 */ /* 0x040fe4000fffe109 */
        /* <DEDUP_REMOVED lines=37> */
.L_x_292:
[----:B------:R-:W-:Y:S01]  /*0c40*/  ISETP.NE.AND P0, PT, R121, R124, PT ;  /* 0x0000007c7900720c */ /* 0x000fe20003f05270 */
[----:B------:R-:W-:Y:S01]  /*0c50*/  IMAD.IADD R0, R90, 0x1, R5 ;  /* 0x000000015a007824 */ /* 0x000fe200078e0205 */
[----:B------:R-:W-:-:S04]  /*0c60*/  IADD3 R135, PT, PT, -R5, UR8, RZ ;  /* 0x0000000805877c10 */ /* 0x000fc8000fffe1ff */
[----:B------:R-:W-:-:S04]  /*0c70*/  ISETP.GT.AND P1, PT, R0, UR8, PT ;  /* 0x0000000800007c0c */ /* 0x000fc8000bf24270 */
[----:B------:R-:W-:-:S03]  /*0c80*/  SEL R135, R135, R90, P1 ;  /* 0x0000005a87877207 */ /* 0x000fc60000800000 */
[----:B------:R-:W-:Y:S06]  /*0c90*/  @P0 BRA `(.L_x_291) ;  /* 0x0000000000240947 */ /* 0x000fec0003800000 */
[----:B------:R-:W-:Y:S01]  /*0ca0*/  USHF.L.U32 UR5, UR4, 0x2, URZ ;  /* 0x0000000204057899 */ /* 0x000fe200080006ff */
[----:B------:R-:W-:Y:S01]  /*0cb0*/  SHF.L.U32 R7, R115, 0x2, RZ ;  /* 0x0000000273077819 */ /* 0x000fe200000006ff */
[----:B------:R-:W-:Y:S01]  /*0cc0*/  IMAD.WIDE R130, R124, 0x4, R130 ;  /* 0x000000047c827825 */ /* 0x000fe200078e0282 */
[----:B------:R-:W-:-:S03]  /*0cd0*/  MOV R121, RZ ;  /* 0x000000ff00797202 */ /* 0x000fc60000000f00 */
[----:B------:R-:W-:Y:S01]  /*0ce0*/  MOV R3, UR5 ;  /* 0x0000000500037c02 */ /* 0x000fe20008000f00 */
[----:B------:R-:W-:-:S04]  /*0cf0*/  IMAD.WIDE R160, R7, 0x10, R160 ;  /* 0x0000001007a07825 */ /* 0x000fc800078e02a0 */
[----:B------:R-:W-:-:S04]  /*0d00*/  IMAD.WIDE R164, R7, 0x10, R164 ;  /* 0x0000001007a47825 */ /* 0x000fc800078e02a4 */
[----:B------:R-:W-:-:S04]  /*0d10*/  IMAD.WIDE R166, R3, 0x10, R166 ;  /* 0x0000001003a67825 */ /* 0x000fc800078e02a6 */
[----:B------:R-:W-:-:S07]  /*0d20*/  IMAD.WIDE R162, R124, 0x4, R162 ;  /* 0x000000047ca27825 */ /* 0x000fce00078e02a2 */
.L_x_291:
[----:B------:R-:W1:Y:S01]  /*0d30*/  S2R R0, SR_TID.X ;  /* 0x0000000000007919 */ /* 0x000e620000002100 */
[----:B------:R-:W2:Y:S01]  /*0d40*/  S2UR UR5, SR_CgaCtaId ;  /* 0x00000000000579c3 */ /* 0x000ea20000008800 */
[----:B------:R-:W-:Y:S01]  /*0d50*/  LEA.HI R127, R115, R115, RZ, 0x1 ;  /* 0x00000073737f7211 */ /* 0x000fe200078f08ff */
[----:B------:R-:W-:Y:S01]  /*0d60*/  IMAD.SHL.U32 R3, R91, 0x8, RZ ;  /* 0x000000085b037824 */ /* 0x000fe200078e00ff */
[----:B------:R-:W-:Y:S01]  /*0d70*/  ULEA.HI UR6, UR6, UR4, URZ, 0x3 ;  /* 0x0000000406067291 */ /* 0x000fe2000f8f18ff */
[----:B------:R-:W-:Y:S01]  /*0d80*/  ISETP.GE.AND P0, PT, R135, 0x1, PT ;  /* 0x000000018700780c */ /* 0x000fe20003f06270 */
[----:B------:R-:W3:Y:S01]  /*0d90*/  LDCU.64 UR24, c[0x0][0x358] ;  /* 0x00006b00ff1877ac */ /* 0x000ee20008000a00 */
[----:B------:R-:W-:Y:S02]  /*0da0*/  SHF.R.S32.HI R118, RZ, 0x1, R127 ;  /* 0x00000001ff767819 */ /* 0x000fe4000001147f */
[----:B------:R-:W4:Y:S01]  /*0db0*/  LDC.64 R8, c[0x0][0x388] ;  /* 0x0000e200ff087b82 */ /* 0x000f220000000a00 */
[----:B------:R-:W-:Y:S01]  /*0dc0*/  USHF.R.S32.HI UR6, URZ, 0x3, UR6 ;  /* 0x00000003ff067899 */ /* 0x000fe20008011406 */
[----:B------:R-:W-:Y:S01]  /*0dd0*/  LOP3.LUT R127, R127, 0xfffffffe, RZ, 0xc0, !PT ;  /* 0xfffffffe7f7f7812 */ /* 0x000fe200078ec0ff */
[----:B------:R-:W-:Y:S01]  /*0de0*/  IMAD.SHL.U32 R117, R118, 0x4, RZ ;  /* 0x0000000476757824 */ /* 0x000fe200078e00ff */
[----:B------:R-:W-:-:S02]  /*0df0*/  UMOV UR4, 0x400 ;  /* 0x0000040000047882 */ /* 0x000fc40000000000 */
[----:B--2---:R-:W-:Y:S01]  /*0e00*/  ULEA UR5, UR5, UR4, 0x18 ;  /* 0x0000000405057291 */ /* 0x004fe2000f8ec0ff */
[--C-:B-1----:R-:W-:Y:S02]  /*0e10*/  SHF.R.U32.HI R128, RZ, 0x7, R0.reuse ;  /* 0x00000007ff807819 */ /* 0x102fe40000011600 */
[C---:B------:R-:W-:Y:S02]  /*0e20*/  LOP3.LUT R7, R0.reuse, 0x7f, RZ, 0xc0, !PT ;  /* 0x0000007f00077812 */ /* 0x040fe400078ec0ff */
[C---:B------:R-:W-:Y:S01]  /*0e30*/  ISETP.GE.AND P1, PT, R0.reuse, R3, PT ;  /* 0x000000030000720c */ /* 0x040fe20003f26270 */
[C---:B------:R-:W-:Y:S01]  /*0e40*/  IMAD.SHL.U32 R3, R0.reuse, 0x8, RZ ;  /* 0x0000000800037824 */ /* 0x040fe200078e00ff */
[----:B------:R-:W-:Y:S01]  /*0e50*/  LOP3.LUT R116, R0, 0x7, RZ, 0xc0, !PT ;  /* 0x0000000700747812 */ /* 0x000fe200078ec0ff */
[----:B------:R-:W-:Y:S01]  /*0e60*/  IMAD R128, R118, R128, R7 ;  /* 0x0000008076807224 */ /* 0x000fe200078e0207 */
[--C-:B------:R-:W-:Y:S02]  /*0e70*/  SHF.R.U32.HI R7, RZ, 0x3, R0.reuse ;  /* 0x00000003ff077819 */ /* 0x100fe40000011600 */
[----:B------:R-:W-:Y:S01]  /*0e80*/  SHF.R.U32.HI R6, RZ, 0x4, R0 ;  /* 0x00000004ff067819 */ /* 0x000fe20000011600 */
[----:B------:R-:W-:Y:S01]  /*0e90*/  IMAD R128, R5, R117, R128 ;  /* 0x0000007505807224 */ /* 0x000fe200078e0280 */
[----:B------:R-:W-:Y:S01]  /*0ea0*/  LOP3.LUT R3, R3, 0x78, RZ, 0xc0, !PT ;  /* 0x0000007803037812 */ /* 0x000fe200078ec0ff */
[----:B------:R-:W-:Y:S01]  /*0eb0*/  IMAD R116, R7, UR6, R116 ;  /* 0x0000000607747c24 */ /* 0x000fe2000f8e0274 */
[----:B------:R-:W-:Y:S01]  /*0ec0*/  SHF.R.U32.HI R11, RZ, 0x6, R0 ;  /* 0x00000006ff0b7819 */ /* 0x000fe20000011600 */
[----:B------:R-:W-:Y:S01]  /*0ed0*/  IMAD R128, R121, 0x80, R128 ;  /* 0x0000008079807824 */ /* 0x000fe200078e0280 */
[----:B------:R-:W-:-:S02]  /*0ee0*/  LOP3.LUT R6, R3, 0x1, R6, 0xf8, !PT ;  /* 0x0000000103067812 */ /* 0x000fc400078ef806 */
[----:B------:R-:W-:Y:S01]  /*0ef0*/  LOP3.LUT R3, R0, R7, RZ, 0x3c, !PT ;  /* 0x0000000700037212 */ /* 0x000fe200078e3cff */
[----:B----4-:R-:W-:Y:S01]  /*0f00*/  IMAD.WIDE R128, R128, 0x10, R8 ;  /* 0x0000001080807825 */ /* 0x010fe200078e0208 */
[----:B------:R-:W-:Y:S02]  /*0f10*/  LOP3.LUT R11, R11, 0xe, RZ, 0xc0, !PT ;  /* 0x0000000e0b0b7812 */ /* 0x000fe400078ec0ff */
[----:B------:R-:W-:Y:S01]  /*0f20*/  LEA R101, R0, UR5, 0x4 ;  /* 0x0000000500657c11 */ /* 0x000fe2000f8e20ff */
[----:B------:R-:W-:Y:S01]  /*0f30*/  IMAD R9, R5, 0x8, R116 ;  /* 0x0000000805097824 */ /* 0x000fe200078e0274 */
[----:B------:R-:W-:Y:S01]  /*0f40*/  LEA R3, R3, UR5, 0x4 ;  /* 0x0000000503037c11 */ /* 0x000fe2000f8e20ff */
[----:B------:R-:W-:Y:S02]  /*0f50*/  IMAD.IADD R6, R11, 0x1, R6 ;  /* 0x000000010b067824 */ /* 0x000fe400078e0206 */
[----:B------:R-:W-:-:S04]  /*0f60*/  IMAD.WIDE R8, R9, 0x10, R166 ;  /* 0x0000001009087825 */ /* 0x000fc800078e02a6 */
[----:B------:R-:W-:Y:S01]  /*0f70*/  IMAD.WIDE R126, R127, 0x10, R128 ;  /* 0x000000107f7e7825 */ /* 0x000fe200078e0280 */
[----:B---3--:R-:W-:Y:S06]  /*0f80*/  @!P0 BRA `(.L_x_293) ;  /* 0x0000000000388947 */ /* 0x008fec0003800000 */
[----:B------:R-:W-:Y:S01]  /*0f90*/  UMOV UR4, 0xf0 ;  /* 0x000000f000047882 */ /* 0x000fe20000000000 */
[----:B------:R-:W-:Y:S01]  /*0fa0*/  @!PT LDS RZ, [RZ] ;  /* 0x00000000fffff984 */ /* 0x000fe20000000800 */
[----:B------:R-:W-:Y:S01]  /*0fb0*/  @!PT LDS RZ, [RZ] ;  /* 0x00000000fffff984 */ /* 0x000fe20000000800 */
[----:B------:R-:W-:Y:S01]  /*0fc0*/  @!PT LDS RZ, [RZ] ;  /* 0x00000000fffff984 */ /* 0x000fe20000000800 */
[----:B------:R-:W-:Y:S01]  /*0fd0*/  @!P1 LDGSTS.E.BYPASS.LTC128B.128 [R3], desc[UR24][R8.64] ;  /* 0x0000000008039fae */ /* 0x000fe2000b981a18 */
[----:B------:R-:W-:Y:S01]  /*0fe0*/  USHF.R.U32 UR6, UR4, 0x4, URZ ;  /* 0x0000000404067899 */ /* 0x000fe200080016ff */
[----:B------:R-:W-:-:S03]  /*0ff0*/  UMOV UR7, 0x120 ;  /* 0x0000012000077882 */ /* 0x000fc60000000000 */
[----:B------:R-:W-:-:S04]  /*1000*/  ULOP3.LUT UR7, UR7, 0xf, UR6, 0xf8, !UPT ;  /* 0x0000000f07077892 */ /* 0x000fc8000f8ef806 */
[----:B------:R-:W-:Y:S01]  /*1010*/  USHF.L.U32 UR7, UR7, 0x14, URZ ;  /* 0x0000001407077899 */ /* 0x000fe200080006ff */
[----:B------:R-:W-:-:S08]  /*1020*/  UMOV UR6, URZ ;  /* 0x000000ff00067c82 */ /* 0x000fd00008000000 */
[----:B------:R1:W-:Y:S04]  /*1030*/  LDGSTS.E.BYPASS.LTC128B.128 [R101+0x4000], desc[UR6][R128.64] ;  /* 0x0400000080657fae */ /* 0x0003e8000b981a06 */
[----:B------:R2:W-:Y:S01]  /*1040*/  LDGSTS.E.BYPASS.LTC128B.128 [R101+0x5000], desc[UR6][R126.64] ;  /* 0x050000007e657fae */ /* 0x0005e2000b981a06 */
[----:B-1----:R-:W-:-:S04]  /*1050*/  IMAD.WIDE R128, R117, 0x10, R128 ;  /* 0x0000001075807825 */ /* 0x002fc800078e0280 */
[----:B--2---:R-:W-:-:S04]  /*1060*/  IMAD.WIDE R126, R117, 0x10, R126 ;  /* 0x00000010757e7825 */ /* 0x004fc800078e027e */
.L_x_293:
        /* <DEDUP_REMOVED lines=17> */
.L_x_294:
        /* <DEDUP_REMOVED lines=17> */
.L_x_295:
[----:B------:R-:W0:Y:S01]  /*1290*/  LDGDEPBAR ;  /* 0x00000000000079af */ /* 0x000e220000000000 */
[C---:B------:R-:W-:Y:S01]  /*12a0*/  VIADD R3, R6.reuse, 0x80 ;  /* 0x0000008006037836 */ /* 0x040fe20000000000 */
[----:B------:R-:W-:Y:S02]  /*12b0*/  LOP3.LUT R9, R6, 0xf8, RZ, 0xc0, !PT ;  /* 0x000000f806097812 */ /* 0x000fe400078ec0ff */
        /* <DEDUP_REMOVED lines=11> */
[----:B------:R-:W-:Y:S06]  /*1370*/  BAR.SYNC.DEFER_BLOCKING 0x0 ;  /* 0x0000000000007b1d */ /* 0x000fec0000010000 */
[----:B------:R1:W2:Y:S04]  /*1380*/  LDSM.16.M88.4 R68, [R6] ;  /* 0x000000000644783b */ /* 0x0002a80000000200 */
[----:B------:R-:W3:Y:S01]  /*1390*/  LDSM.16.M88.4 R76, [R76] ;  /* 0x000000004c4c783b */ /* 0x000ee20000000200 */
[----:B------:R-:W-:Y:S05]  /*13a0*/  @!P0 EXIT ;  /* 0x000000000000894d */ /* 0x000fea0003800000 */
[----:B------:R-:W4:Y:S01]  /*13b0*/  LDS.128 R100, [R101+0x4000] ;  /* 0x0040000065647984 */ /* 0x000f220000000c00 */
[----:B------:R-:W-:Y:S01]  /*13c0*/  LEA.HI R115, R2, R115, RZ, 0x3 ;  /* 0x0000007302737211 */ /* 0x000fe200078f18ff */
[----:B------:R-:W-:Y:S01]  /*13d0*/  VIADD R108, R116, 0x18 ;  /* 0x00000018746c7836 */ /* 0x000fe20000000000 */
[----:B------:R-:W-:Y:S01]  /*13e0*/  LOP3.LUT R7, R7, 0xc, RZ, 0xc0, !PT ;  /* 0x0000000c07077812 */ /* 0x000fe200078ec0ff */
[----:B------:R-:W-:Y:S01]  /*13f0*/  UMOV UR4, 0xf0 ;  /* 0x000000f000047882 */ /* 0x000fe20000000000 */
[----:B------:R-:W-:Y:S01]  /*1400*/  SHF.R.S32.HI R110, RZ, 0x3, R115 ;  /* 0x00000003ff6e7819 */ /* 0x000fe20000011473 */
[C---:B------:R-:W-:Y:S01]  /*1410*/  IMAD R108, R5.reuse, 0x8, R108 ;  /* 0x00000008056c7824 */ /* 0x040fe200078e026c */
[--C-:B------:R-:W-:Y:S02]  /*1420*/  SHF.R.U32.HI R114, RZ, 0x2, R0.reuse ;  /* 0x00000002ff727819 */ /* 0x100fe40000011600 */
[----:B------:R-:W-:Y:S02]  /*1430*/  CS2R R66, SRZ ;  /* 0x0000000000427805 */ /* 0x000fe4000001ff00 */
[--C-:B------:R-:W-:Y:S01]  /*1440*/  SHF.R.U32.HI R2, RZ, 0x5, R0.reuse ;  /* 0x00000005ff027819 */ /* 0x100fe20000011600 */
[----:B------:R-:W-:Y:S01]  /*1450*/  IMAD R3, R5, R110, RZ ;  /* 0x0000006e05037224 */ /* 0x000fe200078e02ff */
[--C-:B------:R-:W-:Y:S01]  /*1460*/  LOP3.LUT R7, R7, 0x3, R0.reuse, 0xf8, !PT ;  /* 0x0000000307077812 */ /* 0x100fe200078ef800 */
[----:B------:R-:W-:Y:S01]  /*1470*/  IMAD R112, R110, R91, RZ ;  /* 0x0000005b6e707224 */ /* 0x000fe200078e02ff */
[----:B------:R-:W-:Y:S01]  /*1480*/  LOP3.LUT R114, R114, 0x7, RZ, 0xc0, !PT ;  /* 0x0000000772727812 */ /* 0x000fe200078ec0ff */
[----:B------:R-:W-:Y:S01]  /*1490*/  IMAD R111, R110, 0x18, RZ ;  /* 0x000000186e6f7824 */ /* 0x000fe200078e02ff */
[----:B------:R-:W-:Y:S01]  /*14a0*/  LOP3.LUT R113, R0, 0x1f, RZ, 0xc0, !PT ;  /* 0x0000001f00717812 */ /* 0x000fe200078ec0ff */
[----:B------:R-:W-:Y:S01]  /*14b0*/  IMAD R0, R3, -0x4, R0 ;  /* 0xfffffffc03007824 */ /* 0x000fe200078e0200 */
[----:B------:R-:W-:Y:S01]  /*14c0*/  CS2R R64, SRZ ;  /* 0x0000000000407805 */ /* 0x000fe2000001ff00 */
[C---:B------:R-:W-:Y:S01]  /*14d0*/  IMAD R114, R110.reuse, R114, R7 ;  /* 0x000000726e727224 */ /* 0x040fe200078e0207 */
[----:B------:R-:W-:Y:S01]  /*14e0*/  CS2R R62, SRZ ;  /* 0x00000000003e7805 */ /* 0x000fe2000001ff00 */
[----:B------:R-:W-:Y:S01]  /*14f0*/  IMAD R113, R110, R2, R113 ;  /* 0x000000026e717224 */ /* 0x000fe200078e0271 */
        /* <DEDUP_REMOVED lines=27> */
[----:B-1----:R-:W-:Y:S02]  /*16b0*/  CS2R R6, SRZ ;  /* 0x0000000000067805 */ /* 0x002fe4000001ff00 */
[----:B------:R-:W-:Y:S02]  /*16c0*/  CS2R R4, SRZ ;  /* 0x0000000000047805 */ /* 0x000fe4000001ff00 */
[----:B------:R-:W-:Y:S01]  /*16d0*/  LOP3.LUT R115, R115, 0xfffffff8, RZ, 0xc0, !PT ;  /* 0xfffffff873737812 */ /* 0x000fe200078ec0ff */
[----:B------:R-:W-:Y:S01]  /*16e0*/  IMAD.SHL.U32 R110, R110, 0x10, RZ ;  /* 0x000000106e6e7824 */ /* 0x000fe200078e00ff */
[----:B------:R-:W-:Y:S01]  /*16f0*/  USHF.R.U32 UR22, UR4, 0x4, URZ ;  /* 0x0000000404167899 */ /* 0x000fe200080016ff */
[----:B------:R-:W-:-:S03]  /*1700*/  UMOV UR23, 0x120 ;  /* 0x0000012000177882 */ /* 0x000fc60000000000 */
[----:B------:R-:W-:-:S04]  /*1710*/  ULOP3.LUT UR23, UR23, 0xf, UR22, 0xf8, !UPT ;  /* 0x0000000f17177892 */ /* 0x000fc8000f8ef816 */
[----:B------:R-:W-:Y:S01]  /*1720*/  USHF.L.U32 UR23, UR23, 0x14, URZ ;  /* 0x0000001417177899 */ /* 0x000fe200080006ff */
[----:B------:R-:W-:Y:S01]  /*1730*/  UMOV UR22, URZ ;  /* 0x000000ff00167c82 */ /* 0x000fe20008000000 */
[----:B------:R-:W-:Y:S01]  /*1740*/  IMAD R109, R121, 0x20, R0 ;  /* 0x00000020796d7824 */ /* 0x000fe200078e0200 */
        /* <DEDUP_REMOVED lines=38> */
[----:B----4-:R-:W-:-:S07]  /*19b0*/  UMOV UR4, URZ ;  /* 0x000000ff00047c82 */ /* 0x010fce0008000000 */
.L_x_338:
[----:B------:R-:W-:Y:S01]  /*19c0*/  MOV R81, 0x400 ;  /* 0x0000040000517802 */ /* 0x000fe20000000f00 */
[----:B--2---:R-:W2:Y:S01]  /*19d0*/  S2R R75, SR_TID.X ;  /* 0x00000000004b7919 */ /* 0x004ea20000002100 */
[----:B------:R-:W-:Y:S01]  /*19e0*/  ISETP.GE.AND P0, PT, R135, 0x4, PT ;  /* 0x000000048700780c */ /* 0x000fe20003f06270 */
[----:B------:R-:W-:Y:S05]  /*19f0*/  WARPSYNC.ALL ;  /* 0x0000000000007948 */ /* 0x000fea0003800000 */
[----:B-1----:R-:W1:Y:S01]  /*1a00*/  S2R R0, SR_CgaCtaId ;  /* 0x0000000000007919 */ /* 0x002e620000008800 */
[----:B------:R-:W-:Y:S01]  /*1a10*/  BSSY.RECONVERGENT B0, `(.L_x_296) ;  /* 0x000002a000007945 */ /* 0x000fe20003800200 */
[----:B------:R-:W-:Y:S01]  /*1a20*/  IMAD.MOV.U32 R132, RZ, RZ, R135 ;  /* 0x000000ffff847224 */ /* 0x000fe200078e0087 */
[--C-:B--2---:R-:W-:Y:S01]  /*1a30*/  SHF.R.U32.HI R2, RZ, 0x6, R75.reuse ;  /* 0x00000006ff027819 */ /* 0x104fe2000001164b */
[C---:B------:R-:W-:Y:S01]  /*1a40*/  IMAD.SHL.U32 R74, R75.reuse, 0x8, RZ ;  /* 0x000000084b4a7824 */ /* 0x040fe200078e00ff */
[----:B------:R-:W-:Y:S02]  /*1a50*/  SHF.R.U32.HI R3, RZ, 0x4, R75 ;  /* 0x00000004ff037819 */ /* 0x000fe4000001164b */
[----:B------:R-:W-:Y:S02]  /*1a60*/  LOP3.LUT R2, R2, 0xe, RZ, 0xc0, !PT ;  /* 0x0000000e02027812 */ /* 0x000fe400078ec0ff */
[----:B------:R-:W-:Y:S02]  /*1a70*/  LOP3.LUT R72, R74, 0x78, RZ, 0xc0, !PT ;  /* 0x000000784a487812 */ /* 0x000fe400078ec0ff */
[----:B-1----:R-:W-:Y:S02]  /*1a80*/  LEA R0, R0, R81, 0x18 ;  /* 0x0000005100007211 */ /* 0x002fe400078ec0ff */
[----:B------:R-:W-:Y:S03]  /*1a90*/  LOP3.LUT R3, R72, 0x1, R3, 0xf8, !PT ;  /* 0x0000000148037812 */ /* 0x000fe600078ef803 */
[----:B----4-:R-:W-:Y:S02]  /*1aa0*/  IMAD R125, R75, 0x10, R0 ;  /* 0x000000104b7d7824 */ /* 0x010fe400078e0200 */
[----:B------:R-:W-:Y:S03]  /*1ab0*/  IMAD.IADD R2, R2, 0x1, R3 ;  /* 0x0000000102027824 */ /* 0x000fe600078e0203 */
[----:B------:R1:W2:Y:S01]  /*1ac0*/  LDS.128 R104, [R125+0x5000] ;  /* 0x005000007d687984 */ /* 0x0002a20000000c00 */
[C---:B------:R-:W-:Y:S02]  /*1ad0*/  VIADD R3, R2.reuse, 0x84 ;  /* 0x0000008402037836 */ /* 0x040fe40000000000 */
[----:B------:R-:W-:Y:S03]  /*1ae0*/  VIADD R80, R2, 0x4 ;  /* 0x0000000402507836 */ /* 0x000fe60000000000 */
[----:B------:R-:W-:Y:S02]  /*1af0*/  LOP3.LUT R73, R3, 0x1f8, RZ, 0xc0, !PT ;  /* 0x000001f803497812 */ /* 0x000fe400078ec0ff */
[----:B------:R-:W-:Y:S02]  /*1b00*/  SHF.R.U32.HI R72, RZ, 0x3, R3 ;  /* 0x00000003ff487819 */ /* 0x000fe40000011603 */
[--C-:B------:R-:W-:Y:S02]  /*1b10*/  SHF.R.U32.HI R3, RZ, 0x3, R80.reuse ;  /* 0x00000003ff037819 */ /* 0x100fe40000011650 */
[----:B------:R-:W-:Y:S02]  /*1b20*/  LOP3.LUT R73, R73, 0x7, R80, 0xf8, !PT ;  /* 0x0000000749497812 */ /* 0x000fe400078ef850 */
[----:B------:R-:W-:Y:S02]  /*1b30*/  LOP3.LUT R3, R80, R3, RZ, 0x3c, !PT ;  /* 0x0000000350037212 */ /* 0x000fe400078e3cff */
[----:B------:R-:W-:Y:S03]  /*1b40*/  LOP3.LUT R73, R73, R72, RZ, 0x3c, !PT ;  /* 0x0000004849497212 */ /* 0x000fe600078e3cff */
[--C-:B------:R-:W-:Y:S02]  /*1b50*/  IMAD R89, R3, 0x10, R0.reuse ;  /* 0x0000001003597824 */ /* 0x100fe400078e0200 */
[----:B------:R-:W-:Y:S03]  /*1b60*/  IMAD R88, R73, 0x10, R0 ;  /* 0x0000001049587824 */ /* 0x000fe600078e0200 */
[----:B------:R1:W2:Y:S04]  /*1b70*/  LDSM.16.M88.4 R80, [R89] ;  /* 0x000000005950783b */ /* 0x0002a80000000200 */
[----:B------:R1:W2:Y:S01]  /*1b80*/  LDSM.16.M88.4 R84, [R88] ;  /* 0x000000005854783b */ /* 0x0002a20000000200 */
[----:B---3--:R-:W-:Y:S05]  /*1b90*/  @!P0 BRA `(.L_x_297) ;  /* 0x0000000000448947 */ /* 0x008fea0003800000 */
[----:B------:R-:W-:Y:S01]  /*1ba0*/  SHF.R.U32.HI R134, RZ, 0x3, R75 ;  /* 0x00000003ff867819 */ /* 0x000fe2000001164b */
[----:B------:R-:W-:Y:S01]  /*1bb0*/  IMAD.SHL.U32 R72, R91, 0x8, RZ ;  /* 0x000000085b487824 */ /* 0x000fe200078e00ff */
[C---:B------:R-:W-:Y:S02]  /*1bc0*/  LEA R136, P0, R108.reuse, R166, 0x4 ;  /* 0x000000a66c887211 */ /* 0x040fe400078020ff */
[C---:B------:R-:W-:Y:S02]  /*1bd0*/  LOP3.LUT R73, R75.reuse, R134, RZ, 0x3c, !PT ;  /* 0x000000864b497212 */ /* 0x040fe400078e3cff */
[----:B------:R-:W-:Y:S02]  /*1be0*/  ISETP.GE.AND P1, PT, R75, R72, PT ;  /* 0x000000484b00720c */ /* 0x000fe40003f26270 */
[----:B------:R-:W-:Y:S01]  /*1bf0*/  LEA.HI.X.SX32 R137, R108, R167, 0x4, P0 ;  /* 0x000000a76c897211 */ /* 0x000fe200000f26ff */
[----:B------:R-:W-:Y:S10]  /*1c00*/  IMAD R3, R73, 0x10, R0 ;  /* 0x0000001049037824 */ /* 0x000ff400078e0200 */
[----:B------:R-:W-:Y:S01]  /*1c10*/  @!PT LDS RZ, [RZ] ;  /* 0x00000000fffff984 */ /* 0x000fe20000000800 */
[----:B------:R-:W-:Y:S01]  /*1c20*/  @!PT LDS RZ, [RZ] ;  /* 0x00000000fffff984 */ /* 0x000fe20000000800 */
[----:B------:R-:W-:Y:S01]  /*1c30*/  @!PT LDS RZ, [RZ] ;  /* 0x00000000fffff984 */ /* 0x000fe20000000800 */
[----:B------:R-:W-:Y:S04]  /*1c40*/  @!P1 LDGSTS.E.BYPASS.LTC128B.128 [R3+0x3000], desc[UR24][R136.64] ;  /* 0x0300000088039fae */ /* 0x000fe8000b981a18 */
[----:B------:R4:W-:Y:S04]  /*1c50*/  LDGSTS.E.BYPASS.LTC128B.128 [R125+0xa000], desc[UR22][R128.64] ;  /* 0x0a000000807d7fae */ /* 0x0009e8000b981a16 */
[----:B------:R5:W-:Y:S01]  /*1c60*/  LDGSTS.E.BYPASS.LTC128B.128 [R125+0xb000], desc[UR22][R126.64] ;  /* 0x0b0000007e7d7fae */ /* 0x000be2000b981a16 */
[C---:B----4-:R-:W-:Y:S02]  /*1c70*/  LEA R128, P1, R117.reuse, R128, 0x4 ;  /* 0x0000008075807211 */ /* 0x050fe400078220ff */
[C---:B-----5:R-:W-:Y:S02]  /*1c80*/  LEA R126, P0, R117.reuse, R126, 0x4 ;  /* 0x0000007e757e7211 */ /* 0x060fe400078020ff */
[C---:B------:R-:W-:Y:S02]  /*1c90*/  LEA.HI.X.SX32 R129, R117.reuse, R129, 0x4, P1 ;  /* 0x0000008175817211 */ /* 0x040fe400008f26ff */
[----:B------:R-:W-:Y:S09]  /*1ca0*/  LEA.HI.X.SX32 R127, R117, R127, 0x4, P0 ;  /* 0x0000007f757f7211 */ /* 0x000ff200000f26ff */
.L_x_297:
[----:B------:R-:W-:Y:S05]  /*1cb0*/  BSYNC.RECONVERGENT B0 ;  /* 0x0000000000007941 */ /* 0x000fea0003800200 */
.L_x_296:
[----:B------:R-:W-:Y:S01]  /*1cc0*/  VIADD R137, R2, 0x80 ;  /* 0x0000008002897836 */ /* 0x000fe20000000000 */
[----:B------:R-:W-:Y:S01]  /*1cd0*/  SHF.R.U32.HI R169, RZ, 0x3, R2 ;  /* 0x00000003ffa97819 */ /* 0x000fe20000011602 */
[----:B------:R-:W-:Y:S01]  /*1ce0*/  IMAD.MOV.U32 R134, RZ, RZ, 0x64006400 ;  /* 0x64006400ff867424 */ /* 0x000fe200078e00ff */
[----:B------:R-:W-:Y:S01]  /*1cf0*/  SHF.R.S32.HI R141, RZ, 0x8, R100 ;  /* 0x00000008ff8d7819 */ /* 0x000fe20000011464 */
[----:B------:R-:W-:Y:S01]  /*1d00*/  IMAD.MOV.U32 R133, RZ, RZ, 0x2c00 ;  /* 0x00002c00ff857424 */ /* 0x000fe200078e00ff */
[----:B------:R-:W-:Y:S01]  /*1d10*/  LOP3.LUT R139, R137, 0x1f8, RZ, 0xc0, !PT ;  /* 0x000001f8898b7812 */ /* 0x000fe200078ec0ff */
[----:B------:R-:W0:Y:S01]  /*1d20*/  LDGDEPBAR ;  /* 0x00000000000079af */ /* 0x000e220000000000 */
[C---:B------:R-:W-:Y:S02]  /*1d30*/  LOP3.LUT R138, R100.reuse, 0xf000f0, R134, 0xea, !PT ;  /* 0x00f000f0648a7812 */ /* 0x040fe400078eea86 */
[----:B------:R-:W-:Y:S02]  /*1d40*/  LOP3.LUT R140, R139, 0x7, R2, 0xf8, !PT ;  /* 0x000000078b8c7812 */ /* 0x000fe400078ef802 */
[--C-:B------:R-:W-:Y:S01]  /*1d50*/  LOP3.LUT R139, R100, 0xf000f, R134.reuse, 0xea, !PT ;  /* 0x000f000f648b7812 */ /* 0x100fe200078eea86 */
[-C--:B------:R-:W-:Y:S01]  /*1d60*/  HFMA2 R3, R138, R133.reuse.H0_H0, -72, -72 ;  /* 0xd480d4808a037431 */ /* 0x080fe20000040085 */
[----:B------:R-:W-:Y:S02]  /*1d70*/  LOP3.LUT R169, R2, R169, RZ, 0x3c, !PT ;  /* 0x000000a902a97212 */ /* 0x000fe400078e3cff */
[C-C-:B------:R-:W-:Y:S01]  /*1d80*/  LOP3.LUT R136, R141.reuse, 0xf000f, R134.reuse, 0xea, !PT ;  /* 0x000f000f8d887812 */ /* 0x140fe200078eea86 */
[----:B------:R-:W-:Y:S01]  /*1d90*/  HADD2 R2, R139, -1032, -1032 ;  /* 0xe408e4088b027430 */ /* 0x000fe20000000000 */
[----:B------:R-:W-:Y:S01]  /*1da0*/  LOP3.LUT R100, R141, 0xf000f0, R134, 0xea, !PT ;  /* 0x00f000f08d647812 */ /* 0x000fe200078eea86 */
[----:B------:R-:W-:Y:S01]  /*1db0*/  IMAD R169, R169, 0x10, R0 ;  /* 0x00000010a9a97824 */ /* 0x000fe200078e0200 */
[----:B------:R-:W-:Y:S01]  /*1dc0*/  SHF.R.U32.HI R137, RZ, 0x3, R137 ;  /* 0x00000003ff897819 */ /* 0x000fe20000011689 */
[----:B------:R-:W-:Y:S01]  /*1dd0*/  HADD2 R72, R136, -1032, -1032 ;  /* 0xe408e40888487430 */ /* 0x000fe20000000000 */
[----:B------:R-:W-:Y:S01]  /*1de0*/  LOP3.LUT R136, R101, 0xf000f0, R134, 0xea, !PT ;  /* 0x00f000f065887812 */ /* 0x000fe200078eea86 */
[----:B------:R-:W-:-:S01]  /*1df0*/  HFMA2 R73, R100, R133.H0_H0, -72, -72 ;  /* 0xd480d48064497431 */ /* 0x000fc20000040085 */
[C---:B------:R-:W-:Y:S05]  /*1e00*/  HMMA.16816.F32 R4, R68.reuse, R2, R4 ;  /* 0x000000024404723c */ /* 0x040fea0000001804 */
[----:B------:R-:W-:Y:S02]  /*1e10*/  LOP3.LUT R137, R140, R137, RZ, 0x3c, !PT ;  /* 0x000000898c897212 */ /* 0x000fe400078e3cff */
[----:B------:R-:W-:Y:S01]  /*1e20*/  LOP3.LUT R100, R101, 0xf000f, R134, 0xea, !PT ;  /* 0x000f000f65647812 */ /* 0x000fe200078eea86 */
[----:B------:R-:W-:Y:S01]  /*1e30*/  HMMA.16816.F32 R8, R68, R72, R8 ;  /* 0x000000484408723c */ /* 0x000fe20000001808 */
[----:B------:R-:W-:Y:S04]  /*1e40*/  DEPBAR.LE SB0, 0x2 ;  /* 0x000080800000791a */ /* 0x000fe80000000000 */
[----:B------:R-:W-:Y:S01]  /*1e50*/  BAR.SYNC.DEFER_BLOCKING 0x0 ;  /* 0x0000000000007b1d */ /* 0x000fe20000010000 */
[----:B------:R-:W-:Y:S01]  /*1e60*/  IMAD R168, R137, 0x10, R0 ;  /* 0x0000001089a87824 */ /* 0x000fe200078e0200 */
[----:B------:R-:W-:Y:S01]  /*1e70*/  SHF.R.S32.HI R101, RZ, 0x8, R101 ;  /* 0x00000008ff657819 */ /* 0x000fe20000011465 */
[C---:B---3--:R-:W-:Y:S05]  /*1e80*/  HMMA.16816.F32 R12, R76.reuse, R2, R12 ;  /* 0x000000024c0c723c */ /* 0x048fea000000180c */
[-C--:B------:R-:W-:Y:S01]  /*1e90*/  HFMA2 R3, R136, R133.reuse.H0_H0, -72, -72 ;  /* 0xd480d48088037431 */ /* 0x080fe20000040085 */
[C-C-:B------:R-:W-:Y:S01]  /*1ea0*/  LOP3.LUT R136, R101.reuse, 0xf000f, R134.reuse, 0xea, !PT ;  /* 0x000f000f65887812 */ /* 0x140fe200078eea86 */
[----:B------:R-:W-:Y:S01]  /*1eb0*/  HADD2 R2, R100, -1032, -1032 ;  /* 0xe408e40864027430 */ /* 0x000fe20000000000 */
[----:B------:R-:W-:Y:S03]  /*1ec0*/  HMMA.16816.F32 R16, R76, R72, R16 ;  /* 0x000000484c10723c */ /* 0x000fe60000001810 */
[--C-:B------:R-:W-:Y:S01]  /*1ed0*/  LOP3.LUT R100, R101, 0xf000f0, R134.reuse, 0xea, !PT ;  /* 0x00f000f065647812 */ /* 0x100fe200078eea86 */
[----:B------:R-:W-:Y:S01]  /*1ee0*/  HADD2 R72, R136, -1032, -1032 ;  /* 0xe408e40888487430 */ /* 0x000fe20000000000 */
[C---:B------:R-:W-:Y:S02]  /*1ef0*/  LOP3.LUT R136, R102.reuse, 0xf000f0, R134, 0xea, !PT ;  /* 0x00f000f066887812 */ /* 0x040fe400078eea86 */
[----:B------:R-:W-:Y:S01]  /*1f00*/  SHF.R.S32.HI R137, RZ, 0x8, R102 ;  /* 0x00000008ff897819 */ /* 0x000fe20000011466 */
[C---:B------:R-:W-:Y:S05]  /*1f10*/  HMMA.16816.F32 R20, R68.reuse, R2, R20 ;  /* 0x000000024414723c */ /* 0x040fea0000001814 */
[-C--:B------:R-:W-:Y:S01]  /*1f20*/  HFMA2 R73, R100, R133.reuse.H0_H0, -72, -72 ;  /* 0xd480d48064497431 */ /* 0x080fe20000040085 */
[--C-:B------:R-:W-:Y:S02]  /*1f30*/  LOP3.LUT R102, R102, 0xf000f, R134.reuse, 0xea, !PT ;  /* 0x000f000f66667812 */ /* 0x100fe400078eea86 */
[C-C-:B------:R-:W-:Y:S02]  /*1f40*/  LOP3.LUT R101, R137.reuse, 0xf000f, R134.reuse, 0xea, !PT ;  /* 0x000f000f89657812 */ /* 0x140fe400078eea86 */
[----:B------:R-:W-:Y:S02]  /*1f50*/  LOP3.LUT R100, R137, 0xf000f0, R134, 0xea, !PT ;  /* 0x00f000f089647812 */ /* 0x000fe400078eea86 */
[----:B------:R-:W-:Y:S03]  /*1f60*/  HMMA.16816.F32 R24, R68, R72, R24 ;  /* 0x000000484418723c */ /* 0x000fe60000001818 */
[----:B--2---:R-:W-:Y:S02]  /*1f70*/  SHF.R.S32.HI R137, RZ, 0x8, R106 ;  /* 0x00000008ff897819 */ /* 0x004fe4000001146a */
[----:B------:R-:W-:Y:S01]  /*1f80*/  ISETP.NE.AND P0, PT, R135, 0x1, PT ;  /* 0x000000018700780c */ /* 0x000fe20003f05270 */
[----:B------:R-:W-:Y:S02]  /*1f90*/  IMAD.MOV.U32 R135, RZ, RZ, RZ ;  /* 0x000000ffff877224 */ /* 0x000fe400078e00ff */
        /* <DEDUP_REMOVED lines=46> */
[C---:B------:R-:W-:Y:S01]  /*2280*/  HMMA.16816.F32 R20, R80.reuse, R2, R20 ;  /* 0x000000025014723c */ /* 0x040fe20000001814 */
[----:B------:R2:W3:Y:S04]  /*2290*/  LDSM.16.M88.4 R68, [R169+0x1000] ;  /* 0x00100000a944783b */ /* 0x0004e80000000200 */
[-C--:B------:R-:W-:Y:S01]  /*22a0*/  HFMA2 R73, R104, R133.reuse.H0_H0, -72, -72 ;  /* 0xd480d48068497431 */ /* 0x080fe20000040085 */
[C-C-:B------:R-:W-:Y:S02]  /*22b0*/  LOP3.LUT R105, R137.reuse, 0xf000f, R134.reuse, 0xea, !PT ;  /* 0x000f000f89697812 */ /* 0x140fe400078eea86 */
[--C-:B------:R-:W-:Y:S01]  /*22c0*/  LOP3.LUT R104, R137, 0xf000f0, R134.reuse, 0xea, !PT ;  /* 0x00f000f089687812 */ /* 0x100fe200078eea86 */
[----:B------:R2:W3:Y:S03]  /*22d0*/  LDSM.16.M88.4 R76, [R168+0x1000] ;  /* 0x00100000a84c783b */ /* 0x0004e60000000200 */
[----:B------:R-:W-:Y:S05]  /*22e0*/  HMMA.16816.F32 R24, R80, R72, R24 ;  /* 0x000000485018723c */ /* 0x000fea0000001818 */
[----:B------:R2:W3:Y:S03]  /*22f0*/  LDS.128 R100, [R125+0x6000] ;  /* 0x006000007d647984 */ /* 0x0004e60000000c00 */
[C---:B------:R-:W-:Y:S05]  /*2300*/  HMMA.16816.F32 R28, R84.reuse, R2, R28 ;  /* 0x00000002541c723c */ /* 0x040fea000000181c */
[----:B------:R-:W-:Y:S02]  /*2310*/  HADD2 R2, R136, -1032, -1032 ;  /* 0xe408e40888027430 */ /* 0x000fe40000000000 */
[-C--:B------:R-:W-:Y:S01]  /*2320*/  HFMA2 R3, R106, R133.reuse.H0_H0, -72, -72 ;  /* 0xd480d4806a037431 */ /* 0x080fe20000040085 */
[----:B------:R-:W-:Y:S03]  /*2330*/  HMMA.16816.F32 R32, R84, R72, R32 ;  /* 0x000000485420723c */ /* 0x000fe60000001820 */
[----:B------:R-:W-:Y:S01]  /*2340*/  HADD2 R72, R105, -1032, -1032 ;  /* 0xe408e40869487430 */ /* 0x000fe20000000000 */
[C-C-:B------:R-:W-:Y:S01]  /*2350*/  LOP3.LUT R105, R107.reuse, 0xf000f, R134.reuse, 0xea, !PT ;  /* 0x000f000f6b697812 */ /* 0x140fe200078eea86 */
[-C--:B------:R-:W-:Y:S01]  /*2360*/  HFMA2 R73, R104, R133.reuse.H0_H0, -72, -72 ;  /* 0xd480d48068497431 */ /* 0x080fe20000040085 */
[--C-:B------:R-:W-:Y:S02]  /*2370*/  LOP3.LUT R104, R107, 0xf000f0, R134.reuse, 0xea, !PT ;  /* 0x00f000f06b687812 */ /* 0x100fe400078eea86 */
[C---:B------:R-:W-:Y:S05]  /*2380*/  HMMA.16816.F32 R36, R80.reuse, R2, R36 ;  /* 0x000000025024723c */ /* 0x040fea0000001824 */
[----:B------:R-:W-:Y:S03]  /*2390*/  SHF.R.S32.HI R107, RZ, 0x8, R107 ;  /* 0x00000008ff6b7819 */ /* 0x000fe6000001146b */
        /* <DEDUP_REMOVED lines=32> */
[----:B------:R-:W-:Y:S04]  /*25a0*/  @!P1 LDGSTS.E.BYPASS.LTC128B.128 [R3], desc[UR24][R136.64+0x80] ;  /* 0x0000008088039fae */ /* 0x000fe8000b981a18 */
[----:B------:R5:W-:Y:S04]  /*25b0*/  LDGSTS.E.BYPASS.LTC128B.128 [R125+0x4000], desc[UR20][R128.64] ;  /* 0x04000000807d7fae */ /* 0x000be8000b981a14 */
[----:B------:R2:W-:Y:S01]  /*25c0*/  LDGSTS.E.BYPASS.LTC128B.128 [R125+0x5000], desc[UR20][R126.64] ;  /* 0x050000007e7d7fae */ /* 0x0005e2000b981a14 */
[C---:B-----5:R-:W-:Y:S02]  /*25d0*/  LEA R128, P1, R117.reuse, R128, 0x4 ;  /* 0x0000008075807211 */ /* 0x060fe400078220ff */
[C---:B--2---:R-:W-:Y:S02]  /*25e0*/  LEA R126, P0, R117.reuse, R126, 0x4 ;  /* 0x0000007e757e7211 */ /* 0x044fe400078020ff */
[C---:B------:R-:W-:Y:S02]  /*25f0*/  LEA.HI.X.SX32 R129, R117.reuse, R129, 0x4, P1 ;  /* 0x0000008175817211 */ /* 0x040fe400008f26ff */
[----:B------:R-:W-:Y:S09]  /*2600*/  LEA.HI.X.SX32 R127, R117, R127, 0x4, P0 ;  /* 0x0000007f757f7211 */ /* 0x000ff200000f26ff */
.L_x_300:
[----:B------:R-:W-:Y:S05]  /*2610*/  BSYNC.RECONVERGENT B0 ;  /* 0x0000000000007941 */ /* 0x000fea0003800200 */
.L_x_299:
        /* <DEDUP_REMOVED lines=137> */
.L_x_302:
[----:B------:R-:W-:Y:S05]  /*2eb0*/  BSYNC.RECONVERGENT B0 ;  /* 0x0000000000007941 */ /* 0x000fea0003800200 */
.L_x_301:
        /* <DEDUP_REMOVED lines=122> */
[C---:B-1--4-:R-:W-:Y:S02]  /*3660*/  LEA R88, P0, R108.reuse, R166, 0x4 ;  /* 0x000000a66c587211 */ /* 0x052fe400078020ff */
        /* <DEDUP_REMOVED lines=10> */
[C---:B-1----:R-:W-:Y:S02]  /*3710*/  LEA R128, P1, R117.reuse, R128, 0x4 ;  /* 0x0000008075807211 */ /* 0x042fe400078220ff */
[C---:B----4-:R-:W-:Y:S02]  /*3720*/  LEA R126, P0, R117.reuse, R126, 0x4 ;  /* 0x0000007e757e7211 */ /* 0x050fe400078020ff */
[C---:B------:R-:W-:Y:S02]  /*3730*/  LEA.HI.X.SX32 R129, R117.reuse, R129, 0x4, P1 ;  /* 0x0000008175817211 */ /* 0x040fe400008f26ff */
[----:B------:R-:W-:Y:S09]  /*3740*/  LEA.HI.X.SX32 R127, R117, R127, 0x4, P0 ;  /* 0x0000007f757f7211 */ /* 0x000ff200000f26ff */
.L_x_304:
[----:B------:R-:W-:Y:S05]  /*3750*/  BSYNC.RECONVERGENT B0 ;  /* 0x0000000000007941 */ /* 0x000fea0003800200 */
.L_x_303:
[C---:B---3--:R-:W-:Y:S01]  /*3760*/  LOP3.LUT R136, R100.reuse, 0xf000f0, R134, 0xea, !PT ;  /* 0x00f000f064887812 */ /* 0x048fe200078eea86 */
[----:B------:R-:W0:Y:S01]  /*3770*/  LDGDEPBAR ;  /* 0x00000000000079af */ /* 0x000e220000000000 */
[----:B------:R-:W-:Y:S02]  /*3780*/  SHF.R.S32.HI R135, RZ, 0x8, R100 ;  /* 0x00000008ff877819 */ /* 0x000fe40000011464 */
[--C-:B------:R-:W-:Y:S01]  /*3790*/  LOP3.LUT R100, R100, 0xf000f, R134.reuse, 0xea, !PT ;  /* 0x000f000f64647812 */ /* 0x100fe200078eea86 */
[-C--:B------:R-:W-:Y:S01]  /*37a0*/  HFMA2 R3, R136, R133.reuse.H0_H0, -72, -72 ;  /* 0xd480d48088037431 */ /* 0x080fe20000040085 */
[C-C-:B-1--4-:R-:W-:Y:S02]  /*37b0*/  LOP3.LUT R89, R135.reuse, 0xf000f, R134.reuse, 0xea, !PT ;  /* 0x000f000f87597812 */ /* 0x152fe400078eea86 */
[--C-:B------:R-:W-:Y:S01]  /*37c0*/  LOP3.LUT R88, R135, 0xf000f0, R134.reuse, 0xea, !PT ;  /* 0x00f000f087587812 */ /* 0x100fe200078eea86 */
[----:B------:R-:W-:Y:S01]  /*37d0*/  HADD2 R2, R100, -1032, -1032 ;  /* 0xe408e40864027430 */ /* 0x000fe20000000000 */
[C-C-:B------:R-:W-:Y:S01]  /*37e0*/  LOP3.LUT R100, R101.reuse, 0xf000f0, R134.reuse, 0xea, !PT ;  /* 0x00f000f065647812 */ /* 0x140fe200078eea86 */
[----:B------:R-:W-:Y:S02]  /*37f0*/  HADD2 R72, R89, -1032, -1032 ;  /* 0xe408e40859487430 */ /* 0x000fe40000000000 */
[----:B------:R-:W-:Y:S02]  /*3800*/  VIADD R135, R132, 0xfffffffc ;  /* 0xfffffffc84877836 */ /* 0x000fe40000000000 */
[----:B------:R-:W-:Y:S01]  /*3810*/  HFMA2 R73, R88, R133.H0_H0, -72, -72 ;  /* 0xd480d48058497431 */ /* 0x000fe20000040085 */
[----:B------:R-:W-:-:S01]  /*3820*/  LOP3.LUT R88, R101, 0xf000f, R134, 0xea, !PT ;  /* 0x000f000f65587812 */ /* 0x000fc200078eea86 */
[C---:B------:R-:W-:Y:S05]  /*3830*/  HMMA.16816.F32 R4, R68.reuse, R2, R4 ;  /* 0x000000024404723c */ /* 0x040fea0000001804 */
[----:B------:R-:W-:Y:S03]  /*3840*/  SHF.R.S32.HI R101, RZ, 0x8, R101 ;  /* 0x00000008ff657819 */ /* 0x000fe60000011465 */
[----:B------:R-:W-:Y:S01]  /*3850*/  HMMA.16816.F32 R8, R68, R72, R8 ;  /* 0x000000484408723c */ /* 0x000fe20000001808 */
[----:B------:R-:W-:Y:S04]  /*3860*/  DEPBAR.LE SB0, 0x2 ;  /* 0x000080800000791a */ /* 0x000fe80000000000 */
[----:B------:R-:W-:Y:S01]  /*3870*/  BAR.SYNC.DEFER_BLOCKING 0x0 ;  /* 0x0000000000007b1d */ /* 0x000fe20000010000 */
[C-C-:B------:R-:W-:Y:S02]  /*3880*/  LOP3.LUT R89, R101.reuse, 0xf000f, R134.reuse, 0xea, !PT ;  /* 0x000f000f65597812 */ /* 0x140fe400078eea86 */
        /* <DEDUP_REMOVED lines=12> */
[----:B------:R-:W-:Y:S02]  /*3950*/  LOP3.LUT R88, R101, 0xf000f0, R134, 0xea, !PT ;  /* 0x00f000f065587812 */ /* 0x000fe400078eea86 */
[----:B------:R-:W-:Y:S02]  /*3960*/  SHF.R.S32.HI R101, RZ, 0x8, R104 ;  /* 0x00000008ff657819 */ /* 0x000fe40000011468 */
[----:B------:R-:W-:Y:S08]  /*3970*/  HMMA.16816.F32 R24, R68, R72, R24 ;  /* 0x000000484418723c */ /* 0x000ff00000001818 */
        /* <DEDUP_REMOVED lines=23> */
[--C-:B------:R-:W-:Y:S06]  /*3af0*/  LOP3.LUT R88, R101, 0xf000f0, R134.reuse, 0xea, !PT ;  /* 0x00f000f065587812 */ /* 0x100fec00078eea86 */
[----:B------:R-:W-:Y:S08]  /*3b00*/  HMMA.16816.F32 R56, R68, R72, R56 ;  /* 0x000000484438723c */ /* 0x000ff00000001838 */
[C---:B------:R-:W-:Y:S05]  /*3b10*/  HMMA.16816.F32 R60, R76.reuse, R2, R60 ;  /* 0x000000024c3c723c */ /* 0x040fea000000183c */
[----:B------:R-:W-:Y:S02]  /*3b20*/  HADD2 R2, R100, -1032, -1032 ;  /* 0xe408e40864027430 */ /* 0x000fe40000000000 */
[-C--:B------:R-:W-:Y:S01]  /*3b30*/  HFMA2 R3, R104, R133.reuse.H0_H0, -72, -72 ;  /* 0xd480d48068037431 */ /* 0x080fe20000040085 */
[----:B------:R-:W-:Y:S03]  /*3b40*/  HMMA.16816.F32 R64, R76, R72, R64 ;  /* 0x000000484c40723c */ /* 0x000fe60000001840 */
[--C-:B------:R-:W-:Y:S01]  /*3b50*/  LOP3.LUT R104, R106, 0xf000f, R134.reuse, 0xea, !PT ;  /* 0x000f000f6a687812 */ /* 0x100fe200078eea86 */
[----:B------:R-:W-:Y:S01]  /*3b60*/  HADD2 R72, R89, -1032, -1032 ;  /* 0xe408e40859487430 */ /* 0x000fe20000000000 */
[C-C-:B------:R-:W-:Y:S01]  /*3b70*/  LOP3.LUT R89, R105.reuse, 0xf000f, R134.reuse, 0xea, !PT ;  /* 0x000f000f69597812 */ /* 0x140fe200078eea86 */
[----:B------:R-:W-:Y:S01]  /*3b80*/  HFMA2 R73, R88, R133.H0_H0, -72, -72 ;  /* 0xd480d48058497431 */ /* 0x000fe20000040085 */
[----:B------:R-:W-:-:S01]  /*3b90*/  LOP3.LUT R88, R105, 0xf000f0, R134, 0xea, !PT ;  /* 0x00f000f069587812 */ /* 0x000fc200078eea86 */
        /* <DEDUP_REMOVED lines=9> */
[----:B------:R-:W-:Y:S01]  /*3c30*/  HADD2 R72, R89, -1032, -1032 ;  /* 0xe408e40859487430 */ /* 0x000fe20000000000 */
[----:B------:R-:W-:Y:S02]  /*3c40*/  SHF.R.S32.HI R105, RZ, 0x8, R106 ;  /* 0x00000008ff697819 */ /* 0x000fe4000001146a */
[--C-:B------:R-:W-:Y:S01]  /*3c50*/  LOP3.LUT R106, R106, 0xf000f0, R134.reuse, 0xea, !PT ;  /* 0x00f000f06a6a7812 */ /* 0x100fe200078eea86 */
[C---:B------:R-:W-:Y:S01]  /*3c60*/  HMMA.16816.F32 R20, R80.reuse, R2, R20 ;  /* 0x000000025014723c */ /* 0x040fe20000001814 */
[----:B------:R1:W3:Y:S04]  /*3c70*/  LDS.128 R100, [R125+0x4000] ;  /* 0x004000007d647984 */ /* 0x0002e80000000c00 */
[-C--:B------:R-:W-:Y:S01]  /*3c80*/  HFMA2 R73, R88, R133.reuse.H0_H0, -72, -72 ;  /* 0xd480d48058497431 */ /* 0x080fe20000040085 */
[C-C-:B------:R-:W-:Y:S02]  /*3c90*/  LOP3.LUT R89, R105.reuse, 0xf000f, R134.reuse, 0xea, !PT ;  /* 0x000f000f69597812 */ /* 0x140fe400078eea86 */
[--C-:B------:R-:W-:Y:S01]  /*3ca0*/  LOP3.LUT R88, R105, 0xf000f0, R134.reuse, 0xea, !PT ;  /* 0x00f000f069587812 */ /* 0x100fe200078eea86 */
[----:B------:R1:W3:Y:S03]  /*3cb0*/  LDSM.16.M88.4 R68, [R169] ;  /* 0x00000000a944783b */ /* 0x0002e60000000200 */
[----:B------:R-:W-:Y:S05]  /*3cc0*/  HMMA.16816.F32 R24, R80, R72, R24 ;  /* 0x000000485018723c */ /* 0x000fea0000001818 */
[----:B------:R1:W3:Y:S03]  /*3cd0*/  LDSM.16.M88.4 R76, [R168] ;  /* 0x00000000a84c783b */ /* 0x0002e60000000200 */
[C---:B------:R-:W-:Y:S05]  /*3ce0*/  HMMA.16816.F32 R28, R84.reuse, R2, R28 ;  /* 0x00000002541c723c */ /* 0x040fea000000181c */
[----:B------:R-:W-:Y:S01]  /*3cf0*/  HADD2 R2, R104, -1032, -1032 ;  /* 0xe408e40868027430 */ /* 0x000fe20000000000 */
[C-C-:B------:R-:W-:Y:S01]  /*3d00*/  LOP3.LUT R104, R107.reuse, 0xf000f0, R134.reuse, 0xea, !PT ;  /* 0x00f000f06b687812 */ /* 0x140fe200078eea86 */
[-C--:B------:R-:W-:Y:S01]  /*3d10*/  HFMA2 R3, R106, R133.reuse.H0_H0, -72, -72 ;  /* 0xd480d4806a037431 */ /* 0x080fe20000040085 */
[----:B------:R-:W-:Y:S03]  /*3d20*/  HMMA.16816.F32 R32, R84, R72, R32 ;  /* 0x000000485420723c */ /* 0x000fe60000001820 */
[----:B------:R-:W-:Y:S02]  /*3d30*/  HADD2 R72, R89, -1032, -1032 ;  /* 0xe408e40859487430 */ /* 0x000fe40000000000 */
[-C--:B------:R-:W-:Y:S01]  /*3d40*/  HFMA2 R73, R88, R133.reuse.H0_H0, -72, -72 ;  /* 0xd480d48058497431 */ /* 0x080fe20000040085 */
[--C-:B------:R-:W-:Y:S02]  /*3d50*/  LOP3.LUT R88, R107, 0xf000f, R134.reuse, 0xea, !PT ;  /* 0x000f000f6b587812 */ /* 0x100fe400078eea86 */
[C---:B------:R-:W-:Y:S05]  /*3d60*/  HMMA.16816.F32 R36, R80.reuse, R2, R36 ;  /* 0x000000025024723c */ /* 0x040fea0000001824 */
[----:B------:R-:W-:Y:S03]  /*3d70*/  SHF.R.S32.HI R107, RZ, 0x8, R107 ;  /* 0x00000008ff6b7819 */ /* 0x000fe6000001146b */
[----:B------:R-:W-:Y:S08]  /*3d80*/  HMMA.16816.F32 R40, R80, R72, R40 ;  /* 0x000000485028723c */ /* 0x000ff00000001828 */
[C---:B------:R-:W-:Y:S05]  /*3d90*/  HMMA.16816.F32 R44, R84.reuse, R2, R44 ;  /* 0x00000002542c723c */ /* 0x040fea000000182c */
[-C--:B------:R-:W-:Y:S02]  /*3da0*/  HFMA2 R3, R104, R133.reuse.H0_H0, -72, -72 ;  /* 0xd480d48068037431 */ /* 0x080fe40000040085 */
[----:B------:R-:W-:Y:S01]  /*3db0*/  HADD2 R2, R88, -1032, -1032 ;  /* 0xe408e40858027430 */ /* 0x000fe20000000000 */
[----:B------:R-:W-:Y:S03]  /*3dc0*/  HMMA.16816.F32 R48, R84, R72, R48 ;  /* 0x000000485430723c */ /* 0x000fe60000001830 */
[C-C-:B------:R-:W-:Y:S02]  /*3dd0*/  LOP3.LUT R88, R107.reuse, 0xf000f0, R134.reuse, 0xea, !PT ;  /* 0x00f000f06b587812 */ /* 0x140fe400078eea86 */
[----:B------:R-:W-:Y:S03]  /*3de0*/  LOP3.LUT R107, R107, 0xf000f, R134, 0xea, !PT ;  /* 0x000f000f6b6b7812 */ /* 0x000fe600078eea86 */
[C---:B------:R-:W-:Y:S05]  /*3df0*/  HMMA.16816.F32 R52, R80.reuse, R2, R52 ;  /* 0x000000025034723c */ /* 0x040fea0000001834 */
[----:B------:R-:W-:Y:S02]  /*3e00*/  HFMA2 R73, R88, R133.H0_H0, -72, -72 ;  /* 0xd480d48058497431 */ /* 0x000fe40000040085 */
[----:B------:R-:W-:Y:S07]  /*3e10*/  HADD2 R72, R107, -1032, -1032 ;  /* 0xe408e4086b487430 */ /* 0x000fee0000000000 */
[----:B------:R-:W-:Y:S08]  /*3e20*/  HMMA.16816.F32 R56, R80, R72, R56 ;  /* 0x000000485038723c */ /* 0x000ff00000001838 */
[C---:B------:R-:W-:Y:S08]  /*3e30*/  HMMA.16816.F32 R60, R84.reuse, R2, R60 ;  /* 0x00000002543c723c */ /* 0x040ff0000000183c */
[----:B------:R-:W-:Y:S11]  /*3e40*/  HMMA.16816.F32 R64, R84, R72, R64 ;  /* 0x000000485440723c */ /* 0x000ff60000001840 */
[----:B------:R-:W-:Y:S09]  /*3e50*/  @!UPT UIADD3 URZ, UPT, UPT, URZ, URZ, URZ ;  /* 0x000000fffffff290 */ /* 0x000ff2000fffe0ff */
.L_x_298:
        /* <DEDUP_REMOVED lines=21> */
.L_x_310:
[----:B------:R-:W-:Y:S05]  /*3fb0*/  BSYNC.RECONVERGENT B0 ;  /* 0x0000000000007941 */ /* 0x000fea0003800200 */
.L_x_309:
[----:B------:R-:W0:Y:S02]  /*3fc0*/  LDGDEPBAR ;  /* 0x00000000000079af */ /* 0x000e240000000000 */
.L_x_308:
[----:B------:R-:W-:Y:S05]  /*3fd0*/  BSYNC.RECONVERGENT B1 ;  /* 0x0000000000017941 */ /* 0x000fea0003800200 */
.L_x_307:
[C---:B------:R-:W-:Y:S01]  /*3fe0*/  ISETP.GT.U32.AND P4, PT, R75.reuse, 0x7f, PT ;  /* 0x0000007f4b00780c */ /* 0x040fe20003f84070 */
[----:B------:R-:W-:Y:S05]  /*3ff0*/  WARPSYNC.ALL ;  /* 0x0000000000007948 */ /* 0x000fea0003800000 */
[----:B------:R-:W-:Y:S04]  /*4000*/  LOP3.LUT R3, R75, 0x380, RZ, 0xc0, !PT ;  /* 0x000003804b037812 */ /* 0x000fe800078ec0ff */
[----:B------:R-:W-:Y:S11]  /*4010*/  ISETP.NE.AND P0, PT, R3, 0x80, PT ;  /* 0x000000800300780c */ /* 0x000ff60003f05270 */
[----:B------:R-:W-:Y:S02]  /*4020*/  @!UPT UIADD3 URZ, UPT, UPT, URZ, URZ, URZ ;  /* 0x000000fffffff290 */ /* 0x000fe4000fffe0ff */
[C---:B------:R-:W-:Y:S02]  /*4030*/  @!P0 LOP3.LUT R72, R74.reuse, 0x1c00, RZ, 0xc0, !PT ;  /* 0x00001c004a488812 */ /* 0x040fe400078ec0ff */
[----:B-1--4-:R-:W-:Y:S02]  /*4040*/  @!P0 LOP3.LUT R88, R74, 0x1c00, RZ, 0xc0, !PT ;  /* 0x00001c004a588812 */ /* 0x012fe400078ec0ff */
[--C-:B------:R-:W-:Y:S02]  /*4050*/  @!P0 LOP3.LUT R3, R72, 0x7f, R75.reuse, 0xf8, !PT ;  /* 0x0000007f48038812 */ /* 0x100fe400078ef84b */
[----:B------:R-:W-:Y:S02]  /*4060*/  @!P4 LOP3.LUT R72, R74, 0x1c00, RZ, 0xc0, !PT ;  /* 0x00001c004a48c812 */ /* 0x000fe400078ec0ff */
[-C--:B------:R-:W-:Y:S02]  /*4070*/  @!P0 LEA R73, R3, R0.reuse, 0x4 ;  /* 0x0000000003498211 */ /* 0x080fe400078e20ff */
[--C-:B------:R-:W-:Y:S02]  /*4080*/  @!P4 LOP3.LUT R3, R72, 0x7f, R75.reuse, 0xf8, !PT ;  /* 0x0000007f4803c812 */ /* 0x100fe400078ef84b */
[--C-:B------:R-:W-:Y:S01]  /*4090*/  @!P0 LOP3.LUT R89, R88, 0x7f, R75.reuse, 0xf8, !PT ;  /* 0x0000007f58598812 */ /* 0x100fe200078ef84b */
[----:B------:R-:W-:Y:S01]  /*40a0*/  @!P0 STS.128 [R73+-0x4000], R4 ;  /* 0xffc0000449008388 */ /* 0x000fe20000000c00 */
[-C--:B------:R-:W-:Y:S02]  /*40b0*/  @!P4 LEA R72, R3, R0.reuse, 0x4 ;  /* 0x000000000348c211 */ /* 0x080fe400078e20ff */
[----:B------:R-:W-:Y:S01]  /*40c0*/  @!P4 LOP3.LUT R74, R74, 0x1c00, RZ, 0xc0, !PT ;  /* 0x00001c004a4ac812 */ /* 0x000fe200078ec0ff */
[----:B------:R-:W-:Y:S03]  /*40d0*/  @!P0 STS.128 [R73+-0x3800], R8 ;  /* 0xffc8000849008388 */ /* 0x000fe60000000c00 */
[----:B------:R-:W-:Y:S01]  /*40e0*/  @!P4 LOP3.LUT R3, R74, 0x7f, R75, 0xf8, !PT ;  /* 0x0000007f4a03c812 */ /* 0x000fe200078ef84b */
[----:B------:R-:W-:Y:S03]  /*40f0*/  @!P0 STS.128 [R73+-0x3000], R20 ;  /* 0xffd0001449008388 */ /* 0x000fe60000000c00 */
[-C--:B------:R-:W-:Y:S01]  /*4100*/  @!P4 LEA R3, R3, R0.reuse, 0x4 ;  /* 0x000000000303c211 */ /* 0x080fe200078e20ff */
[----:B------:R-:W-:Y:S04]  /*4110*/  @!P0 STS.128 [R73+-0x2800], R24 ;  /* 0xffd8001849008388 */ /* 0x000fe80000000c00 */
[----:B------:R-:W-:Y:S04]  /*4120*/  @!P0 STS.128 [R73+-0x2000], R36 ;  /* 0xffe0002449008388 */ /* 0x000fe80000000c00 */
[----:B------:R-:W-:Y:S04]  /*4130*/  @!P0 STS.128 [R73+-0x1800], R40 ;  /* 0xffe8002849008388 */ /* 0x000fe80000000c00 */
[----:B------:R-:W-:Y:S04]  /*4140*/  @!P0 STS.128 [R73+-0x1000], R52 ;  /* 0xfff0003449008388 */ /* 0x000fe80000000c00 */
[----:B------:R1:W-:Y:S01]  /*4150*/  @!P0 STS.128 [R73+-0x800], R56 ;  /* 0xfff8003849008388 */ /* 0x0003e20000000c00 */
[----:B------:R-:W-:Y:S06]  /*4160*/  BAR.SYNC.DEFER_BLOCKING 0x0 ;  /* 0x0000000000007b1d */ /* 0x000fec0000010000 */
[----:B------:R-:W4:Y:S01]  /*4170*/  @!P4 LDS.128 R140, [R72] ;  /* 0x00000000488cc984 */ /* 0x000f220000000c00 */
[----:B-1----:R-:W-:Y:S03]  /*4180*/  @!P0 LEA R73, R89, R0, 0x4 ;  /* 0x0000000059498211 */ /* 0x002fe600078e20ff */
[----:B------:R-:W1:Y:S04]  /*4190*/  @!P4 LDS.128 R136, [R72+0x800] ;  /* 0x000800004888c984 */ /* 0x000e680000000c00 */
[----:B------:R-:W5:Y:S04]  /*41a0*/  @!P4 LDS.128 R132, [R72+0x1000] ;  /* 0x001000004884c984 */ /* 0x000f680000000c00 */
[----:B------:R-:W2:Y:S04]  /*41b0*/  @!P4 LDS.128 R104, [R72+0x1800] ;  /* 0x001800004868c984 */ /* 0x000ea80000000c00 */
[----:B------:R-:W3:Y:S04]  /*41c0*/  @!P4 LDS.128 R84, [R72+0x2000] ;  /* 0x002000004854c984 */ /* 0x000ee80000000c00 */
[----:B------:R-:W3:Y:S04]  /*41d0*/  @!P4 LDS.128 R80, [R72+0x2800] ;  /* 0x002800004850c984 */ /* 0x000ee80000000c00 */
[----:B------:R-:W3:Y:S04]  /*41e0*/  @!P4 LDS.128 R156, [R72+0x3000] ;  /* 0x00300000489cc984 */ /* 0x000ee80000000c00 */
[----:B------:R-:W3:Y:S01]  /*41f0*/  @!P4 LDS.128 R152, [R72+0x3800] ;  /* 0x003800004898c984 */ /* 0x000ee20000000c00 */
[----:B------:R-:W-:Y:S06]  /*4200*/  BAR.SYNC.DEFER_BLOCKING 0x0 ;  /* 0x0000000000007b1d */ /* 0x000fec0000010000 */
[----:B------:R-:W-:Y:S04]  /*4210*/  @!P0 STS.128 [R73+-0x4000], R12 ;  /* 0xffc0000c49008388 */ /* 0x000fe80000000c00 */
[----:B------:R-:W-:Y:S04]  /*4220*/  @!P0 STS.128 [R73+-0x3800], R16 ;  /* 0xffc8001049008388 */ /* 0x000fe80000000c00 */
[----:B------:R-:W-:Y:S04]  /*4230*/  @!P0 STS.128 [R73+-0x3000], R28 ;  /* 0xffd0001c49008388 */ /* 0x000fe80000000c00 */
[----:B------:R-:W-:Y:S01]  /*4240*/  @!P0 STS.128 [R73+-0x2800], R32 ;  /* 0xffd8002049008388 */ /* 0x000fe20000000c00 */
[----:B----4-:R-:W-:Y:S01]  /*4250*/  @!P4 FADD R4, R4, R140 ;  /* 0x0000008c0404c221 */ /* 0x010fe20000000000 */
        /* <DEDUP_REMOVED lines=9> */
[----:B-----5:R-:W-:Y:S01]  /*42f0*/  @!P4 FADD R20, R20, R132 ;  /* 0x000000841414c221 */ /* 0x020fe20000000000 */
[----:B------:R-:W-:Y:S01]  /*4300*/  @!P0 STS.128 [R73+-0x1000], R60 ;  /* 0xfff0003c49008388 */ /* 0x000fe20000000c00 */
[----:B------:R-:W-:Y:S01]  /*4310*/  @!P4 FADD R21, R21, R133 ;  /* 0x000000851515c221 */ /* 0x000fe20000000000 */
[----:B------:R-:W-:Y:S01]  /*4320*/  @!P4 FADD R22, R22, R134 ;  /* 0x000000861616c221 */ /* 0x000fe20000000000 */
[----:B------:R-:W-:Y:S01]  /*4330*/  @!P4 FADD R23, R23, R135 ;  /* 0x000000871717c221 */ /* 0x000fe20000000000 */
[----:B------:R-:W-:Y:S01]  /*4340*/  @!P0 STS.128 [R73+-0x800], R64 ;  /* 0xfff8004049008388 */ /* 0x000fe20000000c00 */
[----:B--2---:R-:W-:Y:S01]  /*4350*/  @!P4 FADD R24, R24, R104 ;  /* 0x000000681818c221 */ /* 0x004fe20000000000 */
[----:B------:R-:W-:Y:S01]  /*4360*/  @!P4 FADD R25, R25, R105 ;  /* 0x000000691919c221 */ /* 0x000fe20000000000 */
[----:B------:R-:W-:Y:S01]  /*4370*/  @!P4 FADD R26, R26, R106 ;  /* 0x0000006a1a1ac221 */ /* 0x000fe20000000000 */
[----:B------:R-:W-:Y:S01]  /*4380*/  BAR.SYNC.DEFER_BLOCKING 0x0 ;  /* 0x0000000000007b1d */ /* 0x000fe20000010000 */
[----:B------:R-:W-:Y:S01]  /*4390*/  @!P4 FADD R27, R27, R107 ;  /* 0x0000006b1b1bc221 */ /* 0x000fe20000000000 */
[----:B---3--:R-:W-:Y:S01]  /*43a0*/  @!P4 FADD R36, R36, R84 ;  /* 0x000000542424c221 */ /* 0x008fe20000000000 */
        /* <DEDUP_REMOVED lines=59> */
[----:B------:R-:W-:Y:S01]  /*4760*/  BAR.SYNC.DEFER_BLOCKING 0x0 ;  /* 0x0000000000007b1d */ /* 0x000fe20000010000 */
[C---:B------:R-:W-:Y:S01]  /*4770*/  @!P4 IMAD.SHL.U32 R3, R75.reuse, 0x4, RZ ;  /* 0x000000044b03c824 */ /* 0x040fe200078e00ff */
[----:B------:R-:W-:Y:S04]  /*4780*/  @!P4 SHF.L.U32 R72, R75, 0x4, RZ ;  /* 0x000000044b48c819 */ /* 0x000fe800000006ff */
[----:B------:R-:W-:Y:S04]  /*4790*/  @!P4 LOP3.LUT R3, R3, 0x180, RZ, 0xc0, !PT ;  /* 0x000001800303c812 */ /* 0x000fe800078ec0ff */
[----:B------:R-:W-:Y:S05]  /*47a0*/  @!P4 LOP3.LUT R3, R3, 0x30, R72, 0xf8, !PT ;  /* 0x000000300303c812 */ /* 0x000fea00078ef848 */
[----:B------:R-:W-:Y:S05]  /*47b0*/  @!P4 IMAD.IADD R73, R0, 0x1, R3 ;  /* 0x000000010049c824 */ /* 0x000fea00078e0203 */
[----:B------:R1:W2:Y:S04]  /*47c0*/  @!P4 LDS.128 R96, [R73+0xc000] ;  /* 0x00c000004960c984 */ /* 0x0002a80000000c00 */
[----:B------:R1:W3:Y:S02]  /*47d0*/  @!P4 LDS.128 R92, [R73+0xc040] ;  /* 0x00c04000495cc984 */ /* 0x0002e40000000c00 */
.L_x_311:
[----:B------:R-:W-:Y:S01]  /*47e0*/  ISETP.GE.AND P0, PT, R120, 0x2, PT ;  /* 0x000000027800780c */ /* 0x000fe20003f06270 */
[----:B------:R-:W-:Y:S11]  /*47f0*/  BSSY B3, `(.L_x_312) ;  /* 0x00001b4000037945 */ /* 0x000ff60003800000 */
[----:B------:R-:W-:Y:S01]  /*4800*/  @!UPT UIADD3 URZ, UPT, UPT, URZ, URZ, URZ ;  /* 0x000000fffffff290 */ /* 0x000fe2000fffe0ff */
[----:B------:R-:W-:Y:S05]  /*4810*/  @!P0 BRA `(.L_x_313) ;  /* 0x0000001000908947 */ /* 0x000fea0003800000 */
[----:B------:R-:W-:Y:S11]  /*4820*/  ISETP.NE.AND P5, PT, R75, RZ, PT ;  /* 0x000000ff4b00720c */ /* 0x000ff60003fa5270 */
[----:B------:R-:W-:Y:S02]  /*4830*/  @!UPT UIADD3 URZ, UPT, UPT, URZ, URZ, URZ ;  /* 0x000000fffffff290 */ /* 0x000fe4000fffe0ff */
[----:B------:R-:W-:Y:S05]  /*4840*/  @P5 BRA `(.L_x_314) ;  /* 0x00000000001c5947 */ /* 0x000fea0003800000 */
[C---:B------:R-:W-:Y:S04]  /*4850*/  LEA R80, P0, R121.reuse, R162, 0x2 ;  /* 0x000000a279507211 */ /* 0x040fe800078010ff */
[----:B------:R-:W-:Y:S09]  /*4860*/  LEA.HI.X.SX32 R81, R121, R163, 0x2, P0 ;  /* 0x000000a379517211 */ /* 0x000ff200000f16ff */
.L_x_315:
[----:B------:R-:W4:Y:S04]  /*4870*/  LDG.E.STRONG.GPU R72, desc[UR24][R80.64] ;  /* 0x0000001850487981 */ /* 0x000f28000c1ef900 */
[----:B----4-:R-:W-:Y:S01]  /*4880*/  CCTL.IVALL ;  /* 0x00000000ff00798f */ /* 0x010fe20002000000 */
[----:B------:R-:W-:Y:S05]  /*4890*/  YIELD ;  /* 0x0000000000007946 */ /* 0x000fea0003800000 */
[----:B------:R-:W-:-:S13]  /*48a0*/  ISETP.NE.AND P0, PT, R72, R119, PT ;  /* 0x000000774800720c */ /* 0x000fda0003f05270 */
[----:B------:R-:W-:Y:S05]  /*48b0*/  @P0 BRA `(.L_x_315) ;  /* 0xfffffffc00ec0947 */ /* 0x000fea000383ffff */
.L_x_314:
        /* <DEDUP_REMOVED lines=8> */
[----:B-1----:R-:W-:Y:S01]  /*4940*/  IMAD R73, R121, 0x20, R114 ;  /* 0x0000002079497824 */ /* 0x002fe200078e0272 */
[----:B------:R-:W-:Y:S01]  /*4950*/  SHF.R.U32.HI R3, RZ, 0x2, R75 ;  /* 0x00000002ff037819 */ /* 0x000fe2000001164b */
[----:B------:R-:W-:Y:S03]  /*4960*/  BSSY.RECONVERGENT B0, `(.L_x_320) ;  /* 0x0000019000007945 */ /* 0x000fe60003800200 */
[----:B------:R-:W-:Y:S02]  /*4970*/  LEA R82, P0, R73, R164, 0x4 ;  /* 0x000000a449527211 */ /* 0x000fe400078020ff */
[----:B------:R-:W-:Y:S02]  /*4980*/  LOP3.LUT R3, R3, 0x7, RZ, 0xc0, !PT ;  /* 0x0000000703037812 */ /* 0x000fe400078ec0ff */
[----:B------:R-:W-:Y:S02]  /*4990*/  LEA.HI.X.SX32 R83, R73, R165, 0x4, P0 ;  /* 0x000000a549537211 */ /* 0x000fe400000f26ff */
[----:B------:R-:W-:Y:S02]  /*49a0*/  LEA R80, P0, R115, R82, 0x4 ;  /* 0x0000005273507211 */ /* 0x000fe400078020ff */
[----:B------:R-:W-:Y:S01]  /*49b0*/  LOP3.LUT R72, R3, 0x10, RZ, 0xfc, !PT ;  /* 0x0000001003487812 */ /* 0x000fe200078efcff */
[----:B------:R-:W-:Y:S01]  /*49c0*/  @!PT LDS RZ, [RZ] ;  /* 0x00000000fffff984 */ /* 0x000fe20000000800 */
[----:B------:R-:W-:Y:S01]  /*49d0*/  @!PT LDS RZ, [RZ] ;  /* 0x00000000fffff984 */ /* 0x000fe20000000800 */
[----:B------:R-:W-:Y:S01]  /*49e0*/  @!PT LDS RZ, [RZ] ;  /* 0x00000000fffff984 */ /* 0x000fe20000000800 */
[----:B------:R1:W-:Y:S01]  /*49f0*/  LDGSTS.E.BYPASS.LTC128B.128 [R125], desc[UR24][R82.64] ;  /* 0x00000000527d7fae */ /* 0x0003e2000b981a18 */
[C---:B------:R-:W-:Y:S02]  /*4a00*/  LEA.HI.X.SX32 R81, R115.reuse, R83, 0x4, P0 ;  /* 0x0000005373517211 */ /* 0x040fe400000f26ff */
[----:B------:R-:W-:Y:S01]  /*4a10*/  ISETP.GE.AND P0, PT, R72, R91, PT ;  /* 0x0000005b4800720c */ /* 0x000fe20003f06270 */
[----:B------:R1:W-:Y:S01]  /*4a20*/  LDGSTS.E.BYPASS.LTC128B.128 [R125+0x800], desc[UR24][R82.64+0x100] ;  /* 0x00800100527d7fae */ /* 0x0003e2000b981a18 */
[----:B------:R-:W-:Y:S03]  /*4a30*/  IMAD.IADD R72, R115, 0x1, R73 ;  /* 0x0000000173487824 */ /* 0x000fe600078e0249 */
        /* <DEDUP_REMOVED lines=11> */
.L_x_321:
[----:B------:R-:W-:Y:S05]  /*4af0*/  BSYNC.RECONVERGENT B0 ;  /* 0x0000000000007941 */ /* 0x000fea0003800200 */
.L_x_320:
[----:B------:R-:W-:Y:S01]  /*4b00*/  LOP3.LUT R74, R3, 0x18, RZ, 0xfc, !PT ;  /* 0x00000018034a7812 */ /* 0x000fe200078efcff */
[----:B------:R-:W-:Y:S03]  /*4b10*/  BSSY.RECONVERGENT B0, `(.L_x_322) ;  /* 0x000000c000007945 */ /* 0x000fe60003800200 */
[----:B------:R-:W-:Y:S11]  /*4b20*/  ISETP.GE.AND P0, PT, R74, R91, PT ;  /* 0x0000005b4a00720c */ /* 0x000ff60003f06270 */
[----:B------:R-:W-:Y:S02]  /*4b30*/  @!UPT UIADD3 URZ, UPT, UPT, URZ, URZ, URZ ;  /* 0x000000fffffff290 */ /* 0x000fe4000fffe0ff */
[----:B------:R-:W-:Y:S05]  /*4b40*/  @P0 BRA `(.L_x_323) ;  /* 0x0000000000200947 */ /* 0x000fea0003800000 */
[----:B------:R-:W-:Y:S05]  /*4b50*/  IMAD.IADD R3, R110, 0x1, R72 ;  /* 0x000000016e037824 */ /* 0x000fea00078e0248 */
[C---:B------:R-:W-:Y:S04]  /*4b60*/  LEA R72, P0, R3.reuse, R164, 0x4 ;  /* 0x000000a403487211 */ /* 0x040fe800078020ff */
[----:B------:R-:W-:Y:S05]  /*4b70*/  LEA.HI.X.SX32 R73, R3, R165, 0x4, P0 ;  /* 0x000000a503497211 */ /* 0x000fea00000f26ff */
[----:B------:R-:W-:Y:S01]  /*4b80*/  @!PT LDS RZ, [RZ] ;  /* 0x00000000fffff984 */ /* 0x000fe20000000800 */
[----:B------:R-:W-:Y:S01]  /*4b90*/  @!PT LDS RZ, [RZ] ;  /* 0x00000000fffff984 */ /* 0x000fe20000000800 */
[----:B------:R-:W-:Y:S01]  /*4ba0*/  @!PT LDS RZ, [RZ] ;  /* 0x00000000fffff984 */ /* 0x000fe20000000800 */
[----:B------:R1:W-:Y:S04]  /*4bb0*/  LDGSTS.E.BYPASS.LTC128B.128 [R125+0x3000], desc[UR24][R72.64] ;  /* 0x03000000487d7fae */ /* 0x0003e8000b981a18 */
[----:B------:R1:W-:Y:S02]  /*4bc0*/  LDGSTS.E.BYPASS.LTC128B.128 [R125+0x3800], desc[UR24][R72.64+0x100] ;  /* 0x03800100487d7fae */ /* 0x0003e4000b981a18 */
.L_x_323:
[----:B------:R-:W-:Y:S05]  /*4bd0*/  BSYNC.RECONVERGENT B0 ;  /* 0x0000000000007941 */ /* 0x000fea0003800200 */
.L_x_322:
[----:B------:R-:W0:Y:S01]  /*4be0*/  LDGDEPBAR ;  /* 0x00000000000079af */ /* 0x000e220000000000 */
[----:B------:R-:W-:Y:S04]  /*4bf0*/  DEPBAR.LE SB0, 0x0 ;  /* 0x000080000000791a */ /* 0x000fe80000000000 */
[----:B-1--4-:R-:W1:Y:S02]  /*4c00*/  LDS.128 R80, [R125] ;  /* 0x000000007d507984 */ /* 0x012e640000000c00 */
        /* <DEDUP_REMOVED lines=16> */
.L_x_319:
[----:B------:R-:W-:Y:S05]  /*4d10*/  BSYNC.RECONVERGENT B1 ;  /* 0x0000000000017941 */ /* 0x000fea0003800200 */
.L_x_318:
[----:B------:R-:W4:Y:S01]  /*4d20*/  @P1 LDS.128 R104, [R125+0x800] ;  /* 0x000800007d681984 */ /* 0x000f220000000c00 */
[----:B------:R-:W-:Y:S01]  /*4d30*/  ISETP.NE.AND P0, PT, R119, R2, PT ;  /* 0x000000027700720c */ /* 0x000fe20003f05270 */
[----:B------:R-:W-:Y:S06]  /*4d40*/  BSSY.RECONVERGENT B0, `(.L_x_324) ;  /* 0x0000088000007945 */ /* 0x000fec0003800200 */
[----:B------:R-:W5:Y:S06]  /*4d50*/  @P1 LDS.128 R84, [R125+0x1000] ;  /* 0x001000007d541984 */ /* 0x000f6c0000000c00 */
[----:B------:R-:W-:Y:S02]  /*4d60*/  @P0 F2FP.F16.F32.PACK_AB R135, R56, R52 ;  /* 0x000000343887023e */ /* 0x000fe400000000ff */
[----:B------:R-:W1:Y:S01]  /*4d70*/  @P1 LDS.128 R80, [R125+0x1800] ;  /* 0x001800007d501984 */ /* 0x000e620000000c00 */
[CC--:B------:R-:W-:Y:S02]  /*4d80*/  @P0 LEA R139, R121.reuse, R114.reuse, 0x5 ;  /* 0x00000072798b0211 */ /* 0x0c0fe400078e28ff */
[----:B------:R-:W-:Y:S03]  /*4d90*/  @P0 LEA R137, R121, R114, 0x5 ;  /* 0x0000007279890211 */ /* 0x000fe600078e28ff */
[--C-:B------:R-:W-:Y:S04]  /*4da0*/  @P0 IMAD.WIDE R138, R139, 0x10, R160.reuse ;  /* 0x000000108b8a0825 */ /* 0x100fe800078e02a0 */
[----:B------:R-:W-:Y:S04]  /*4db0*/  @P0 IMAD.WIDE R136, R137, 0x10, R160 ;  /* 0x0000001089880825 */ /* 0x000fe800078e02a0 */
[----:B------:R-:W-:Y:S04]  /*4dc0*/  @P0 IMAD.WIDE R136, R115, 0x10, R136 ;  /* 0x0000001073880825 */ /* 0x000fe800078e0288 */
[--C-:B----4-:R-:W-:Y:S02]  /*4dd0*/  @P1 HADD2.F32 R132, -RZ, R105.reuse.H1_H1 ;  /* 0x30000069ff841230 */ /* 0x110fe40000004100 */
[----:B------:R-:W-:Y:S02]  /*4de0*/  @P1 HADD2.F32 R134, -RZ, R104.H0_H0 ;  /* 0x20000068ff861230 */ /* 0x000fe40000004100 */
[----:B------:R-:W-:Y:S02]  /*4df0*/  @P1 HADD2.F32 R88, -RZ, R105.H0_H0 ;  /* 0x20000069ff581230 */ /* 0x000fe40000004100 */
[----:B------:R-:W-:Y:S01]  /*4e00*/  @P1 FADD R25, R25, R132 ;  /* 0x0000008419191221 */ /* 0x000fe20000000000 */
[----:B------:R-:W-:Y:S01]  /*4e10*/  @P1 HADD2.F32 R74, -RZ, R106.H0_H0 ;  /* 0x2000006aff4a1230 */ /* 0x000fe20000004100 */
[----:B------:R-:W-:Y:S01]  /*4e20*/  @P0 F2FP.F16.F32.PACK_AB R132, R8, R4 ;  /* 0x000000040884023e */ /* 0x000fe200000000ff */
[----:B-----5:R-:W-:Y:S02]  /*4e30*/  @P1 HADD2.F32 R133, -RZ, R84.H1_H1 ;  /* 0x30000054ff851230 */ /* 0x020fe40000004100 */
[----:B------:R-:W-:Y:S01]  /*4e40*/  @P1 FADD R5, R5, R134 ;  /* 0x0000008605051221 */ /* 0x000fe20000000000 */
[----:B------:R-:W-:Y:S01]  /*4e50*/  @P1 HADD2.F32 R89, -RZ, R86.H1_H1 ;  /* 0x30000056ff591230 */ /* 0x000fe20000004100 */
[----:B------:R-:W-:Y:S01]  /*4e60*/  @P0 F2FP.F16.F32.PACK_AB R134, R40, R36 ;  /* 0x000000242886023e */ /* 0x000fe200000000ff */
[--C-:B------:R-:W-:Y:S02]  /*4e70*/  @P1 HADD2.F32 R2, -RZ, R107.reuse.H0_H0 ;  /* 0x2000006bff021230 */ /* 0x100fe40000004100 */
[----:B------:R-:W-:Y:S01]  /*4e80*/  @P1 FADD R10, R10, R133 ;  /* 0x000000850a0a1221 */ /* 0x000fe20000000000 */
[----:B------:R-:W-:Y:S01]  /*4e90*/  @P1 HADD2.F32 R72, -RZ, R107.H1_H1 ;  /* 0x3000006bff481230 */ /* 0x000fe20000004100 */
[----:B------:R-:W-:Y:S01]  /*4ea0*/  @P0 F2FP.F16.F32.PACK_AB R133, R24, R20 ;  /* 0x000000141885023e */ /* 0x000fe200000000ff */
[----:B------:R-:W-:Y:S02]  /*4eb0*/  @P1 HADD2.F32 R106, -RZ, R106.H1_H1 ;  /* 0x3000006aff6a1230 */ /* 0x000fe40000004100 */
[----:B------:R-:W-:Y:S01]  /*4ec0*/  @P1 FADD R21, R21, R88 ;  /* 0x0000005815151221 */ /* 0x000fe20000000000 */
[----:B------:R-:W-:Y:S02]  /*4ed0*/  @P1 HADD2.F32 R104, -RZ, R104.H1_H1 ;  /* 0x30000068ff681230 */ /* 0x000fe40000004100 */
[----:B------:R-:W-:Y:S01]  /*4ee0*/  @P1 FADD R42, R42, R89 ;  /* 0x000000592a2a1221 */ /* 0x000fe20000000000 */
[----:B------:R-:W-:Y:S01]  /*4ef0*/  @P1 HADD2.F32 R105, -RZ, R85.H0_H0 ;  /* 0x20000055ff691230 */ /* 0x000fe20000004100 */
[----:B------:R4:W-:Y:S01]  /*4f00*/  @P0 STG.E.128 desc[UR24][R138.64], R132 ;  /* 0x000000848a000986 */ /* 0x0009e2000c101d18 */
[----:B------:R-:W-:Y:S01]  /*4f10*/  @P1 HADD2.F32 R107, -RZ, R84.H0_H0 ;  /* 0x20000054ff6b1230 */ /* 0x000fe20000004100 */
[-C--:B------:R-:W-:Y:S01]  /*4f20*/  @P0 LEA R89, R121, R114.reuse, 0x5 ;  /* 0x0000007279590211 */ /* 0x080fe200078e28ff */
[----:B-1----:R-:W-:Y:S02]  /*4f30*/  @P1 HADD2.F32 R88, -RZ, R80.H0_H0 ;  /* 0x20000050ff581230 */ /* 0x002fe40000004100 */
[----:B------:R-:W-:Y:S01]  /*4f40*/  @P1 FADD R53, R53, R2 ;  /* 0x0000000235351221 */ /* 0x000fe20000000000 */
[----:B------:R-:W-:Y:S01]  /*4f50*/  @P1 FADD R57, R57, R72 ;  /* 0x0000004839391221 */ /* 0x000fe20000000000 */
[----:B------:R-:W-:Y:S01]  /*4f60*/  @P1 FADD R37, R37, R74 ;  /* 0x0000004a25251221 */ /* 0x000fe20000000000 */
[----:B------:R-:W-:Y:S01]  /*4f70*/  @P1 FADD R41, R41, R106 ;  /* 0x0000006a29291221 */ /* 0x000fe20000000000 */
[----:B------:R-:W-:Y:S01]  /*4f80*/  @P1 FADD R9, R9, R104 ;  /* 0x0000006809091221 */ /* 0x000fe20000000000 */
[--C-:B------:R-:W-:Y:S02]  /*4f90*/  @P1 HADD2.F32 R3, -RZ, R87.reuse.H0_H0 ;  /* 0x20000057ff031230 */ /* 0x100fe40000004100 */
[----:B------:R-:W-:Y:S01]  /*4fa0*/  @P1 FADD R22, R22, R105 ;  /* 0x0000006916161221 */ /* 0x000fe20000000000 */
[----:B------:R-:W-:Y:S01]  /*4fb0*/  @P0 F2FP.F16.F32.PACK_AB R105, R25, R21 ;  /* 0x000000151969023e */ /* 0x000fe200000000ff */
[----:B------:R-:W-:Y:S01]  /*4fc0*/  @P1 HADD2.F32 R87, -RZ, R87.H1_H1 ;  /* 0x30000057ff571230 */ /* 0x000fe20000004100 */
[----:B------:R-:W-:Y:S01]  /*4fd0*/  @P0 F2FP.F16.F32.PACK_AB R106, R41, R37 ;  /* 0x00000025296a023e */ /* 0x000fe200000000ff */
[----:B------:R-:W-:Y:S01]  /*4fe0*/  @P1 HADD2.F32 R85, -RZ, R85.H1_H1 ;  /* 0x30000055ff551230 */ /* 0x000fe20000004100 */
[----:B------:R-:W-:Y:S01]  /*4ff0*/  @P0 F2FP.F16.F32.PACK_AB R104, R9, R5 ;  /* 0x000000050968023e */ /* 0x000fe200000000ff */
[----:B------:R-:W-:Y:S02]  /*5000*/  @P1 HADD2.F32 R73, -RZ, R86.H0_H0 ;  /* 0x20000056ff491230 */ /* 0x000fe40000004100 */
[----:B------:R-:W-:Y:S01]  /*5010*/  @P1 FADD R6, R6, R107 ;  /* 0x0000006b06061221 */ /* 0x000fe20000000000 */
[----:B------:R-:W-:Y:S01]  /*5020*/  @P0 F2FP.F16.F32.PACK_AB R107, R57, R53 ;  /* 0x00000035396b023e */ /* 0x000fe200000000ff */
[----:B------:R-:W-:Y:S01]  /*5030*/  @P1 FADD R7, R7, R88 ;  /* 0x0000005807071221 */ /* 0x000fe20000000000 */
[----:B------:R-:W-:Y:S04]  /*5040*/  @P0 IMAD.WIDE R88, R89, 0x10, R160 ;  /* 0x0000001059580825 */ /* 0x000fe800078e02a0 */
[----:B------:R-:W-:Y:S01]  /*5050*/  @P1 FADD R54, R54, R3 ;  /* 0x0000000336361221 */ /* 0x000fe20000000000 */
[----:B------:R-:W-:Y:S01]  /*5060*/  @P1 FADD R58, R58, R87 ;  /* 0x000000573a3a1221 */ /* 0x000fe20000000000 */
[--C-:B------:R-:W-:Y:S02]  /*5070*/  @P1 HADD2.F32 R84, -RZ, R81.reuse.H0_H0 ;  /* 0x20000051ff541230 */ /* 0x100fe40000004100 */
[----:B------:R-:W-:Y:S01]  /*5080*/  @P1 FADD R38, R38, R73 ;  /* 0x0000004926261221 */ /* 0x000fe20000000000 */
[----:B------:R-:W-:Y:S01]  /*5090*/  @P0 LEA R73, R121, R114, 0x5 ;  /* 0x0000007279490211 */ /* 0x000fe200078e28ff */
[----:B------:R4:W-:Y:S01]  /*50a0*/  @P0 STG.E.128 desc[UR24][R88.64+0x100], R104 ;  /* 0x0001006858000986 */ /* 0x0009e2000c101d18 */
[----:B------:R-:W-:Y:S01]  /*50b0*/  @P0 F2FP.F16.F32.PACK_AB R87, R58, R54 ;  /* 0x000000363a57023e */ /* 0x000fe200000000ff */
[----:B------:R-:W-:Y:S02]  /*50c0*/  @P1 HADD2.F32 R86, -RZ, R81.H1_H1 ;  /* 0x30000051ff561230 */ /* 0x000fe40000004100 */
[----:B------:R-:W-:Y:S01]  /*50d0*/  @P1 FADD R26, R26, R85 ;  /* 0x000000551a1a1221 */ /* 0x000fe20000000000 */
[--C-:B------:R-:W-:Y:S02]  /*50e0*/  @P1 HADD2.F32 R72, -RZ, R83.reuse.H1_H1 ;  /* 0x30000053ff481230 */ /* 0x100fe40000004100 */
[----:B------:R-:W-:Y:S01]  /*50f0*/  @P1 FADD R23, R23, R84 ;  /* 0x0000005417171221 */ /* 0x000fe20000000000 */
[----:B------:R-:W-:Y:S01]  /*5100*/  @P0 F2FP.F16.F32.PACK_AB R84, R10, R6 ;  /* 0x000000060a54023e */ /* 0x000fe200000000ff */
[--C-:B------:R-:W-:Y:S01]  /*5110*/  @P1 HADD2.F32 R74, -RZ, R82.reuse.H0_H0 ;  /* 0x20000052ff4a1230 */ /* 0x100fe20000004100 */
        /* <DEDUP_REMOVED lines=8> */
[----:B------:R4:W-:Y:S01]  /*51a0*/  @P0 STG.E.128 desc[UR24][R136.64], R84 ;  /* 0x0000005488000986 */ /* 0x0009e2000c101d18 */
[----:B------:R-:W-:Y:S01]  /*51b0*/  SHF.R.U32.HI R2, RZ, 0x2, R75 ;  /* 0x00000002ff027819 */ /* 0x000fe2000001164b */
[----:B------:R-:W-:Y:S01]  /*51c0*/  @P0 IMAD.WIDE R72, R73, 0x10, R160 ;  /* 0x0000001049480825 */ /* 0x000fe200078e02a0 */
[----:B------:R-:W-:Y:S02]  /*51d0*/  @P0 F2FP.F16.F32.PACK_AB R81, R27, R23 ;  /* 0x000000171b51023e */ /* 0x000fe400000000ff */
[----:B------:R-:W-:Y:S01]  /*51e0*/  @P0 F2FP.F16.F32.PACK_AB R83, R59, R55 ;  /* 0x000000373b53023e */ /* 0x000fe200000000ff */
[----:B------:R-:W-:Y:S01]  /*51f0*/  @P1 FADD R39, R39, R74 ;  /* 0x0000004a27271221 */ /* 0x000fe20000000000 */
[----:B------:R-:W-:Y:S01]  /*5200*/  LOP3.LUT R2, R2, 0x7, RZ, 0xc0, !PT ;  /* 0x0000000702027812 */ /* 0x000fe200078ec0ff */
[----:B------:R-:W-:Y:S01]  /*5210*/  @P1 FADD R43, R43, R82 ;  /* 0x000000522b2b1221 */ /* 0x000fe20000000000 */
[----:B------:R-:W-:Y:S01]  /*5220*/  @P1 FADD R11, R11, R80 ;  /* 0x000000500b0b1221 */ /* 0x000fe20000000000 */
[----:B------:R-:W-:Y:S01]  /*5230*/  @P0 IMAD.WIDE R72, R115, 0x10, R72 ;  /* 0x0000001073480825 */ /* 0x000fe200078e0248 */
[----:B------:R-:W-:Y:S02]  /*5240*/  LOP3.LUT R74, R2, 0x10, RZ, 0xfc, !PT ;  /* 0x00000010024a7812 */ /* 0x000fe400078efcff */
[----:B------:R-:W-:Y:S02]  /*5250*/  @P0 F2FP.F16.F32.PACK_AB R82, R43, R39 ;  /* 0x000000272b52023e */ /* 0x000fe400000000ff */
[----:B------:R-:W-:Y:S02]  /*5260*/  @P0 F2FP.F16.F32.PACK_AB R80, R11, R7 ;  /* 0x000000070b50023e */ /* 0x000fe400000000ff */
[----:B------:R-:W-:Y:S03]  /*5270*/  ISETP.GE.AND P3, PT, R74, R91, PT ;  /* 0x0000005b4a00720c */ /* 0x000fe60003f66270 */
[----:B------:R4:W-:Y:S10]  /*5280*/  @P0 STG.E.128 desc[UR24][R72.64+0x100], R80 ;  /* 0x0001005048000986 */ /* 0x0009f4000c101d18 */
[----:B------:R-:W-:Y:S05]  /*5290*/  @P3 BRA `(.L_x_325) ;  /* 0x0000000000c83947 */ /* 0x000fea0003800000 */
[----:B----4-:R-:W1:Y:S08]  /*52a0*/  @P1 LDS.128 R84, [R125+0x2000] ;  /* 0x002000007d541984 */ /* 0x010e700000000c00 */
[----:B------:R-:W4:Y:S01]  /*52b0*/  @P1 LDS.128 R80, [R125+0x2800] ;  /* 0x002800007d501984 */ /* 0x000f220000000c00 */
[----:B-1----:R-:W-:Y:S02]  /*52c0*/  @P1 HADD2.F32 R73, -RZ, R86.H0_H0 ;  /* 0x20000056ff491230 */ /* 0x002fe40000004100 */
[--C-:B------:R-:W-:Y:S02]  /*52d0*/  @P1 HADD2.F32 R107, -RZ, R84.reuse.H0_H0 ;  /* 0x20000054ff6b1230 */ /* 0x100fe40000004100 */
[----:B------:R-:W-:Y:S02]  /*52e0*/  @P1 HADD2.F32 R133, -RZ, R84.H1_H1 ;  /* 0x30000054ff851230 */ /* 0x000fe40000004100 */
[----:B------:R-:W-:Y:S01]  /*52f0*/  @P1 FADD R44, R44, R73 ;  /* 0x000000492c2c1221 */ /* 0x000fe20000000000 */
[----:B------:R-:W-:Y:S02]  /*5300*/  @P1 HADD2.F32 R3, -RZ, R87.H0_H0 ;  /* 0x20000057ff031230 */ /* 0x000fe40000004100 */
[----:B------:R-:W-:Y:S01]  /*5310*/  @P1 FADD R12, R12, R107 ;  /* 0x0000006b0c0c1221 */ /* 0x000fe20000000000 */
[--C-:B----4-:R-:W-:Y:S02]  /*5320*/  @P1 HADD2.F32 R84, -RZ, R82.reuse.H0_H0 ;  /* 0x20000052ff541230 */ /* 0x110fe40000004100 */
[----:B------:R-:W-:Y:S01]  /*5330*/  @P1 FADD R16, R16, R133 ;  /* 0x0000008510101221 */ /* 0x000fe20000000000 */
[----:B------:R-:W-:Y:S02]  /*5340*/  @P1 HADD2.F32 R82, -RZ, R82.H1_H1 ;  /* 0x30000052ff521230 */ /* 0x000fe40000004100 */
[----:B------:R-:W-:Y:S01]  /*5350*/  @P1 FADD R60, R60, R3 ;  /* 0x000000033c3c1221 */ /* 0x000fe20000000000 */
[----:B------:R-:W-:Y:S01]  /*5360*/  @P1 HADD2.F32 R105, -RZ, R85.H0_H0 ;  /* 0x20000055ff691230 */ /* 0x000fe20000004100 */
[----:B------:R-:W-:Y:S01]  /*5370*/  @P0 LEA R73, R121, R114, 0x5 ;  /* 0x0000007279490211 */ /* 0x000fe200078e28ff */
        /* <DEDUP_REMOVED lines=10> */
[--C-:B------:R-:W-:Y:S01]  /*5420*/  @P1 HADD2.F32 R86, -RZ, R81.reuse.H0_H0 ;  /* 0x20000051ff561230 */ /* 0x100fe20000004100 */
[----:B------:R-:W-:Y:S01]  /*5430*/  @P0 F2FP.F16.F32.PACK_AB R87, R64, R60 ;  /* 0x0000003c4057023e */ /* 0x000fe200000000ff */
[----:B------:R-:W-:Y:S02]  /*5440*/  @P1 HADD2.F32 R88, -RZ, R81.H1_H1 ;  /* 0x30000051ff581230 */ /* 0x000fe40000004100 */
[----:B------:R-:W-:Y:S01]  /*5450*/  @P1 FADD R45, R45, R84 ;  /* 0x000000542d2d1221 */ /* 0x000fe20000000000 */
[----:B------:R-:W-:Y:S01]  /*5460*/  @P0 IMAD.WIDE R82, R73, 0x10, R160 ;  /* 0x0000001049520825 */ /* 0x000fe200078e02a0 */
[----:B------:R-:W-:Y:S03]  /*5470*/  @P0 LEA R3, R121, R114, 0x5 ;  /* 0x0000007279030211 */ /* 0x000fe600078e28ff */
[----:B------:R-:W-:Y:S01]  /*5480*/  @P1 FADD R29, R29, R86 ;  /* 0x000000561d1d1221 */ /* 0x000fe20000000000 */
[--C-:B------:R-:W-:Y:S02]  /*5490*/  @P1 HADD2.F32 R104, -RZ, R80.reuse.H0_H0 ;  /* 0x20000050ff681230 */ /* 0x100fe40000004100 */
[----:B------:R-:W-:Y:S01]  /*54a0*/  @P1 FADD R33, R33, R88 ;  /* 0x0000005821211221 */ /* 0x000fe20000000000 */
[----:B------:R-:W-:Y:S01]  /*54b0*/  @P1 HADD2.F32 R80, -RZ, R80.H1_H1 ;  /* 0x30000050ff501230 */ /* 0x000fe20000004100 */
[----:B------:R-:W-:Y:S01]  /*54c0*/  @P0 F2FP.F16.F32.PACK_AB R86, R48, R44 ;  /* 0x0000002c3056023e */ /* 0x000fe200000000ff */
[----:B------:R-:W-:Y:S01]  /*54d0*/  @P0 IMAD.WIDE R88, R110, 0x10, R82 ;  /* 0x000000106e580825 */ /* 0x000fe200078e0252 */
[----:B------:R-:W-:Y:S02]  /*54e0*/  @P0 F2FP.F16.F32.PACK_AB R85, R32, R28 ;  /* 0x0000001c2055023e */ /* 0x000fe400000000ff */
[----:B------:R-:W-:Y:S01]  /*54f0*/  @P0 F2FP.F16.F32.PACK_AB R84, R16, R12 ;  /* 0x0000000c1054023e */ /* 0x000fe200000000ff */
[----:B------:R-:W-:Y:S01]  /*5500*/  @P1 FADD R61, R61, R72 ;  /* 0x000000483d3d1221 */ /* 0x000fe20000000000 */
[----:B------:R-:W-:Y:S04]  /*5510*/  @P0 IMAD.WIDE R72, R3, 0x10, R160 ;  /* 0x0000001003480825 */ /* 0x000fe800078e02a0 */
[----:B------:R-:W-:Y:S01]  /*5520*/  @P1 FADD R65, R65, R74 ;  /* 0x0000004a41411221 */ /* 0x000fe20000000000 */
[----:B------:R1:W-:Y:S01]  /*5530*/  @P0 STG.E.128 desc[UR24][R88.64], R84 ;  /* 0x0000005458000986 */ /* 0x0003e2000c101d18 */
[----:B------:R-:W-:Y:S01]  /*5540*/  @P1 FADD R13, R13, R104 ;  /* 0x000000680d0d1221 */ /* 0x000fe20000000000 */
[----:B------:R-:W-:Y:S01]  /*5550*/  @P1 FADD R17, R17, R80 ;  /* 0x0000005011111221 */ /* 0x000fe20000000000 */
[----:B------:R-:W-:Y:S01]  /*5560*/  @P0 IMAD.WIDE R72, R110, 0x10, R72 ;  /* 0x000000106e480825 */ /* 0x000fe200078e0248 */
[----:B------:R-:W-:Y:S02]  /*5570*/  @P0 F2FP.F16.F32.PACK_AB R83, R65, R61 ;  /* 0x0000003d4153023e */ /* 0x000fe400000000ff */
[----:B------:R-:W-:Y:S02]  /*5580*/  @P0 F2FP.F16.F32.PACK_AB R82, R49, R45 ;  /* 0x0000002d3152023e */ /* 0x000fe400000000ff */
[----:B------:R-:W-:Y:S02]  /*5590*/  @P0 F2FP.F16.F32.PACK_AB R81, R33, R29 ;  /* 0x0000001d2151023e */ /* 0x000fe400000000ff */
[----:B------:R-:W-:Y:S05]  /*55a0*/  @P0 F2FP.F16.F32.PACK_AB R80, R17, R13 ;  /* 0x0000000d1150023e */ /* 0x000fea00000000ff */
[----:B------:R1:W-:Y:S02]  /*55b0*/  @P0 STG.E.128 desc[UR24][R72.64+0x100], R80 ;  /* 0x0001005048000986 */ /* 0x0003e4000c101d18 */
.L_x_325:
[----:B------:R-:W-:Y:S05]  /*55c0*/  BSYNC.RECONVERGENT B0 ;  /* 0x0000000000007941 */ /* 0x000fea0003800200 */
.L_x_324:
[----:B------:R-:W-:Y:S04]  /*55d0*/  LOP3.LUT R2, R2, 0x18, RZ, 0xfc, !PT ;  /* 0x0000001802027812 */ /* 0x000fe800078efcff */
[----:B------:R-:W-:Y:S11]  /*55e0*/  ISETP.GE.AND P3, PT, R2, R91, PT ;  /* 0x0000005b0200720c */ /* 0x000ff60003f66270 */
[----:B------:R-:W-:Y:S02]  /*55f0*/  @!UPT UIADD3 URZ, UPT, UPT, URZ, URZ, URZ ;  /* 0x000000fffffff290 */ /* 0x000fe4000fffe0ff */
[----:B------:R-:W-:Y:S05]  /*5600*/  @P3 BRA `(.L_x_317) ;  /* 0x0000000000c83947 */ /* 0x000fea0003800000 */
[----:B-1--4-:R-:W1:Y:S08]  /*5610*/  @P1 LDS.128 R84, [R125+0x3000] ;  /* 0x003000007d541984 */ /* 0x012e700000000c00 */
[----:B------:R-:W4:Y:S01]  /*5620*/  @P1 LDS.128 R80, [R125+0x3800] ;  /* 0x003800007d501984 */ /* 0x000f220000000c00 */
[--C-:B-1----:R-:W-:Y:S02]  /*5630*/  @P1 HADD2.F32 R73, -RZ, R86.reuse.H0_H0 ;  /* 0x20000056ff491230 */ /* 0x102fe40000004100 */
[----:B------:R-:W-:Y:S02]  /*5640*/  @P1 HADD2.F32 R3, -RZ, R87.H0_H0 ;  /* 0x20000057ff031230 */ /* 0x000fe40000004100 */
[----:B------:R-:W-:Y:S02]  /*5650*/  @P1 HADD2.F32 R105, -RZ, R85.H0_H0 ;  /* 0x20000055ff691230 */ /* 0x000fe40000004100 */
[----:B------:R-:W-:Y:S01]  /*5660*/  @P1 FADD R46, R46, R73 ;  /* 0x000000492e2e1221 */ /* 0x000fe20000000000 */
[----:B------:R-:W-:Y:S02]  /*5670*/  @P1 HADD2.F32 R87, -RZ, R87.H1_H1 ;  /* 0x30000057ff571230 */ /* 0x000fe40000004100 */
[----:B------:R-:W-:Y:S01]  /*5680*/  @P1 FADD R62, R62, R3 ;  /* 0x000000033e3e1221 */ /* 0x000fe20000000000 */
[----:B----4-:R-:W-:Y:S01]  /*5690*/  @P1 HADD2.F32 R72, -RZ, R83.H1_H1 ;  /* 0x30000053ff481230 */ /* 0x010fe20000004100 */
[----:B------:R-:W-:Y:S01]  /*56a0*/  @P0 LEA R73, R121, R114, 0x5 ;  /* 0x0000007279490211 */ /* 0x000fe200078e28ff */
        /* <DEDUP_REMOVED lines=8> */
[--C-:B------:R-:W-:Y:S02]  /*5730*/  @P1 HADD2.F32 R84, -RZ, R81.reuse.H0_H0 ;  /* 0x20000051ff541230 */ /* 0x100fe40000004100 */
[----:B------:R-:W-:Y:S01]  /*5740*/  @P1 FADD R30, R30, R105 ;  /* 0x000000691e1e1221 */ /* 0x000fe20000000000 */
[----:B------:R-:W-:Y:S02]  /*5750*/  @P1 HADD2.F32 R86, -RZ, R81.H1_H1 ;  /* 0x30000051ff561230 */ /* 0x000fe40000004100 */
[----:B------:R-:W-:Y:S01]  /*5760*/  @P1 FADD R34, R34, R85 ;  /* 0x0000005522221221 */ /* 0x000fe20000000000 */
[----:B------:R-:W-:Y:S04]  /*5770*/  @P0 IMAD.WIDE R72, R73, 0x10, R160 ;  /* 0x0000001049480825 */ /* 0x000fe800078e02a0 */
[----:B------:R-:W-:Y:S01]  /*5780*/  @P1 FADD R14, R14, R107 ;  /* 0x0000006b0e0e1221 */ /* 0x000fe20000000000 */
[----:B------:R-:W-:Y:S01]  /*5790*/  @P1 FADD R18, R18, R133 ;  /* 0x0000008512121221 */ /* 0x000fe20000000000 */
[----:B------:R-:W-:Y:S01]  /*57a0*/  @P1 HADD2.F32 R2, -RZ, R83.H0_H0 ;  /* 0x20000053ff021230 */ /* 0x000fe20000004100 */
[----:B------:R-:W-:Y:S01]  /*57b0*/  @P0 F2FP.F16.F32.PACK_AB R85, R34, R30 ;  /* 0x0000001e2255023e */ /* 0x000fe200000000ff */
[----:B------:R-:W-:Y:S02]  /*57c0*/  @P1 HADD2.F32 R74, -RZ, R82.H0_H0 ;  /* 0x20000052ff4a1230 */ /* 0x000fe40000004100 */
[----:B------:R-:W-:Y:S01]  /*57d0*/  @P1 FADD R31, R31, R84 ;  /* 0x000000541f1f1221 */ /* 0x000fe20000000000 */
[----:B------:R-:W-:Y:S01]  /*57e0*/  @P1 HADD2.F32 R88, -RZ, R80.H0_H0 ;  /* 0x20000050ff581230 */ /* 0x000fe20000004100 */
[----:B------:R-:W-:Y:S01]  /*57f0*/  @P0 LEA R3, R121, R114, 0x5 ;  /* 0x0000007279030211 */ /* 0x000fe200078e28ff */
[----:B------:R-:W-:Y:S02]  /*5800*/  @P1 HADD2.F32 R82, -RZ, R82.H1_H1 ;  /* 0x30000052ff521230 */ /* 0x000fe40000004100 */
[----:B------:R-:W-:Y:S01]  /*5810*/  @P1 FADD R35, R35, R86 ;  /* 0x0000005623231221 */ /* 0x000fe20000000000 */
[----:B------:R-:W-:Y:S01]  /*5820*/  @P1 HADD2.F32 R80, -RZ, R80.H1_H1 ;  /* 0x30000050ff501230 */ /* 0x000fe20000004100 */
[----:B------:R-:W-:Y:S01]  /*5830*/  @P0 F2FP.F16.F32.PACK_AB R86, R50, R46 ;  /* 0x0000002e3256023e */ /* 0x000fe200000000ff */
[----:B------:R-:W-:Y:S01]  /*5840*/  @P0 IMAD.WIDE R72, R111, 0x10, R72 ;  /* 0x000000106f480825 */ /* 0x000fe200078e0248 */
[----:B------:R-:W-:Y:S03]  /*5850*/  @P0 F2FP.F16.F32.PACK_AB R84, R18, R14 ;  /* 0x0000000e1254023e */ /* 0x000fe600000000ff */
[----:B------:R-:W-:Y:S01]  /*5860*/  @P1 FADD R63, R63, R2 ;  /* 0x000000023f3f1221 */ /* 0x000fe20000000000 */
[----:B------:R-:W-:Y:S04]  /*5870*/  @P0 IMAD.WIDE R2, R3, 0x10, R160 ;  /* 0x0000001003020825 */ /* 0x000fe800078e02a0 */
[----:B------:R-:W-:Y:S01]  /*5880*/  @P1 FADD R47, R47, R74 ;  /* 0x0000004a2f2f1221 */ /* 0x000fe20000000000 */
[----:B------:R1:W-:Y:S01]  /*5890*/  @P0 STG.E.128 desc[UR24][R72.64], R84 ;  /* 0x0000005448000986 */ /* 0x0003e2000c101d18 */
[----:B------:R-:W-:Y:S01]  /*58a0*/  @P1 FADD R51, R51, R82 ;  /* 0x0000005233331221 */ /* 0x000fe20000000000 */
        /* <DEDUP_REMOVED lines=8> */
.L_x_317:
[----:B------:R-:W-:Y:S05]  /*5930*/  BSYNC.RECONVERGENT B2 ;  /* 0x0000000000027941 */ /* 0x000fea0003800200 */
.L_x_316:
[----:B------:R-:W-:Y:S06]  /*5940*/  BAR.SYNC.DEFER_BLOCKING 0x0 ;  /* 0x0000000000007b1d */ /* 0x000fec0000010000 */
[----:B------:R-:W-:Y:S05]  /*5950*/  @P5 BRA `(.L_x_313) ;  /* 0x0000000000405947 */ /* 0x000fea0003800000 */
[----:B-1----:R-:W-:Y:S05]  /*5960*/  @!P2 IMAD.WIDE R2, R121, 0x4, R130 ;  /* 0x000000047902a825 */ /* 0x002fea00078e0282 */
        /* <DEDUP_REMOVED lines=10> */
[C---:B----4-:R-:W-:Y:S01]  /*5a10*/  LEA R72, P0, R121.reuse, R162, 0x2 ;  /* 0x000000a279487211 */ /* 0x050fe200078010ff */
[----:B-1----:R-:W-:Y:S03]  /*5a20*/  IMAD.MOV.U32 R2, RZ, RZ, 0x1 ;  /* 0x00000001ff027424 */ /* 0x002fe600078e00ff */
[----:B------:R-:W-:Y:S05]  /*5a30*/  LEA.HI.X.SX32 R73, R121, R163, 0x2, P0 ;  /* 0x000000a379497211 */ /* 0x000fea00000f16ff */
[----:B------:R1:W-:Y:S01]  /*5a40*/  REDG.E.ADD.S32.STRONG.GPU desc[UR24][R72.64], R2 ;  /* 0x000000024800798e */ /* 0x0003e2000c12e318 */
[----:B------:R-:W-:Y:S05]  /*5a50*/  BRA `(.L_x_327) ;  /* 0x0000000800347947 */ /* 0x000fea0003800000 */
.L_x_313:
[----:B------:R-:W-:Y:S05]  /*5a60*/  @P2 BRA `(.L_x_327) ;  /* 0x0000000800302947 */ /* 0x000fea0003800000 */
.L_x_326:
[----:B------:R-:W-:Y:S05]  /*5a70*/  WARPSYNC.ALL ;  /* 0x0000000000007948 */ /* 0x000fea0003800000 */
[----:B-1--4-:R-:W-:Y:S01]  /*5a80*/  @!P4 F2FP.F16.F32.PACK_AB R73, R5, R4 ;  /* 0x000000040549c23e */ /* 0x012fe200000000ff */
[----:B------:R-:W-:Y:S01]  /*5a90*/  BSSY.RECONVERGENT B0, `(.L_x_328) ;  /* 0x0000083000007945 */ /* 0x000fe20003800200 */
[----:B------:R-:W-:Y:S02]  /*5aa0*/  @!P4 F2FP.F16.F32.PACK_AB R72, R7, R6 ;  /* 0x000000060748c23e */ /* 0x000fe400000000ff */
[----:B------:R-:W-:Y:S01]  /*5ab0*/  @!P4 F2FP.F16.F32.PACK_AB R3, R9, R8 ;  /* 0x000000080903c23e */ /* 0x000fe200000000ff */
[-C--:B--2---:R-:W-:Y:S01]  /*5ac0*/  @!P4 HMUL2 R80, R73, R96.reuse ;  /* 0x000000604950c232 */ /* 0x084fe20000000000 */
[----:B------:R-:W-:Y:S01]  /*5ad0*/  @!P4 F2FP.F16.F32.PACK_AB R2, R11, R10 ;  /* 0x0000000a0b02c23e */ /* 0x000fe200000000ff */
[----:B------:R-:W-:Y:S01]  /*5ae0*/  @!P4 HMUL2 R81, R72, R96 ;  /* 0x000000604851c232 */ /* 0x000fe20000000000 */
[----:B------:R-:W-:Y:S01]  /*5af0*/  @!P4 F2FP.F16.F32.PACK_AB R73, R23, R22 ;  /* 0x000000161749c23e */ /* 0x000fe200000000ff */
[-C--:B------:R-:W-:Y:S01]  /*5b00*/  @!P4 HMUL2 R82, R3, R97.reuse ;  /* 0x000000610352c232 */ /* 0x080fe20000000000 */
[----:B------:R-:W-:Y:S01]  /*5b10*/  @!P4 F2FP.F16.F32.PACK_AB R3, R27, R26 ;  /* 0x0000001a1b03c23e */ /* 0x000fe200000000ff */
[----:B------:R-:W-:Y:S01]  /*5b20*/  @!P4 HMUL2 R83, R2, R97 ;  /* 0x000000610253c232 */ /* 0x000fe20000000000 */
[----:B------:R-:W-:Y:S01]  /*5b30*/  @!P4 F2FP.F16.F32.PACK_AB R72, R25, R24 ;  /* 0x000000181948c23e */ /* 0x000fe200000000ff */
[----:B------:R-:W-:Y:S01]  /*5b40*/  @!P4 HMUL2 R86, R73, R98 ;  /* 0x000000624956c232 */ /* 0x000fe20000000000 */
[----:B------:R-:W-:Y:S01]  /*5b50*/  @!P4 F2FP.F16.F32.PACK_AB R2, R37, R36 ;  /* 0x000000242502c23e */ /* 0x000fe200000000ff */
[-C--:B------:R-:W-:Y:S01]  /*5b60*/  @!P4 HMUL2 R88, R3, R99.reuse ;  /* 0x000000630358c232 */ /* 0x080fe20000000000 */
[----:B------:R-:W-:Y:S01]  /*5b70*/  @!P4 F2FP.F16.F32.PACK_AB R3, R53, R52 ;  /* 0x000000343503c23e */ /* 0x000fe200000000ff */
[----:B------:R-:W-:Y:S01]  /*5b80*/  @!P4 HMUL2 R87, R72, R99 ;  /* 0x000000634857c232 */ /* 0x000fe20000000000 */
[----:B------:R-:W-:Y:S01]  /*5b90*/  @!P4 F2FP.F16.F32.PACK_AB R73, R41, R40 ;  /* 0x000000282949c23e */ /* 0x000fe200000000ff */
[----:B---3--:R-:W-:Y:S01]  /*5ba0*/  @!P4 HMUL2 R89, R2, R92 ;  /* 0x0000005c0259c232 */ /* 0x008fe20000000000 */
        /* <DEDUP_REMOVED lines=25> */
[----:B------:R-:W-:Y:S02]  /*5d40*/  @!P4 HMUL2 R150, R3, R95 ;  /* 0x0000005f0396c232 */ /* 0x000fe40000000000 */
[----:B------:R-:W-:Y:S02]  /*5d50*/  IMAD R3, R121, 0x20, R113 ;  /* 0x0000002079037824 */ /* 0x000fe400078e0271 */
[----:B------:R-:W-:Y:S01]  /*5d60*/  @!P4 HMUL2 R141, R2, R99 ;  /* 0x00000063028dc232 */ /* 0x000fe20000000000 */
[----:B------:R-:W-:Y:S01]  /*5d70*/  @!P4 F2FP.F16.F32.PACK_AB R72, R47, R46 ;  /* 0x0000002e2f48c23e */ /* 0x000fe200000000ff */
[-C--:B------:R-:W-:Y:S01]  /*5d80*/  @!P4 HMUL2 R142, R73, R92.reuse ;  /* 0x0000005c498ec232 */ /* 0x080fe20000000000 */
[----:B------:R-:W-:Y:S02]  /*5d90*/  @!P4 F2FP.F16.F32.PACK_AB R2, R51, R50 ;  /* 0x000000323302c23e */ /* 0x000fe400000000ff */
[----:B------:R-:W-:Y:S01]  /*5da0*/  ISETP.GE.AND P0, PT, R3, R112, PT ;  /* 0x000000700300720c */ /* 0x000fe20003f06270 */
[----:B------:R-:W-:Y:S01]  /*5db0*/  @!P4 HMUL2 R143, R72, R92 ;  /* 0x0000005c488fc232 */ /* 0x000fe20000000000 */
[----:B------:R-:W-:Y:S01]  /*5dc0*/  @!P4 F2FP.F16.F32.PACK_AB R73, R61, R60 ;  /* 0x0000003c3d49c23e */ /* 0x000fe200000000ff */
[----:B------:R-:W-:Y:S01]  /*5dd0*/  @!P4 HMUL2 R146, R2, R93 ;  /* 0x0000005d0292c232 */ /* 0x000fe20000000000 */
[----:B------:R-:W-:Y:S02]  /*5de0*/  @!P4 F2FP.F16.F32.PACK_AB R72, R63, R62 ;  /* 0x0000003e3f48c23e */ /* 0x000fe400000000ff */
[----:B------:R-:W-:Y:S02]  /*5df0*/  @!P4 F2FP.F16.F32.PACK_AB R2, R67, R66 ;  /* 0x000000424302c23e */ /* 0x000fe400000000ff */
[--C-:B------:R-:W-:Y:S01]  /*5e00*/  SHF.R.U32.HI R74, RZ, 0x5, R75.reuse ;  /* 0x00000005ff4a7819 */ /* 0x100fe2000001164b */
[----:B------:R-:W-:Y:S01]  /*5e10*/  @!P4 HMUL2 R72, R72, R94 ;  /* 0x0000005e4848c232 */ /* 0x000fe20000000000 */
[C---:B------:R-:W-:Y:S01]  /*5e20*/  LOP3.LUT R85, R75.reuse, 0x1f, RZ, 0xc0, !PT ;  /* 0x0000001f4b557812 */ /* 0x040fe200078ec0ff */
[-C--:B------:R-:W-:Y:S01]  /*5e30*/  @!P4 HMUL2 R2, R2, R95.reuse ;  /* 0x0000005f0202c232 */ /* 0x080fe20000000000 */
[----:B------:R-:W-:Y:S02]  /*5e40*/  @!P4 SHF.R.U32.HI R145, RZ, 0x2, R75 ;  /* 0x00000002ff91c819 */ /* 0x000fe4000001164b */
[----:B------:R-:W-:Y:S01]  /*5e50*/  @!P4 LOP3.LUT R148, R75, 0x3e3, RZ, 0xc0, !PT ;  /* 0x000003e34b94c812 */ /* 0x000fe200078ec0ff */
[----:B------:R-:W-:Y:S01]  /*5e60*/  IMAD R85, R74, 0x21, R85 ;  /* 0x000000214a557824 */ /* 0x000fe200078e0255 */
[----:B------:R-:W-:Y:S02]  /*5e70*/  @!P4 F2FP.F16.F32.PACK_AB R74, R21, R20 ;  /* 0x00000014154ac23e */ /* 0x000fe400000000ff */
[----:B------:R-:W-:Y:S03]  /*5e80*/  @!P4 LOP3.LUT R145, R145, 0x7, RZ, 0xc0, !PT ;  /* 0x000000079191c812 */ /* 0x000fe600078ec0ff */
[----:B------:R-:W-:Y:S01]  /*5e90*/  @!P4 HMUL2 R84, R74, R98 ;  /* 0x000000624a54c232 */ /* 0x000fe20000000000 */
[----:B------:R-:W-:Y:S01]  /*5ea0*/  @!P4 F2FP.F16.F32.PACK_AB R74, R39, R38 ;  /* 0x00000026274ac23e */ /* 0x000fe200000000ff */
[----:B------:R-:W-:Y:S04]  /*5eb0*/  @!P4 IMAD R148, R145, 0x84, R148 ;  /* 0x000000849194c824 */ /* 0x000fe800078e0294 */
[----:B------:R-:W-:Y:S02]  /*5ec0*/  @!P4 HMUL2 R104, R74, R92 ;  /* 0x0000005c4a68c232 */ /* 0x000fe40000000000 */
[--C-:B------:R-:W-:Y:S02]  /*5ed0*/  @!P4 IMAD R145, R148, 0x4, R0.reuse ;  /* 0x000000049491c824 */ /* 0x100fe400078e0200 */
[----:B------:R-:W-:Y:S01]  /*5ee0*/  @!P4 HMUL2 R148, R73, R94 ;  /* 0x0000005e4994c232 */ /* 0x000fe20000000000 */
[----:B------:R-:W-:Y:S01]  /*5ef0*/  @!P4 F2FP.F16.F32.PACK_AB R74, R57, R56 ;  /* 0x00000038394ac23e */ /* 0x000fe200000000ff */
[----:B------:R-:W-:Y:S01]  /*5f00*/  IMAD.MOV.U32 R73, RZ, RZ, R85 ;  /* 0x000000ffff497224 */ /* 0x000fe200078e0055 */
[----:B------:R-:W-:Y:S01]  /*5f10*/  @!P0 IADD3 R73, PT, PT, R85, 0x108, RZ ;  /* 0x0000010855498810 */ /* 0x000fe20007ffe0ff */
[----:B------:R-:W-:Y:S02]  /*5f20*/  @!P4 STS [R145], R80 ;  /* 0x000000509100c388 */ /* 0x000fe40000000800 */
[----:B------:R-:W-:Y:S01]  /*5f30*/  @!P4 HMUL2 R133, R74, R95 ;  /* 0x0000005f4a85c232 */ /* 0x000fe20000000000 */
[----:B------:R-:W-:Y:S01]  /*5f40*/  @!P4 F2FP.F16.F32.PACK_AB R74, R19, R18 ;  /* 0x00000012134ac23e */ /* 0x000fe200000000ff */
[----:B------:R-:W-:Y:S04]  /*5f50*/  @!P4 STS [R145+0x1080], R81 ;  /* 0x001080519100c388 */ /* 0x000fe80000000800 */
[----:B------:R-:W-:Y:S01]  /*5f60*/  @!P4 STS [R145+0x10], R82 ;  /* 0x000010529100c388 */ /* 0x000fe20000000800 */
[----:B------:R-:W-:Y:S03]  /*5f70*/  @!P4 HMUL2 R74, R74, R97 ;  /* 0x000000614a4ac232 */ /* 0x000fe60000000000 */
[----:B------:R-:W-:Y:S04]  /*5f80*/  @!P4 STS [R145+0x1090], R83 ;  /* 0x001090539100c388 */ /* 0x000fe80000000800 */
[----:B------:R1:W-:Y:S04]  /*5f90*/  @!P4 STS [R145+0x3190], R74 ;  /* 0x0031904a9100c388 */ /* 0x0003e80000000800 */
[----:B------:R-:W-:Y:S04]  /*5fa0*/  @!P4 STS [R145+0x20], R84 ;  /* 0x000020549100c388 */ /* 0x000fe80000000800 */
[----:B------:R-:W-:Y:S04]  /*5fb0*/  @!P4 STS [R145+0x10a0], R86 ;  /* 0x0010a0569100c388 */ /* 0x000fe80000000800 */
[----:B------:R2:W-:Y:S04]  /*5fc0*/  @!P4 STS [R145+0x30], R87 ;  /* 0x000030579100c388 */ /* 0x0005e80000000800 */
[----:B------:R-:W-:Y:S04]  /*5fd0*/  @!P4 STS [R145+0x10b0], R88 ;  /* 0x0010b0589100c388 */ /* 0x000fe80000000800 */
[----:B------:R-:W-:Y:S04]  /*5fe0*/  @!P4 STS [R145+0x40], R89 ;  /* 0x000040599100c388 */ /* 0x000fe80000000800 */
[----:B------:R-:W-:Y:S01]  /*5ff0*/  @!P4 STS [R145+0x10c0], R104 ;  /* 0x0010c0689100c388 */ /* 0x000fe20000000800 */
[----:B-1----:R-:W-:Y:S03]  /*6000*/  @!P0 IMAD R74, R85, 0x10, R0 ;  /* 0x00000010554a8824 */ /* 0x002fe600078e0200 */
[----:B------:R-:W-:Y:S04]  /*6010*/  @!P4 STS [R145+0x50], R105 ;  /* 0x000050699100c388 */ /* 0x000fe80000000800 */
[----:B------:R-:W-:Y:S04]  /*6020*/  @!P4 STS [R145+0x10d0], R106 ;  /* 0x0010d06a9100c388 */ /* 0x000fe80000000800 */
[----:B------:R-:W-:Y:S01]  /*6030*/  @!P4 STS [R145+0x60], R107 ;  /* 0x0000606b9100c388 */ /* 0x000fe20000000800 */
[----:B--2---:R-:W-:Y:S01]  /*6040*/  @!P0 IMAD.WIDE R86, R3, 0x10, R160 ;  /* 0x0000001003568825 */ /* 0x004fe200078e02a0 */
[----:B------:R-:W-:Y:S02]  /*6050*/  @!P0 IADD3 R3, PT, PT, R115, R3, RZ ;  /* 0x0000000373038210 */ /* 0x000fe40007ffe0ff */
[----:B------:R-:W-:Y:S02]  /*6060*/  @!P4 STS [R145+0x10e0], R132 ;  /* 0x0010e0849100c388 */ /* 0x000fe40000000800 */
[----:B------:R-:W-:Y:S02]  /*6070*/  ISETP.GE.AND P1, PT, R3, R112, PT ;  /* 0x000000700300720c */ /* 0x000fe40003f26270 */
[----:B------:R-:W-:Y:S04]  /*6080*/  @!P4 STS [R145+0x70], R133 ;  /* 0x000070859100c388 */ /* 0x000fe80000000800 */
        /* <DEDUP_REMOVED lines=15> */
[----:B------:R-:W-:Y:S01]  /*6180*/  @!P4 STS [R145+0x31f0], R2 ;  /* 0x0031f0029100c388 */ /* 0x000fe20000000800 */
[----:B------:R-:W-:Y:S06]  /*6190*/  BAR.SYNC.DEFER_BLOCKING 0x0 ;  /* 0x0000000000007b1d */ /* 0x000fec0000010000 */
[----:B------:R-:W1:Y:S04]  /*61a0*/  @!P0 LDS.128 R80, [R74] ;  /* 0x000000004a508984 */ /* 0x000e680000000c00 */
[----:B-1----:R1:W-:Y:S01]  /*61b0*/  @!P0 STG.E.128 desc[UR24][R86.64], R80 ;  /* 0x0000005056008986 */ /* 0x0023e2000c101d18 */
[----:B------:R-:W-:Y:S05]  /*61c0*/  @P1 BRA `(.L_x_329) ;  /* 0x00000000003c1947 */ /* 0x000fea0003800000 */
[----:B------:R-:W-:Y:S01]  /*61d0*/  LEA R88, P0, R3, R160, 0x4 ;  /* 0x000000a003587211 */ /* 0x000fe200078020ff */
[C-C-:B------:R-:W-:Y:S01]  /*61e0*/  IMAD R72, R73.reuse, 0x10, R0.reuse ;  /* 0x0000001049487824 */ /* 0x140fe200078e0200 */
[----:B------:R-:W-:Y:S02]  /*61f0*/  IADD3 R73, PT, PT, R73, 0x108, RZ ;  /* 0x0000010849497810 */ /* 0x000fe40007ffe0ff */
[----:B------:R-:W-:Y:S01]  /*6200*/  LEA.HI.X.SX32 R89, R3, R161, 0x4, P0 ;  /* 0x000000a103597211 */ /* 0x000fe200000f26ff */
[----:B------:R-:W-:Y:S01]  /*6210*/  IMAD.IADD R3, R115, 0x1, R3 ;  /* 0x0000000173037824 */ /* 0x000fe200078e0203 */
[----:B-1----:R-:W1:Y:S04]  /*6220*/  LDS.128 R84, [R72] ;  /* 0x0000000048547984 */ /* 0x002e680000000c00 */
[----:B------:R-:W-:Y:S11]  /*6230*/  ISETP.GE.AND P0, PT, R3, R112, PT ;  /* 0x000000700300720c */ /* 0x000ff60003f06270 */
[----:B------:R-:W-:Y:S02]  /*6240*/  @!UPT UIADD3 URZ, UPT, UPT, URZ, URZ, URZ ;  /* 0x000000fffffff290 */ /* 0x000fe4000fffe0ff */
[----:B------:R-:W-:Y:S02]  /*6250*/  @!P0 IMAD R2, R73, 0x10, R0 ;  /* 0x0000001049028824 */ /* 0x000fe400078e0200 */
[----:B------:R-:W-:Y:S01]  /*6260*/  @!P0 IMAD.WIDE R104, R3, 0x10, R160 ;  /* 0x0000001003688825 */ /* 0x000fe200078e02a0 */
[----:B------:R-:W-:Y:S02]  /*6270*/  @!P0 IADD3 R3, PT, PT, R115, R3, RZ ;  /* 0x0000000373038210 */ /* 0x000fe40007ffe0ff */
[----:B------:R-:W2:Y:S01]  /*6280*/  @!P0 LDS.128 R80, [R2] ;  /* 0x0000000002508984 */ /* 0x000ea20000000c00 */
[----:B------:R-:W-:Y:S03]  /*6290*/  @!P0 VIADD R73, R73, 0x108 ;  /* 0x0000010849498836 */ /* 0x000fe60000000000 */
[----:B-1----:R3:W-:Y:S04]  /*62a0*/  STG.E.128 desc[UR24][R88.64], R84 ;  /* 0x0000005458007986 */ /* 0x0027e8000c101d18 */
[----:B--2---:R3:W-:Y:S02]  /*62b0*/  @!P0 STG.E.128 desc[UR24][R104.64], R80 ;  /* 0x0000005068008986 */ /* 0x0047e4000c101d18 */
.L_x_329:
[----:B------:R-:W-:Y:S05]  /*62c0*/  BSYNC.RECONVERGENT B0 ;  /* 0x0000000000007941 */ /* 0x000fea0003800200 */
.L_x_328:
[----:B------:R-:W-:Y:S11]  /*62d0*/  ISETP.GE.AND P0, PT, R3, R112, PT ;  /* 0x000000700300720c */ /* 0x000ff60003f06270 */
[----:B------:R-:W-:Y:S02]  /*62e0*/  @!UPT UIADD3 URZ, UPT, UPT, URZ, URZ, URZ ;  /* 0x000000fffffff290 */ /* 0x000fe4000fffe0ff */
[----:B------:R-:W-:Y:S01]  /*62f0*/  @!P0 LEA R73, R73, R0, 0x4 ;  /* 0x0000000049498211 */ /* 0x000fe200078e20ff */
[----:B------:R-:W-:Y:S04]  /*6300*/  @!P0 IMAD.WIDE R2, R3, 0x10, R160 ;  /* 0x0000001003028825 */ /* 0x000fe800078e02a0 */
[----:B-1-3--:R-:W1:Y:S04]  /*6310*/  @!P0 LDS.128 R80, [R73] ;  /* 0x0000000049508984 */ /* 0x00ae680000000c00 */
[----:B-1----:R1:W-:Y:S02]  /*6320*/  @!P0 STG.E.128 desc[UR24][R2.64], R80 ;  /* 0x0000005002008986 */ /* 0x0023e4000c101d18 */
.L_x_327:
[----:B------:R-:W-:Y:S05]  /*6330*/  BSYNC B3 ;  /* 0x0000000000037941 */ /* 0x000fea0003800000 */
.L_x_312:
[----:B----4-:R-:W-:Y:S01]  /*6340*/  MOV R135, RZ ;  /* 0x000000ff00877202 */ /* 0x010fe20000000f00 */
[----:B-1----:R-:W-:Y:S01]  /*6350*/  IMAD.U32 R73, RZ, RZ, UR8 ;  /* 0x00000008ff497e24 */ /* 0x002fe2000f8e00ff */
[----:B------:R-:W1:Y:S01]  /*6360*/  S2R R3, SR_CTAID.X ;  /* 0x0000000000037919 */ /* 0x000e620000002500 */
[C---:B------:R-:W-:Y:S02]  /*6370*/  VIADD R72, R122.reuse, 0x1 ;  /* 0x000000017a487836 */ /* 0x040fe40000000000 */
[----:B------:R-:W-:Y:S02]  /*6380*/  IMAD R73, R122, R73, UR8 ;  /* 0x000000087a497e24 */ /* 0x000fe4000f8e0249 */
[----:B------:R-:W-:Y:S01]  /*6390*/  VIADD R121, R121, 0x1 ;  /* 0x0000000179797836 */ /* 0x000fe20000000000 */
[----:B------:R-:W-:Y:S02]  /*63a0*/  ISETP.GE.AND P0, PT, R72, R123, PT ;  /* 0x0000007b4800720c */ /* 0x000fe40003f06270 */
[----:B------:R-:W-:Y:S01]  /*63b0*/  MOV R122, R72 ;  /* 0x00000048007a7202 */ /* 0x000fe20000000f00 */
[----:B-1----:R-:W-:Y:S05]  /*63c0*/  IMAD R2, R90, R3, R90 ;  /* 0x000000035a027224 */ /* 0x002fea00078e025a */
[----:B------:R-:W-:Y:S04]  /*63d0*/  IADD3 R73, PT, PT, -R73, R2, RZ ;  /* 0x0000000249497210 */ /* 0x000fe80007ffe1ff */
[----:B------:R-:W-:Y:S11]  /*63e0*/  ISETP.LT.OR P0, PT, R73, 0x1, P0 ;  /* 0x000000014900780c */ /* 0x000ff60000701670 */
[----:B------:R-:W-:Y:S02]  /*63f0*/  @!UPT UIADD3 URZ, UPT, UPT, URZ, URZ, URZ ;  /* 0x000000fffffff290 */ /* 0x000fe4000fffe0ff */
[----:B------:R-:W-:Y:S05]  /*6400*/  @P0 BRA `(.L_x_306) ;  /* 0x0000000c00bc0947 */ /* 0x000fea0003800000 */
[----:B------:R-:W-:Y:S01]  /*6410*/  IMAD R85, R72, UR8, RZ ;  /* 0x0000000848557c24 */ /* 0x000fe2000f8e02ff */
[-C--:B------:R-:W-:Y:S01]  /*6420*/  IABS R81, R90.reuse ;  /* 0x0000005a00517213 */ /* 0x080fe20000000000 */
[----:B------:R-:W-:Y:S01]  /*6430*/  BSSY.RECONVERGENT B0, `(.L_x_330) ;  /* 0x000004e000007945 */ /* 0x000fe20003800200 */
[-C--:B------:R-:W-:Y:S01]  /*6440*/  IABS R74, R90.reuse ;  /* 0x0000005a004a7213 */ /* 0x080fe20000000000 */
[----:B------:R-:W-:Y:S01]  /*6450*/  IMAD.MOV.U32 R120, RZ, RZ, 0x1 ;  /* 0x00000001ff787424 */ /* 0x000fe200078e00ff */
[----:B------:R-:W-:Y:S01]  /*6460*/  IADD3 R83, PT, PT, R90, -0x1, R85 ;  /* 0xffffffff5a537810 */ /* 0x000fe20007ffe055 */
[----:B------:R-:W1:Y:S01]  /*6470*/  I2F.RP R82, R81 ;  /* 0x0000005100527306 */ /* 0x000e620000209400 */
[----:B------:R-:W-:Y:S01]  /*6480*/  MOV R119, RZ ;  /* 0x000000ff00777202 */ /* 0x000fe20000000f00 */
[----:B------:R-:W-:Y:S01]  /*6490*/  IMAD.MOV R74, RZ, RZ, -R74 ;  /* 0x000000ffff4a7224 */ /* 0x000fe200078e0a4a */
[----:B------:R-:W-:Y:S07]  /*64a0*/  VIADDMNMX R2, R2, -R85, UR8, PT ;  /* 0x0000000802027e46 */ /* 0x000fee000b800955 */
[----:B-1----:R-:W1:Y:S02]  /*64b0*/  MUFU.RCP R73, R82 ;  /* 0x0000005200497308 */ /* 0x002e640000001000 */
[----:B-1----:R-:W-:Y:S01]  /*64c0*/  VIADD R86, R73, 0xffffffe ;  /* 0x0ffffffe49567836 */ /* 0x002fe20000000000 */
[----:B------:R-:W-:Y:S02]  /*64d0*/  IABS R73, R83 ;  /* 0x0000005300497213 */ /* 0x000fe40000000000 */
[----:B------:R-:W-:Y:S05]  /*64e0*/  LOP3.LUT R83, R83, R90, RZ, 0x3c, !PT ;  /* 0x0000005a53537212 */ /* 0x000fea00078e3cff */
[----:B------:R-:W1:Y:S01]  /*64f0*/  F2I.FTZ.U32.TRUNC.NTZ R87, R86 ;  /* 0x0000005600577305 */ /* 0x000e62000021f000 */
[----:B------:R-:W-:Y:S01]  /*6500*/  ISETP.GE.AND P1, PT, R83, RZ, PT ;  /* 0x000000ff5300720c */ /* 0x000fe20003f26270 */
[--C-:B-1----:R-:W-:Y:S01]  /*6510*/  IMAD.MOV R80, RZ, RZ, -R87.reuse ;  /* 0x000000ffff507224 */ /* 0x102fe200078e0a57 */
[----:B------:R-:W-:Y:S03]  /*6520*/  MOV R86, RZ ;  /* 0x000000ff00567202 */ /* 0x000fe60000000f00 */
[----:B------:R-:W-:Y:S04]  /*6530*/  IMAD R80, R80, R81, RZ ;  /* 0x0000005150507224 */ /* 0x000fe800078e02ff */
[----:B------:R-:W-:Y:S04]  /*6540*/  IMAD.HI.U32 R80, R87, R80, R86 ;  /* 0x0000005057507227 */ /* 0x000fe800078e0056 */
[----:B------:R-:W-:Y:S02]  /*6550*/  VIADD R87, R85, UR8 ;  /* 0x0000000855577c36 */ /* 0x000fe40008000000 */
        /* <DEDUP_REMOVED lines=20> */
[----:B------:R-:W-:Y:S04]  /*66a0*/  IADD3 R87, PT, PT, R87, UR8, R90 ;  /* 0x0000000857577c10 */ /* 0x000fe8000fffe05a */
[----:B------:R-:W-:Y:S02]  /*66b0*/  IABS R85, R87 ;  /* 0x0000005700557213 */ /* 0x000fe40000000000 */
[----:B------:R-:W-:Y:S03]  /*66c0*/  LOP3.LUT R87, R87, R90, RZ, 0x3c, !PT ;  /* 0x0000005a57577212 */ /* 0x000fe600078e3cff */
[----:B------:R-:W-:Y:S01]  /*66d0*/  IMAD.HI.U32 R84, R80, R85, RZ ;  /* 0x0000005550547227 */ /* 0x000fe200078e00ff */
[----:B------:R-:W-:Y:S03]  /*66e0*/  ISETP.GE.AND P2, PT, R87, RZ, PT ;  /* 0x000000ff5700720c */ /* 0x000fe60003f46270 */
[C---:B------:R-:W-:Y:S05]  /*66f0*/  IMAD R85, R84.reuse, R74, R85 ;  /* 0x0000004a54557224 */ /* 0x040fea00078e0255 */
[----:B------:R-:W-:Y:S11]  /*6700*/  ISETP.GT.U32.AND P1, PT, R81, R85, PT ;  /* 0x000000555100720c */ /* 0x000ff60003f24070 */
[----:B------:R-:W-:Y:S02]  /*6710*/  @!UPT UIADD3 URZ, UPT, UPT, URZ, URZ, URZ ;  /* 0x000000fffffff290 */ /* 0x000fe4000fffe0ff */
[----:B------:R-:W-:Y:S02]  /*6720*/  @!P1 IMAD.IADD R85, R85, 0x1, -R81 ;  /* 0x0000000155559824 */ /* 0x000fe400078e0a51 */
[----:B------:R-:W-:Y:S01]  /*6730*/  @!P1 VIADD R84, R84, 0x1 ;  /* 0x0000000154549836 */ /* 0x000fe20000000000 */
[----:B------:R-:W-:Y:S02]  /*6740*/  ISETP.GT.AND P1, PT, R82, RZ, PT ;  /* 0x000000ff5200720c */ /* 0x000fe40003f24270 */
        /* <DEDUP_REMOVED lines=16> */
[----:B------:R-:W-:Y:S05]  /*6850*/  IMAD R82, R83, R74, R82 ;  /* 0x0000004a53527224 */ /* 0x000fea00078e0252 */
        /* <DEDUP_REMOVED lines=11> */
.L_x_331:
[----:B------:R-:W-:Y:S05]  /*6910*/  BSYNC.RECONVERGENT B0 ;  /* 0x0000000000007941 */ /* 0x000fea0003800200 */
.L_x_330:
        /* <DEDUP_REMOVED lines=8> */
[----:B------:R-:W4:Y:S02]  /*69a0*/  @!P0 LDC R3, c[0x0][0x3a8] ;  /* 0x0000ea00ff038b82 */ /* 0x000f240000000800 */
[----:B----4-:R-:W-:Y:S02]  /*69b0*/  @!P0 SHF.L.U32 R3, R3, 0x2, RZ ;  /* 0x0000000203038819 */ /* 0x010fe400000006ff */
[----:B-1----:R-:W-:Y:S03]  /*69c0*/  @!P0 SHF.L.U32 R73, R73, 0x2, RZ ;  /* 0x0000000249498819 */ /* 0x002fe600000006ff */
[----:B------:R-:W-:Y:S04]  /*69d0*/  @!P0 IMAD.WIDE R166, R3, 0x10, R166 ;  /* 0x0000001003a68825 */ /* 0x000fe800078e02a6 */
[C---:B------:R-:W-:Y:S04]  /*69e0*/  @!P0 IMAD.WIDE R160, R73.reuse, 0x10, R160 ;  /* 0x0000001049a08825 */ /* 0x040fe800078e02a0 */
[----:B------:R-:W-:Y:S01]  /*69f0*/  @!P0 IMAD.WIDE R164, R73, 0x10, R164 ;  /* 0x0000001049a48825 */ /* 0x000fe200078e02a4 */
[----:B------:R-:W-:Y:S06]  /*6a00*/  @!P1 BRA `(.L_x_306) ;  /* 0x00000008003c9947 */ /* 0x000fec0003800000 */
[----:B------:R-:W-:Y:S01]  /*6a10*/  ISETP.NE.AND P0, PT, R121, RZ, PT ;  /* 0x000000ff7900720c */ /* 0x000fe20003f05270 */
[----:B------:R-:W-:Y:S01]  /*6a20*/  IMAD R3, R117, UR8, RZ ;  /* 0x0000000875037c24 */ /* 0x000fe2000f8e02ff */
[----:B------:R-:W-:Y:S01]  /*6a30*/  ISETP.GE.AND P4, PT, R2, 0x1, PT ;  /* 0x000000010200780c */ /* 0x000fe20003f86270 */
[----:B------:R-:W-:Y:S01]  /*6a40*/  BSSY.RECONVERGENT B0, `(.L_x_332) ;  /* 0x0000020000007945 */ /* 0x000fe20003800200 */
[----:B------:R-:W-:Y:S02]  /*6a50*/  SHF.R.U32.HI R6, RZ, 0x3, R75 ;  /* 0x00000003ff067819 */ /* 0x000fe4000001164b */
[C---:B------:R-:W-:Y:S04]  /*6a60*/  LEA R4, P1, R3.reuse, RZ, 0x4 ;  /* 0x000000ff03047211 */ /* 0x040fe800078220ff */
[----:B------:R-:W-:Y:S02]  /*6a70*/  LEA.HI.X.SX32 R5, R3, RZ, 0x4, P1 ;  /* 0x000000ff03057211 */ /* 0x000fe400008f26ff */
[-C--:B------:R-:W-:Y:S01]  /*6a80*/  IADD3 R10, P2, PT, R128, -R4.reuse, RZ ;  /* 0x80000004800a7210 */ /* 0x080fe20007f5e0ff */
[----:B------:R-:W-:Y:S01]  /*6a90*/  @!P0 IMAD.MOV R3, RZ, RZ, -R118 ;  /* 0x000000ffff038224 */ /* 0x000fe200078e0a76 */
[----:B------:R-:W-:Y:S01]  /*6aa0*/  IADD3 R8, P1, PT, R126, -R4, RZ ;  /* 0x800000047e087210 */ /* 0x000fe20007f3e0ff */
[----:B------:R-:W-:Y:S02]  /*6ab0*/  IMAD.SHL.U32 R4, R91, 0x8, RZ ;  /* 0x000000085b047824 */ /* 0x000fe400078e00ff */
[--C-:B------:R-:W-:Y:S02]  /*6ac0*/  IMAD.X R11, R129, 0x1, ~R5.reuse, P2 ;  /* 0x00000001810b7824 */ /* 0x100fe400010e0e05 */
[----:B------:R-:W-:Y:S01]  /*6ad0*/  IMAD.X R9, R127, 0x1, ~R5, P1 ;  /* 0x000000017f097824 */ /* 0x000fe200008e0e05 */
[----:B------:R-:W-:Y:S01]  /*6ae0*/  ISETP.GE.AND P1, PT, R75, R4, PT ;  /* 0x000000044b00720c */ /* 0x000fe20003f26270 */
[C---:B------:R-:W-:Y:S04]  /*6af0*/  @!P0 IMAD.WIDE R10, R3.reuse, 0x10, R10 ;  /* 0x00000010030a8825 */ /* 0x040fe800078e020a */
[----:B------:R-:W-:Y:S01]  /*6b00*/  @!P0 IMAD.WIDE R8, R3, 0x10, R8 ;  /* 0x0000001003088825 */ /* 0x000fe200078e0208 */
[----:B------:R-:W-:Y:S02]  /*6b10*/  IADD3 R128, P3, PT, R10, 0x800, RZ ;  /* 0x000008000a807810 */ /* 0x000fe40007f7e0ff */
[----:B------:R-:W-:Y:S02]  /*6b20*/  LOP3.LUT R3, R75, R6, RZ, 0x3c, !PT ;  /* 0x000000064b037212 */ /* 0x000fe400078e3cff */
[----:B------:R-:W-:Y:S01]  /*6b30*/  IADD3 R126, P2, PT, R8, 0x800, RZ ;  /* 0x00000800087e7810 */ /* 0x000fe20007f5e0ff */
[----:B------:R-:W-:Y:S01]  /*6b40*/  IMAD.X R129, RZ, RZ, R11, P3 ;  /* 0x000000ffff817224 */ /* 0x000fe200018e060b */
[C---:B------:R-:W-:Y:S01]  /*6b50*/  LEA R4, P0, R116.reuse, R166, 0x4 ;  /* 0x000000a674047211 */ /* 0x040fe200078020ff */
[----:B------:R-:W-:Y:S02]  /*6b60*/  IMAD R0, R3, 0x10, R0 ;  /* 0x0000001003007824 */ /* 0x000fe400078e0200 */
[----:B------:R-:W-:Y:S01]  /*6b70*/  IMAD.X R127, RZ, RZ, R9, P2 ;  /* 0x000000ffff7f7224 */ /* 0x000fe200010e0609 */
[----:B------:R-:W-:Y:S01]  /*6b80*/  LEA.HI.X.SX32 R5, R116, R167, 0x4, P0 ;  /* 0x000000a774057211 */ /* 0x000fe200000f26ff */
[----:B------:R-:W-:Y:S08]  /*6b90*/  @!P4 BRA `(.L_x_333) ;  /* 0x000000000028c947 */ /* 0x000ff00003800000 */
[----:B------:R-:W-:Y:S01]  /*6ba0*/  @!PT LDS RZ, [RZ] ;  /* 0x00000000fffff984 */ /* 0x000fe20000000800 */
[----:B------:R-:W-:Y:S01]  /*6bb0*/  @!PT LDS RZ, [RZ] ;  /* 0x00000000fffff984 */ /* 0x000fe20000000800 */
[----:B------:R-:W-:Y:S01]  /*6bc0*/  @!PT LDS RZ, [RZ] ;  /* 0x00000000fffff984 */ /* 0x000fe20000000800 */
[----:B------:R-:W-:Y:S04]  /*6bd0*/  @!P1 LDGSTS.E.BYPASS.LTC128B.128 [R0], desc[UR24][R4.64] ;  /* 0x0000000004009fae */ /* 0x000fe8000b981a18 */
[----:B------:R1:W-:Y:S04]  /*6be0*/  LDGSTS.E.BYPASS.LTC128B.128 [R125+0x4000], desc[UR12][R128.64] ;  /* 0x04000000807d7fae */ /* 0x0003e8000b981a0c */
[----:B------:R4:W-:Y:S01]  /*6bf0*/  LDGSTS.E.BYPASS.LTC128B.128 [R125+0x5000], desc[UR12][R126.64] ;  /* 0x050000007e7d7fae */ /* 0x0009e2000b981a0c */
[C---:B-1----:R-:W-:Y:S02]  /*6c00*/  LEA R128, P2, R117.reuse, R128, 0x4 ;  /* 0x0000008075807211 */ /* 0x042fe400078420ff */
[C---:B----4-:R-:W-:Y:S02]  /*6c10*/  LEA R126, P0, R117.reuse, R126, 0x4 ;  /* 0x0000007e757e7211 */ /* 0x050fe400078020ff */
[C---:B------:R-:W-:Y:S02]  /*6c20*/  LEA.HI.X.SX32 R129, R117.reuse, R129, 0x4, P2 ;  /* 0x0000008175817211 */ /* 0x040fe400010f26ff */
[----:B------:R-:W-:Y:S09]  /*6c30*/  LEA.HI.X.SX32 R127, R117, R127, 0x4, P0 ;  /* 0x0000007f757f7211 */ /* 0x000ff200000f26ff */
.L_x_333:
[----:B------:R-:W-:Y:S05]  /*6c40*/  BSYNC.RECONVERGENT B0 ;  /* 0x0000000000007941 */ /* 0x000fea0003800200 */
.L_x_332:
        /* <DEDUP_REMOVED lines=15> */
.L_x_335:
[----:B------:R-:W-:Y:S05]  /*6d40*/  BSYNC.RECONVERGENT B0 ;  /* 0x0000000000007941 */ /* 0x000fea0003800200 */
.L_x_334:
        /* <DEDUP_REMOVED lines=15> */
.L_x_337:
[----:B------:R-:W-:Y:S05]  /*6e40*/  BSYNC.RECONVERGENT B0 ;  /* 0x0000000000007941 */ /* 0x000fea0003800200 */
.L_x_336:
[----:B------:R-:W-:Y:S01]  /*6e50*/  MOV R135, R2 ;  /* 0x0000000200877202 */ /* 0x000fe20000000f00 */
[----:B------:R-:W-:Y:S01]  /*6e60*/  IMAD R109, R121, 0x20, R75 ;  /* 0x00000020796d7824 */ /* 0x000fe200078e024b */
[----:B------:R-:W-:Y:S01]  /*6e70*/  MOV R67, UR7 ;  /* 0x0000000700437c02 */ /* 0x000fe20008000f00 */
[----:B------:R-:W-:Y:S01]  /*6e80*/  IMAD.MOV.U32 R122, RZ, RZ, R72 ;  /* 0x000000ffff7a7224 */ /* 0x000fe200078e0048 */
[----:B------:R-:W-:Y:S01]  /*6e90*/  MOV R65, UR5 ;  /* 0x0000000500417c02 */ /* 0x000fe20008000f00 */
        /* <DEDUP_REMOVED lines=69> */
[----:B------:R1:W1:Y:S02]  /*72f0*/  LDS.128 R100, [R125+0x4000] ;  /* 0x004000007d647984 */ /* 0x0002640000000c00 */
.L_x_306:
[----:B------:R-:W-:Y:S05]  /*7300*/  BSYNC B4 ;  /* 0x0000000000047941 */ /* 0x000fea0003800000 */
.L_x_305:
[----:B------:R-:W-:Y:S11]  /*7310*/  ISETP.NE.AND P0, PT, R135, RZ, PT ;  /* 0x000000ff8700720c */ /* 0x000ff60003f05270 */
[----:B------:R-:W-:Y:S02]  /*7320*/  @!UPT UIADD3 URZ, UPT, UPT, URZ, URZ, URZ ;  /* 0x000000fffffff290 */ /* 0x000fe4000fffe0ff */
[----:B------:R-:W-:Y:S05]  /*7330*/  @P0 BRA `(.L_x_338) ;  /* 0xffffffa400a00947 */ /* 0x000fea000383ffff */
[----:B------:R-:W-:Y:S05]  /*7340*/  EXIT ;  /* 0x000000000000794d */ /* 0x000fea0003800000 */
.L_x_339:
        /* <DEDUP_REMOVED lines=11> */
.L_x_557:


//--------------------- .text._Z6MarlinILi256ELi1ELi16ELi4ELi4ELi8EEvPK4int4S2_PS0_S2_iiiPi --------------------------
	.section	.text._Z6MarlinILi256ELi1ELi16ELi4ELi4ELi8EEvPK4int4S2_PS0_S2_iiiPi,"ax",@progbits
	.align	128
        .global         _Z6MarlinILi256ELi1ELi16ELi4ELi4ELi8EEvPK4int4S2_PS0_S2_iiiPi
        .type           _Z6MarlinILi256ELi1ELi16ELi4ELi4ELi8EEvPK4int4S2_PS0_S2_iiiPi,@function
        .size           _Z6MarlinILi256ELi1ELi16ELi4ELi4ELi8EEvPK4int4S2_PS0_S2_iiiPi,(.L_x_558 - _Z6MarlinILi256ELi1ELi16ELi4ELi4ELi8EEvPK4int4S2_PS0_S2_iiiPi)
        .other          _Z6MarlinILi256ELi1ELi16ELi4ELi4ELi8EEvPK4int4S2_PS0_S2_iiiPi,@"STO_CUDA_ENTRY STV_DEFAULT"
_Z6MarlinILi256ELi1ELi16ELi4ELi4ELi8EEvPK4int4S2_PS0_S2_iiiPi:
.text._Z6MarlinILi256ELi1ELi16ELi4ELi4ELi8EEvPK4int4S2_PS0_S2_iiiPi:
        /* <DEDUP_REMOVED lines=12> */
[----:B------:R-:W-:Y:S01]  /*00c0*/  IABS R0, R7 ;  /* 0x0000000700007213 */ /* 0x000fe20000000000 */
[----:B------:R-:W-:Y:S01]  /*00d0*/  IMAD.U32 R105, RZ, RZ, UR7 ;  /* 0x00000007ff697e24 */ /* 0x000fe2000f8e00ff */
[----:B------:R-:W2:Y:S01]  /*00e0*/  I2F.RP R12, R5 ;  /* 0x00000005000c7306 */ /* 0x000ea20000209400 */
[----:B-----5:R-:W-:Y:S01]  /*00f0*/  MOV R102, UR4 ;  /* 0x0000000400667c02 */ /* 0x020fe20008000f00 */
[----:B------:R-:W-:Y:S01]  /*0100*/  IMAD.U32 R103, RZ, RZ, UR5 ;  /* 0x00000005ff677e24 */ /* 0x000fe2000f8e00ff */
[----:B------:R-:W-:Y:S01]  /*0110*/  IADD3 R0, PT, PT, RZ, -R0, RZ ;  /* 0x80000000ff007210 */ /* 0x000fe20007ffe0ff */
[----:B------:R-:W-:Y:S01]  /*0120*/  IMAD.U32 R100, RZ, RZ, UR6 ;  /* 0x00000006ff647e24 */ /* 0x000fe2000f8e00ff */
[----:B----4-:R-:W-:Y:S01]  /*0130*/  SHF.R.S32.HI R3, RZ, 0x1f, R11 ;  /* 0x0000001fff037819 */ /* 0x010fe2000001140b */
[----:B------:R-:W-:Y:S01]  /*0140*/  IMAD.U32 R98, RZ, RZ, UR4 ;  /* 0x00000004ff627e24 */ /* 0x000fe2000f8e00ff */
[----:B------:R-:W-:Y:S01]  /*0150*/  VIMNMX R90, PT, PT, R10, 0x10, !PT ;  /* 0x000000100a5a7848 */ /* 0x000fe20007fe0100 */
[----:B------:R-:W-:Y:S01]  /*0160*/  IMAD.U32 R99, RZ, RZ, UR5 ;  /* 0x00000005ff637e24 */ /* 0x000fe2000f8e00ff */
[----:B------:R-:W-:-:S02]  /*0170*/  LEA.HI R91, R3, R11, RZ, 0x8 ;  /* 0x0000000b035b7211 */ /* 0x000fc400078f40ff */
[----:B------:R-:W-:Y:S02]  /*0180*/  SHF.R.U32.HI R90, RZ, 0x4, R90 ;  /* 0x00000004ff5a7819 */ /* 0x000fe4000001165a */
[----:B------:R-:W-:Y:S01]  /*0190*/  SHF.R.S32.HI R6, RZ, 0x1f, R68 ;  /* 0x0000001fff067819 */ /* 0x000fe20000011444 */
[----:B--2---:R-:W2:Y:S01]  /*01a0*/  MUFU.RCP R12, R12 ;  /* 0x0000000c000c7308 */ /* 0x004ea20000001000 */
[----:B------:R-:W-:Y:S02]  /*01b0*/  SHF.R.S32.HI R91, RZ, 0x8, R91 ;  /* 0x00000008ff5b7819 */ /* 0x000fe4000001145b */
[----:B------:R-:W-:Y:S02]  /*01c0*/  LEA.HI R92, R6, R68, RZ, 0x6 ;  /* 0x00000044065c7211 */ /* 0x000fe400078f30ff */
[----:B------:R-:W-:Y:S01]  /*01d0*/  MOV R101, UR7 ;  /* 0x0000000700657c02 */ /* 0x000fe20008000f00 */
[----:B------:R-:W-:Y:S01]  /*01e0*/  IMAD R90, R90, R91, RZ ;  /* 0x0000005b5a5a7224 */ /* 0x000fe200078e02ff */
[----:B------:R-:W-:-:S05]  /*01f0*/  SHF.R.S32.HI R92, RZ, 0x6, R92 ;  /* 0x00000006ff5c7819 */ /* 0x000fca000001145c */
[----:B------:R-:W-:-:S04]  /*0200*/  IMAD R8, R92, R90, R7 ;  /* 0x0000005a5c087224 */ /* 0x000fc800078e0207 */
[----:B------:R-:W-:Y:S02]  /*0210*/  VIADD R8, R8, 0xffffffff ;  /* 0xffffffff08087836 */ /* 0x000fe40000000000 */
[----:B--2---:R-:W-:-:S03]  /*0220*/  VIADD R12, R12, 0xffffffe ;  /* 0x0ffffffe0c0c7836 */ /* 0x004fc60000000000 */
[----:B------:R-:W-:Y:S01]  /*0230*/  IABS R2, R8 ;  /* 0x0000000800027213 */ /* 0x000fe20000000000 */
[----:B------:R-:W2:Y:S01]  /*0240*/  F2I.FTZ.U32.TRUNC.NTZ R13, R12 ;  /* 0x0000000c000d7305 */ /* 0x000ea2000021f000 */
[----:B------:R-:W-:-:S04]  /*0250*/  LOP3.LUT R8, R8, R7, RZ, 0x3c, !PT ;  /* 0x0000000708087212 */ /* 0x000fc800078e3cff */
[----:B------:R-:W-:Y:S01]  /*0260*/  ISETP.GE.AND P0, PT, R8, RZ, PT ;  /* 0x000000ff0800720c */ /* 0x000fe20003f06270 */
[----:B--2---:R-:W-:Y:S02]  /*0270*/  IMAD.MOV R4, RZ, RZ, -R13 ;  /* 0x000000ffff047224 */ /* 0x004fe400078e0a0d */
[----:B------:R-:W-:Y:S02]  /*0280*/  IMAD.MOV.U32 R12, RZ, RZ, RZ ;  /* 0x000000ffff0c7224 */ /* 0x000fe400078e00ff */
[----:B------:R-:W-:-:S04]  /*0290*/  IMAD R4, R4, R5, RZ ;  /* 0x0000000504047224 */ /* 0x000fc800078e02ff */
[----:B------:R-:W-:-:S06]  /*02a0*/  IMAD.HI.U32 R4, R13, R4, R12 ;  /* 0x000000040d047227 */ /* 0x000fcc00078e000c */
        /* <DEDUP_REMOVED lines=9> */
[----:B--2---:R-:W-:-:S12]  /*0340*/  VIADD R0, R0, 0xffffffe ;  /* 0x0ffffffe00007836 */ /* 0x004fd80000000000 */
[----:B------:R-:W-:Y:S01]  /*0350*/  @P2 VIADD R4, R4, 0x1 ;  /* 0x0000000104042836 */ /* 0x000fe20000000000 */
[----:B------:R2:W3:Y:S04]  /*0360*/  F2I.FTZ.U32.TRUNC.NTZ R5, R0 ;  /* 0x0000000000057305 */ /* 0x0004e8000021f000 */
[----:B------:R-:W-:Y:S02]  /*0370*/  @!P0 IADD3 R4, PT, PT, -R4, RZ, RZ ;  /* 0x000000ff04048210 */ /* 0x000fe40007ffe1ff */
[----:B------:R-:W-:Y:S02]  /*0380*/  @!P1 LOP3.LUT R4, RZ, R7, RZ, 0x33, !PT ;  /* 0x00000007ff049212 */ /* 0x000fe400078e33ff */
[----:B------:R-:W-:-:S03]  /*0390*/  ISETP.NE.U32.AND P0, PT, R92, RZ, PT ;  /* 0x000000ff5c00720c */ /* 0x000fc60003f05070 */
[----:B------:R-:W-:Y:S01]  /*03a0*/  VIADD R70, R4, 0x1 ;  /* 0x0000000104467836 */ /* 0x000fe20000000000 */
[----:B------:R-:W-:Y:S01]  /*03b0*/  MOV R4, RZ ;  /* 0x000000ff00047202 */ /* 0x000fe20000000f00 */
[----:B--2---:R-:W-:-:S03]  /*03c0*/  IMAD.MOV R0, RZ, RZ, -R92 ;  /* 0x000000ffff007224 */ /* 0x004fc600078e0a5c */
[----:B------:R-:W-:Y:S01]  /*03d0*/  LEA.HI R70, R70, R70, RZ, 0x1 ;  /* 0x0000004646467211 */ /* 0x000fe200078f08ff */
[----:B---3--:R-:W-:-:S03]  /*03e0*/  IMAD R0, R0, R5, RZ ;  /* 0x0000000500007224 */ /* 0x008fc600078e02ff */
[----:B------:R-:W-:Y:S01]  /*03f0*/  LOP3.LUT R70, R70, 0xfffffffe, RZ, 0xc0, !PT ;  /* 0xfffffffe46467812 */ /* 0x000fe200078ec0ff */
[----:B------:R-:W-:-:S04]  /*0400*/  IMAD.HI.U32 R0, R5, R0, R4 ;  /* 0x0000000005007227 */ /* 0x000fc800078e0004 */
[----:B-1----:R-:W-:-:S04]  /*0410*/  IMAD R72, R70, UR10, RZ ;  /* 0x0000000a46487c24 */ /* 0x002fc8000f8e02ff */
        /* <DEDUP_REMOVED lines=57> */
.L_x_340:
        /* <DEDUP_REMOVED lines=16> */
[-C--:B------:R-:W-:Y:S02]  /*08b0*/  LOP3.LUT R9, R9, R70.reuse, RZ, 0x3c, !PT ;  /* 0x0000004609097212 */ /* 0x080fe400078e3cff */
[----:B------:R-:W-:Y:S01]  /*08c0*/  MOV R87, 0x1 ;  /* 0x0000000100577802 */ /* 0x000fe20000000f00 */
[----:B-1----:R-:W1:Y:S01]  /*08d0*/  MUFU.RCP R14, R14 ;  /* 0x0000000e000e7308 */ /* 0x002e620000001000 */
[----:B------:R-:W-:Y:S02]  /*08e0*/  ISETP.GE.AND P0, PT, R9, RZ, PT ;  /* 0x000000ff0900720c */ /* 0x000fe40003f06270 */
[----:B------:R-:W-:Y:S01]  /*08f0*/  LOP3.LUT R9, RZ, R70, RZ, 0x33, !PT ;  /* 0x00000046ff097212 */ /* 0x000fe200078e33ff */
[----:B-1----:R-:W-:-:S04]  /*0900*/  VIADD R14, R14, 0xffffffe ;  /* 0x0ffffffe0e0e7836 */ /* 0x002fc80000000000 */
        /* <DEDUP_REMOVED lines=56> */
.L_x_342:
        /* <DEDUP_REMOVED lines=14> */
.L_x_341:
[----:B------:R-:W1:Y:S01]  /*0d70*/  S2R R8, SR_TID.X ;  /* 0x0000000000087919 */ /* 0x000e620000002100 */
[----:B------:R-:W2:Y:S01]  /*0d80*/  LDC.64 R12, c[0x0][0x388] ;  /* 0x0000e200ff0c7b82 */ /* 0x000ea20000000a00 */
[-C--:B------:R-:W-:Y:S01]  /*0d90*/  LEA.HI R94, R11, R11.reuse, RZ, 0x1 ;  /* 0x0000000b0b5e7211 */ /* 0x080fe200078f08ff */
[----:B------:R-:W-:Y:S01]  /*0da0*/  UMOV UR5, 0x400 ;  /* 0x0000040000057882 */ /* 0x000fe20000000000 */
[----:B------:R-:W-:Y:S01]  /*0db0*/  LEA.HI R6, R6, R68, RZ, 0x3 ;  /* 0x0000004406067211 */ /* 0x000fe200078f18ff */
[----:B------:R-:W-:Y:S01]  /*0dc0*/  IMAD.SHL.U32 R5, R71, 0x8, RZ ;  /* 0x0000000847057824 */ /* 0x000fe200078e00ff */
[----:B------:R-:W-:Y:S01]  /*0dd0*/  SHF.R.S32.HI R85, RZ, 0x1, R94 ;  /* 0x00000001ff557819 */ /* 0x000fe2000001145e */
[----:B------:R-:W3:Y:S01]  /*0de0*/  LDCU.64 UR32, c[0x0][0x358] ;  /* 0x00006b00ff2077ac */ /* 0x000ee20008000a00 */
[----:B------:R-:W-:Y:S01]  /*0df0*/  ISETP.GE.AND P0, PT, R93, 0x1, PT ;  /* 0x000000015d00780c */ /* 0x000fe20003f06270 */
[----:B------:R-:W4:Y:S01]  /*0e00*/  S2UR UR4, SR_CgaCtaId ;  /* 0x00000000000479c3 */ /* 0x000f220000008800 */
[----:B------:R-:W-:Y:S01]  /*0e10*/  SHF.R.S32.HI R6, RZ, 0x3, R6 ;  /* 0x00000003ff067819 */ /* 0x000fe20000011406 */
[----:B------:R-:W-:Y:S01]  /*0e20*/  IMAD.SHL.U32 R84, R85, 0x4, RZ ;  /* 0x0000000455547824 */ /* 0x000fe200078e00ff */
[----:B------:R-:W-:-:S02]  /*0e30*/  LEA.HI R83, R3, R11, RZ, 0x3 ;  /* 0x0000000b03537211 */ /* 0x000fc400078f18ff */
[----:B------:R-:W-:Y:S02]  /*0e40*/  LEA.HI R80, R72, R72, RZ, 0x1 ;  /* 0x0000004848507211 */ /* 0x000fe400078f08ff */
[----:B------:R-:W-:Y:S02]  /*0e50*/  SHF.R.S32.HI R83, RZ, 0x3, R83 ;  /* 0x00000003ff537819 */ /* 0x000fe40000011453 */
[----:B------:R-:W-:Y:S02]  /*0e60*/  SHF.R.S32.HI R80, RZ, 0x1, R80 ;  /* 0x00000001ff507819 */ /* 0x000fe40000011450 */
[----:B------:R-:W-:Y:S02]  /*0e70*/  LOP3.LUT R94, R94, 0xfffffffe, RZ, 0xc0, !PT ;  /* 0xfffffffe5e5e7812 */ /* 0x000fe400078ec0ff */
[--C-:B-1----:R-:W-:Y:S01]  /*0e80*/  SHF.R.U32.HI R2, RZ, 0x7, R8.reuse ;  /* 0x00000007ff027819 */ /* 0x102fe20000011608 */
[C---:B------:R-:W-:Y:S01]  /*0e90*/  IMAD.SHL.U32 R74, R8.reuse, 0x8, RZ ;  /* 0x00000008084a7824 */ /* 0x040fe200078e00ff */
[----:B------:R-:W-:Y:S01]  /*0ea0*/  LOP3.LUT R96, R8, 0x7f, RZ, 0xc0, !PT ;  /* 0x0000007f08607812 */ /* 0x000fe200078ec0ff */
[----:B----4-:R-:W-:Y:S01]  /*0eb0*/  ULEA UR4, UR4, UR5, 0x18 ;  /* 0x0000000504047291 */ /* 0x010fe2000f8ec0ff */
[--C-:B------:R-:W-:Y:S01]  /*0ec0*/  SHF.R.U32.HI R4, RZ, 0x4, R8.reuse ;  /* 0x00000004ff047819 */ /* 0x100fe20000011608 */
[----:B------:R-:W-:Y:S01]  /*0ed0*/  IMAD R80, R83, R80, R8 ;  /* 0x0000005053507224 */ /* 0x000fe200078e0208 */
[----:B------:R-:W-:Y:S01]  /*0ee0*/  LOP3.LUT R0, R74, 0x78, RZ, 0xc0, !PT ;  /* 0x000000784a007812 */ /* 0x000fe200078ec0ff */
[----:B------:R-:W-:Y:S01]  /*0ef0*/  IMAD R96, R85, R2, R96 ;  /* 0x0000000255607224 */ /* 0x000fe200078e0260 */
[----:B------:R-:W-:Y:S01]  /*0f00*/  SHF.R.U32.HI R2, RZ, 0x3, R8 ;  /* 0x00000003ff027819 */ /* 0x000fe20000011608 */
[----:B------:R-:W-:Y:S01]  /*0f10*/  IMAD R80, R88, 0x20, R80 ;  /* 0x0000002058507824 */ /* 0x000fe200078e0250 */
[----:B------:R-:W-:Y:S01]  /*0f20*/  LOP3.LUT R82, R8, 0x7, RZ, 0xc0, !PT ;  /* 0x0000000708527812 */ /* 0x000fe200078ec0ff */
[----:B------:R-:W-:Y:S01]  /*0f30*/  IMAD R96, R72, R84, R96 ;  /* 0x0000005448607224 */ /* 0x000fe200078e0260 */
[----:B------:R-:W-:-:S02]  /*0f40*/  LOP3.LUT R4, R0, 0x1, R4, 0xf8, !PT ;  /* 0x0000000100047812 */ /* 0x000fc400078ef804 */
[----:B------:R-:W-:Y:S01]  /*0f50*/  SHF.R.U32.HI R0, RZ, 0x6, R8 ;  /* 0x00000006ff007819 */ /* 0x000fe20000011608 */
[----:B------:R-:W-:Y:S01]  /*0f60*/  IMAD R96, R88, 0x80, R96 ;  /* 0x0000008058607824 */ /* 0x000fe200078e0260 */
[----:B------:R-:W-:Y:S01]  /*0f70*/  SHF.R.U32.HI R77, RZ, 0x2, R8 ;  /* 0x00000002ff4d7819 */ /* 0x000fe20000011608 */
[-C--:B------:R-:W-:Y:S01]  /*0f80*/  IMAD R82, R6, R2.reuse, R82 ;  /* 0x0000000206527224 */ /* 0x080fe200078e0252 */
[----:B------:R-:W-:Y:S01]  /*0f90*/  LOP3.LUT R0, R0, 0xe, RZ, 0xc0, !PT ;  /* 0x0000000e00007812 */ /* 0x000fe200078ec0ff */
[----:B--2---:R-:W-:Y:S01]  /*0fa0*/  IMAD.WIDE R96, R96, 0x10, R12 ;  /* 0x0000001060607825 */ /* 0x004fe200078e020c */
[C---:B------:R-:W-:Y:S02]  /*0fb0*/  LOP3.LUT R81, R8.reuse, R2, RZ, 0x3c, !PT ;  /* 0x0000000208517212 */ /* 0x040fe400078e3cff */
[----:B------:R-:W-:Y:S01]  /*0fc0*/  ISETP.GE.AND P6, PT, R8, R5, PT ;  /* 0x000000050800720c */ /* 0x000fe20003fc6270 */
[----:B------:R-:W-:Y:S01]  /*0fd0*/  IMAD R3, R72, 0x8, R82 ;  /* 0x0000000848037824 */ /* 0x000fe200078e0252 */
[----:B------:R-:W-:Y:S01]  /*0fe0*/  SHF.R.U32.HI R76, RZ, 0x5, R8 ;  /* 0x00000005ff4c7819 */ /* 0x000fe20000011608 */
[----:B------:R-:W-:Y:S01]  /*0ff0*/  IMAD.IADD R0, R4, 0x1, R0 ;  /* 0x0000000104007824 */ /* 0x000fe200078e0200 */
[----:B------:R-:W-:Y:S01]  /*1000*/  LOP3.LUT R77, R77, 0x7, RZ, 0xc0, !PT ;  /* 0x000000074d4d7812 */ /* 0x000fe200078ec0ff */
[----:B------:R-:W-:Y:S01]  /*1010*/  IMAD.WIDE R4, R3, 0x10, R106 ;  /* 0x0000001003047825 */ /* 0x000fe200078e026a */
[----:B------:R-:W-:-:S02]  /*1020*/  LEA R9, R8, UR4, 0x4 ;  /* 0x0000000408097c11 */ /* 0x000fc4000f8e20ff */
[----:B------:R-:W-:Y:S01]  /*1030*/  LEA R81, R81, UR4, 0x4 ;  /* 0x0000000451517c11 */ /* 0x000fe2000f8e20ff */
        /* <DEDUP_REMOVED lines=31> */
.L_x_345:
[----:B------:R-:W-:Y:S05]  /*1230*/  BSYNC.RECONVERGENT B0 ;  /* 0x0000000000007941 */ /* 0x000fea0003800200 */
.L_x_344:
[----:B------:R-:W-:Y:S02]  /*1240*/  IADD3 R80, PT, PT, R83, R80, RZ ;  /* 0x0000005053507210 */ /* 0x000fe40007ffe0ff */
.L_x_343:
        /* <DEDUP_REMOVED lines=17> */
.L_x_346:
        /* <DEDUP_REMOVED lines=30> */
.L_x_349:
[----:B------:R-:W-:Y:S05]  /*1540*/  BSYNC.RECONVERGENT B0 ;  /* 0x0000000000007941 */ /* 0x000fea0003800200 */
.L_x_348:
[----:B------:R-:W-:Y:S01]  /*1550*/  IADD3 R80, PT, PT, R83, R80, RZ ;  /* 0x0000005053507210 */ /* 0x000fe20007ffe0ff */
[----:B--2---:R-:W-:-:S04]  /*1560*/  IMAD.WIDE R94, R84, 0x10, R94 ;  /* 0x00000010545e7825 */ /* 0x004fc800078e025e */
[----:B------:R-:W-:-:S04]  /*1570*/  IMAD.WIDE R96, R84, 0x10, R96 ;  /* 0x0000001054607825 */ /* 0x000fc800078e0260 */
.L_x_347:
[----:B------:R-:W0:Y:S01]  /*1580*/  LDGDEPBAR ;  /* 0x00000000000079af */ /* 0x000e220000000000 */
[----:B------:R-:W-:Y:S01]  /*1590*/  SHF.R.U32.HI R78, RZ, 0x3, R0 ;  /* 0x00000003ff4e7819 */ /* 0x000fe20000011600 */
[----:B------:R-:W-:Y:S01]  /*15a0*/  IMAD.SHL.U32 R79, R76, 0x80, RZ ;  /* 0x000000804c4f7824 */ /* 0x000fe200078e00ff */
[----:B------:R-:W-:Y:S02]  /*15b0*/  ISETP.NE.AND P0, PT, R93, RZ, PT ;  /* 0x000000ff5d00720c */ /* 0x000fe40003f05270 */
[----:B------:R-:W-:Y:S02]  /*15c0*/  LOP3.LUT R78, R0, R78, RZ, 0x3c, !PT ;  /* 0x0000004e004e7212 */ /* 0x000fe400078e3cff */
[----:B------:R-:W-:Y:S02]  /*15d0*/  LOP3.LUT R79, R79, 0x180, RZ, 0xc0, !PT ;  /* 0x000001804f4f7812 */ /* 0x000fe400078ec0ff */
[----:B------:R-:W-:-:S03]  /*15e0*/  LEA R78, R78, UR4, 0x4 ;  /* 0x000000044e4e7c11 */ /* 0x000fc6000f8e20ff */
[----:B------:R-:W-:Y:S01]  /*15f0*/  IMAD R79, R77, 0x10, R79 ;  /* 0x000000104d4f7824 */ /* 0x000fe200078e024f */
[----:B------:R-:W-:-:S04]  /*1600*/  DEPBAR.LE SB0, 0x2 ;  /* 0x000080800000791a */ /* 0x000fc80000000000 */
[----:B------:R-:W-:Y:S06]  /*1610*/  BAR.SYNC.DEFER_BLOCKING 0x0 ;  /* 0x0000000000007b1d */ /* 0x000fec0000010000 */
[----:B------:R2:W4:Y:S01]  /*1620*/  LDSM.16.M88.4 R16, [R78] ;  /* 0x000000004e10783b */ /* 0x0005220000000200 */
[----:B------:R-:W-:Y:S05]  /*1630*/  @!P0 EXIT ;  /* 0x000000000000894d */ /* 0x000fea0003800000 */
[----:B---3--:R-:W-:Y:S01]  /*1640*/  VIADD R4, R82, 0x18 ;  /* 0x0000001852047836 */ /* 0x008fe20000000000 */
[----:B------:R3:W2:Y:S01]  /*1650*/  LDS.128 R20, [R79+UR4+0xa000] ;  /* 0x00a000044f147984 */ /* 0x0006a20008000c00 */
[----:B------:R-:W-:Y:S01]  /*1660*/  VIADD R0, R0, 0x4 ;  /* 0x0000000400007836 */ /* 0x000fe20000000000 */
[----:B------:R-:W-:Y:S01]  /*1670*/  LOP3.LUT R73, R8, 0x3e3, RZ, 0xc0, !PT ;  /* 0x000003e308497812 */ /* 0x000fe200078ec0ff */
[----:B------:R-:W-:Y:S01]  /*1680*/  IMAD R72, R72, 0x8, R4 ;  /* 0x0000000848487824 */ /* 0x000fe200078e0204 */
[----:B------:R-:W-:Y:S01]  /*1690*/  LOP3.LUT R2, R2, 0xc, RZ, 0xc0, !PT ;  /* 0x0000000c02027812 */ /* 0x000fe200078ec0ff */
[----:B-1----:R3:W1:Y:S01]  /*16a0*/  LDS.128 R4, [R9+0x2000] ;  /* 0x0020000009047984 */ /* 0x0026620000000c00 */
[----:B------:R-:W-:Y:S01]  /*16b0*/  SHF.R.U32.HI R75, RZ, 0x3, R0 ;  /* 0x00000003ff4b7819 */ /* 0x000fe20000011600 */
[----:B------:R-:W-:Y:S01]  /*16c0*/  IMAD R73, R77, 0x84, R73 ;  /* 0x000000844d497824 */ /* 0x000fe200078e0249 */
[----:B------:R-:W-:Y:S01]  /*16d0*/  LOP3.LUT R74, R74, 0x1c00, RZ, 0xc0, !PT ;  /* 0x00001c004a4a7812 */ /* 0x000fe200078ec0ff */
[----:B------:R-:W-:Y:S01]  /*16e0*/  IMAD.SHL.U32 R11, R11, 0x2, RZ ;  /* 0x000000020b0b7824 */ /* 0x000fe200078e00ff */
[----:B------:R-:W-:Y:S01]  /*16f0*/  LOP3.LUT R3, R8, 0x1f, RZ, 0xc0, !PT ;  /* 0x0000001f08037812 */ /* 0x000fe200078ec0ff */
[----:B------:R-:W-:Y:S01]  /*1700*/  IMAD.SHL.U32 R68, R68, 0x2, RZ ;  /* 0x0000000244447824 */ /* 0x000fe200078e00ff */
[----:B------:R-:W-:-:S02]  /*1710*/  LOP3.LUT R2, R2, 0x3, R8, 0xf8, !PT ;  /* 0x0000000302027812 */ /* 0x000fc400078ef808 */
[----:B------:R-:W-:Y:S02]  /*1720*/  CS2R R46, SRZ ;  /* 0x00000000002e7805 */ /* 0x000fe4000001ff00 */
[----:B------:R-:W-:Y:S01]  /*1730*/  LOP3.LUT R75, R0, R75, RZ, 0x3c, !PT ;  /* 0x0000004b004b7212 */ /* 0x000fe200078e3cff */
[----:B------:R-:W-:Y:S01]  /*1740*/  IMAD R76, R76, 0x21, R3 ;  /* 0x000000214c4c7824 */ /* 0x000fe200078e0203 */
[----:B------:R-:W-:Y:S02]  /*1750*/  LOP3.LUT R74, R74, 0x7f, R8, 0xf8, !PT ;  /* 0x0000007f4a4a7812 */ /* 0x000fe400078ef808 */
[----:B------:R-:W-:Y:S02]  /*1760*/  CS2R R44, SRZ ;  /* 0x00000000002c7805 */ /* 0x000fe4000001ff00 */
[----:B------:R-:W-:Y:S01]  /*1770*/  ISETP.GE.AND P5, PT, R77, R10, PT ;  /* 0x0000000a4d00720c */ /* 0x000fe20003fa6270 */
        /* <DEDUP_REMOVED lines=18> */
[----:B------:R-:W-:Y:S01]  /*18a0*/  UMOV UR9, URZ ;  /* 0x000000ff00097c82 */ /* 0x000fe20008000000 */
[----:B------:R-:W-:Y:S01]  /*18b0*/  LEA R75, R75, UR4, 0x4 ;  /* 0x000000044b4b7c11 */ /* 0x000fe2000f8e20ff */
        /* <DEDUP_REMOVED lines=57> */
[----:B-123--:R-:W-:-:S09]  /*1c50*/  UMOV UR6, URZ ;  /* 0x000000ff00067c82 */ /* 0x00efd20008000000 */
.L_x_393:
[----:B-12---:R1:W2:Y:S01]  /*1c60*/  LDS.128 R64, [R79+UR4+0xa000] ;  /* 0x00a000044f407984 */ /* 0x0062a20008000c00 */
[----:B------:R-:W-:Y:S05]  /*1c70*/  WARPSYNC.ALL ;  /* 0x0000000000007948 */ /* 0x000fea0003800000 */
[----:B------:R1:W2:Y:S01]  /*1c80*/  LDS.128 R12, [R9+0x3000] ;  /* 0x00300000090c7984 */ /* 0x0002a20000000c00 */
[----:B------:R-:W-:Y:S01]  /*1c90*/  ISETP.GE.AND P1, PT, R93, 0x4, PT ;  /* 0x000000045d00780c */ /* 0x000fe20003f26270 */
[----:B------:R-:W-:Y:S01]  /*1ca0*/  BSSY.RECONVERGENT B0, `(.L_x_350) ;  /* 0x0000010000007945 */ /* 0x000fe20003800200 */
[C---:B------:R-:W-:Y:S01]  /*1cb0*/  LEA R108, P0, R72.reuse, R106, 0x4 ;  /* 0x0000006a486c7211 */ /* 0x040fe200078020ff */
[----:B------:R1:W2:Y:S01]  /*1cc0*/  LDSM.16.M88.4 R60, [R75] ;  /* 0x000000004b3c783b */ /* 0x0002a20000000200 */
[----:B------:R-:W-:Y:S02]  /*1cd0*/  IMAD.MOV.U32 R69, RZ, RZ, R93 ;  /* 0x000000ffff457224 */ /* 0x000fe400078e005d */
[----:B------:R-:W-:Y:S07]  /*1ce0*/  LEA.HI.X.SX32 R109, R72, R107, 0x4, P0 ;  /* 0x0000006b486d7211 */ /* 0x000fee00000f26ff */
[----:B---34-:R-:W-:Y:S05]  /*1cf0*/  @!P1 BRA `(.L_x_351) ;  /* 0x0000000000289947 */ /* 0x018fea0003800000 */
        /* <DEDUP_REMOVED lines=10> */
.L_x_351:
[----:B------:R-:W-:Y:S05]  /*1da0*/  BSYNC.RECONVERGENT B0 ;  /* 0x0000000000007941 */ /* 0x000fea0003800200 */
.L_x_350:
[----:B------:R-:W-:Y:S01]  /*1db0*/  MOV R10, 0x64006400 ;  /* 0x64006400000a7802 */ /* 0x000fe20000000f00 */
[----:B------:R-:W0:Y:S01]  /*1dc0*/  LDGDEPBAR ;  /* 0x00000000000079af */ /* 0x000e220000000000 */
[----:B------:R-:W-:Y:S02]  /*1dd0*/  MOV R3, 0x2c00 ;  /* 0x00002c0000037802 */ /* 0x000fe40000000f00 */
[C---:B------:R-:W-:Y:S02]  /*1de0*/  LOP3.LUT R0, R4.reuse, 0xf000f0, R10, 0xea, !PT ;  /* 0x00f000f004007812 */ /* 0x040fe400078eea0a */
[----:B------:R-:W-:Y:S02]  /*1df0*/  SHF.R.S32.HI R2, RZ, 0x8, R4 ;  /* 0x00000008ff027819 */ /* 0x000fe40000011404 */
[--C-:B------:R-:W-:Y:S01]  /*1e00*/  LOP3.LUT R4, R4, 0xf000f, R10.reuse, 0xea, !PT ;  /* 0x000f000f04047812 */ /* 0x100fe200078eea0a */
[-C--:B------:R-:W-:Y:S01]  /*1e10*/  HFMA2 R0, R0, R3.reuse.H0_H0, -72, -72 ;  /* 0xd480d48000007431 */ /* 0x080fe20000040003 */
[C-C-:B------:R-:W-:Y:S02]  /*1e20*/  LOP3.LUT R56, R2.reuse, 0xf000f, R10.reuse, 0xea, !PT ;  /* 0x000f000f02387812 */ /* 0x140fe400078eea0a */
[--C-:B------:R-:W-:Y:S01]  /*1e30*/  LOP3.LUT R2, R2, 0xf000f0, R10.reuse, 0xea, !PT ;  /* 0x00f000f002027812 */ /* 0x100fe200078eea0a */
[-C--:B------:R-:W-:Y:S01]  /*1e40*/  HMUL2 R59, R0, R20.reuse.H0_H0 ;  /* 0x20000014003b7232 */ /* 0x080fe20000000000 */
[--C-:B------:R-:W-:Y:S01]  /*1e50*/  LOP3.LUT R0, R5, 0xf000f0, R10.reuse, 0xea, !PT ;  /* 0x00f000f005007812 */ /* 0x100fe200078eea0a */
[----:B------:R-:W-:Y:S01]  /*1e60*/  HADD2 R4, R4, -1032, -1032 ;  /* 0xe408e40804047430 */ /* 0x000fe20000000000 */
[--C-:B--2---:R-:W-:Y:S01]  /*1e70*/  LOP3.LUT R112, R12, 0xf000f, R10.reuse, 0xea, !PT ;  /* 0x000f000f0c707812 */ /* 0x104fe200078eea0a */
[-C--:B------:R-:W-:Y:S01]  /*1e80*/  HFMA2 R2, R2, R3.reuse.H0_H0, -72, -72 ;  /* 0xd480d48002027431 */ /* 0x080fe20000040003 */
[----:B------:R-:W-:Y:S01]  /*1e90*/  ISETP.NE.AND P0, PT, R93, 0x1, PT ;  /* 0x000000015d00780c */ /* 0x000fe20003f05270 */
[----:B------:R-:W-:Y:S01]  /*1ea0*/  HADD2 R56, R56, -1032, -1032 ;  /* 0xe408e40838387430 */ /* 0x000fe20000000000 */
[----:B------:R-:W-:Y:S01]  /*1eb0*/  MOV R93, RZ ;  /* 0x000000ff005d7202 */ /* 0x000fe20000000f00 */
[-C--:B------:R-:W-:Y:S01]  /*1ec0*/  HMUL2 R57, R2, R20.reuse.H1_H1 ;  /* 0x3000001402397232 */ /* 0x080fe20000000000 */
[----:B------:R-:W-:Y:S01]  /*1ed0*/  SHF.R.S32.HI R2, RZ, 0x8, R5 ;  /* 0x00000008ff027819 */ /* 0x000fe20000011405 */
[----:B------:R-:W-:Y:S01]  /*1ee0*/  HMUL2 R58, R4, R20.H0_H0 ;  /* 0x20000014043a7232 */ /* 0x000fe20000000000 */
[----:B------:R-:W-:Y:S01]  /*1ef0*/  LOP3.LUT R4, R5, 0xf000f, R10, 0xea, !PT ;  /* 0x000f000f05047812 */ /* 0x000fe200078eea0a */
[----:B------:R-:W-:Y:S01]  /*1f00*/  HFMA2 R0, R0, R3.H0_H0, -72, -72 ;  /* 0xd480d48000007431 */ /* 0x000fe20000040003 */
[----:B------:R-:W-:-:S04]  /*1f10*/  DEPBAR.LE SB0, 0x2 ;  /* 0x000080800000791a */ /* 0x000fc80000000000 */
[C---:B----4-:R-:W-:Y:S01]  /*1f20*/  HMMA.16816.F32 R48, R16.reuse, R58, R48 ;  /* 0x0000003a1030723c */ /* 0x050fe20000001830 */
[----:B------:R-:W-:Y:S04]  /*1f30*/  BAR.SYNC.DEFER_BLOCKING 0x0 ;  /* 0x0000000000007b1d */ /* 0x000fe80000010000 */
[----:B------:R-:W-:Y:S01]  /*1f40*/  HMUL2 R56, R56, R20.H1_H1 ;  /* 0x3000001438387232 */ /* 0x000fe20000000000 */
[C-C-:B------:R-:W-:Y:S01]  /*1f50*/  LOP3.LUT R20, R2.reuse, 0xf000f, R10.reuse, 0xea, !PT ;  /* 0x000f000f02147812 */ /* 0x140fe200078eea0a */
[-C--:B------:R-:W-:Y:S01]  /*1f60*/  HMUL2 R5, R0, R21.reuse.H0_H0 ;  /* 0x2000001500057232 */ /* 0x080fe20000000000 */
[----:B------:R-:W-:Y:S01]  /*1f70*/  LOP3.LUT R0, R2, 0xf000f0, R10, 0xea, !PT ;  /* 0x00f000f002007812 */ /* 0x000fe200078eea0a */
[----:B------:R-:W-:Y:S01]  /*1f80*/  HADD2 R4, R4, -1032, -1032 ;  /* 0xe408e40804047430 */ /* 0x000fe20000000000 */
[----:B------:R-:W-:Y:S01]  /*1f90*/  SHF.R.S32.HI R2, RZ, 0x8, R6 ;  /* 0x00000008ff027819 */ /* 0x000fe20000011406 */
[----:B------:R-:W-:Y:S01]  /*1fa0*/  HADD2 R20, R20, -1032, -1032 ;  /* 0xe408e40814147430 */ /* 0x000fe20000000000 */
[C---:B------:R-:W-:Y:S03]  /*1fb0*/  HMMA.16816.F32 R28, R16.reuse, R56, R28 ;  /* 0x00000038101c723c */ /* 0x040fe6000000181c */
[----:B------:R-:W-:Y:S02]  /*1fc0*/  HMUL2 R4, R4, R21.H0_H0 ;  /* 0x2000001504047232 */ /* 0x000fe40000000000 */
[----:B------:R-:W-:Y:S02]  /*1fd0*/  HFMA2 R0, R0, R3.H0_H0, -72, -72 ;  /* 0xd480d48000007431 */ /* 0x000fe40000040003 */
[-C--:B------:R-:W-:Y:S02]  /*1fe0*/  HMUL2 R20, R20, R21.reuse.H1_H1 ;  /* 0x3000001514147232 */ /* 0x080fe40000000000 */
[----:B------:R-:W-:Y:S01]  /*1ff0*/  HMUL2 R21, R0, R21.H1_H1 ;  /* 0x3000001500157232 */ /* 0x000fe20000000000 */
[C---:B------:R-:W-:Y:S03]  /*2000*/  HMMA.16816.F32 R40, R16.reuse, R4, R40 ;  /* 0x000000041028723c */ /* 0x040fe60000001828 */
[C-C-:B------:R-:W-:Y:S01]  /*2010*/  LOP3.LUT R0, R6.reuse, 0xf000f0, R10.reuse, 0xea, !PT ;  /* 0x00f000f006007812 */ /* 0x140fe200078eea0a */
[----:B-1----:R-:W1:Y:S01]  /*2020*/  LDS.128 R56, [R79+UR4+0xa000] ;  /* 0x00a000044f387984 */ /* 0x002e620008000c00 */
[--C-:B------:R-:W-:Y:S01]  /*2030*/  LOP3.LUT R4, R6, 0xf000f, R10.reuse, 0xea, !PT ;  /* 0x000f000f06047812 */ /* 0x100fe200078eea0a */
[----:B------:R-:W-:Y:S01]  /*2040*/  HADD2 R112, R112, -1032, -1032 ;  /* 0xe408e40870707430 */ /* 0x000fe20000000000 */
[C-C-:B------:R-:W-:Y:S01]  /*2050*/  LOP3.LUT R5, R2.reuse, 0xf000f, R10.reuse, 0xea, !PT ;  /* 0x000f000f02057812 */ /* 0x140fe200078eea0a */
[C---:B------:R-:W-:Y:S03]  /*2060*/  HMMA.16816.F32 R24, R16.reuse, R20, R24 ;  /* 0x000000141018723c */ /* 0x040fe60000001818 */
[-C--:B------:R-:W-:Y:S01]  /*2070*/  HFMA2 R0, R0, R3.reuse.H0_H0, -72, -72 ;  /* 0xd480d48000007431 */ /* 0x080fe20000040003 */
[--C-:B------:R-:W-:Y:S01]  /*2080*/  LOP3.LUT R2, R2, 0xf000f0, R10.reuse, 0xea, !PT ;  /* 0x00f000f002027812 */ /* 0x100fe200078eea0a */
[----:B------:R-:W-:Y:S01]  /*2090*/  HADD2 R4, R4, -1032, -1032 ;  /* 0xe408e40804047430 */ /* 0x000fe20000000000 */
[C-C-:B------:R-:W-:Y:S01]  /*20a0*/  LOP3.LUT R6, R7.reuse, 0xf000f, R10.reuse, 0xea, !PT ;  /* 0x000f000f07067812 */ /* 0x140fe200078eea0a */
[-C--:B------:R-:W-:Y:S02]  /*20b0*/  HMUL2 R21, R0, R22.reuse.H0_H0 ;  /* 0x2000001600157232 */ /* 0x080fe40000000000 */
[----:B------:R-:W-:Y:S02]  /*20c0*/  HADD2 R5, R5, -1032, -1032 ;  /* 0xe408e40805057430 */ /* 0x000fe40000000000 */
[----:B------:R-:W-:Y:S01]  /*20d0*/  HFMA2 R0, R2, R3.H0_H0, -72, -72 ;  /* 0xd480d48002007431 */ /* 0x000fe20000040003 */
[----:B------:R-:W-:Y:S01]  /*20e0*/  SHF.R.S32.HI R2, RZ, 0x8, R7 ;  /* 0x00000008ff027819 */ /* 0x000fe20000011407 */
[-C--:B------:R-:W-:Y:S02]  /*20f0*/  HMUL2 R20, R4, R22.reuse.H0_H0 ;  /* 0x2000001604147232 */ /* 0x080fe40000000000 */
[-C--:B------:R-:W-:Y:S02]  /*2100*/  HMUL2 R4, R5, R22.reuse.H1_H1 ;  /* 0x3000001605047232 */ /* 0x080fe40000000000 */
[----:B------:R-:W-:Y:S01]  /*2110*/  HMUL2 R5, R0, R22.H1_H1 ;  /* 0x3000001600057232 */ /* 0x000fe20000000000 */
[--C-:B------:R-:W-:Y:S01]  /*2120*/  LOP3.LUT R0, R7, 0xf000f0, R10.reuse, 0xea, !PT ;  /* 0x00f000f007007812 */ /* 0x100fe200078eea0a */
[----:B------:R-:W-:Y:S01]  /*2130*/  HADD2 R6, R6, -1032, -1032 ;  /* 0xe408e40806067430 */ /* 0x000fe20000000000 */
[C---:B------:R-:W-:Y:S02]  /*2140*/  HMMA.16816.F32 R52, R16.reuse, R20, R52 ;  /* 0x000000141034723c */ /* 0x040fe40000001834 */
[-C--:B------:R-:W-:Y:S02]  /*2150*/  HMUL2 R112, R112, R64.reuse.H0_H0 ;  /* 0x2000004070707232 */ /* 0x080fe40000000000 */
[----:B------:R-:W-:Y:S02]  /*2160*/  HMUL2 R6, R6, R23.H0_H0 ;  /* 0x2000001706067232 */ /* 0x000fe40000000000 */
[----:B------:R-:W-:Y:S02]  /*2170*/  HFMA2 R0, R0, R3.H0_H0, -72, -72 ;  /* 0xd480d48000007431 */ /* 0x000fe40000040003 */
[C---:B------:R-:W-:Y:S03]  /*2180*/  HMMA.16816.F32 R32, R16.reuse, R4, R32 ;  /* 0x000000041020723c */ /* 0x040fe60000001820 */
[C-C-:B------:R-:W-:Y:S01]  /*2190*/  LOP3.LUT R4, R2.reuse, 0xf000f, R10.reuse, 0xea, !PT ;  /* 0x000f000f02047812 */ /* 0x140fe200078eea0a */
[----:B------:R-:W-:Y:S01]  /*21a0*/  HMUL2 R7, R0, R23.H0_H0 ;  /* 0x2000001700077232 */ /* 0x000fe20000000000 */
[----:B------:R-:W-:Y:S03]  /*21b0*/  LOP3.LUT R2, R2, 0xf000f0, R10, 0xea, !PT ;  /* 0x00f000f002027812 */ /* 0x000fe600078eea0a */
[----:B------:R-:W-:Y:S01]  /*21c0*/  HADD2 R4, R4, -1032, -1032 ;  /* 0xe408e40804047430 */ /* 0x000fe20000000000 */
[----:B-1----:R-:W-:Y:S01]  /*21d0*/  MOV R20, R56 ;  /* 0x0000003800147202 */ /* 0x002fe20000000f00 */
[----:B------:R-:W-:Y:S01]  /*21e0*/  HFMA2 R0, R2, R3.H0_H0, -72, -72 ;  /* 0xd480d48002007431 */ /* 0x000fe20000040003 */
[C---:B------:R-:W-:Y:S03]  /*21f0*/  HMMA.16816.F32 R36, R16.reuse, R6, R36 ;  /* 0x000000061024723c */ /* 0x040fe60000001824 */
[-C--:B------:R-:W-:Y:S01]  /*2200*/  HMUL2 R5, R0, R23.reuse.H1_H1 ;  /* 0x3000001700057232 */ /* 0x080fe20000000000 */
[----:B------:R-:W-:Y:S01]  /*2210*/  SHF.R.S32.HI R2, RZ, 0x8, R12 ;  /* 0x00000008ff027819 */ /* 0x000fe2000001140c */
[----:B------:R-:W-:Y:S01]  /*2220*/  HMUL2 R4, R4, R23.H1_H1 ;  /* 0x3000001704047232 */ /* 0x000fe20000000000 */
[--C-:B------:R-:W-:Y:S02]  /*2230*/  LOP3.LUT R0, R12, 0xf000f0, R10.reuse, 0xea, !PT ;  /* 0x00f000f00c007812 */ /* 0x100fe400078eea0a */
[C-C-:B------:R-:W-:Y:S02]  /*2240*/  LOP3.LUT R110, R2.reuse, 0xf000f, R10.reuse, 0xea, !PT ;  /* 0x000f000f026e7812 */ /* 0x140fe400078eea0a */
[--C-:B------:R-:W-:Y:S01]  /*2250*/  LOP3.LUT R2, R2, 0xf000f0, R10.reuse, 0xea, !PT ;  /* 0x00f000f002027812 */ /* 0x100fe200078eea0a */
[-C--:B------:R-:W-:Y:S01]  /*2260*/  HFMA2 R0, R0, R3.reuse.H0_H0, -72, -72 ;  /* 0xd480d48000007431 */ /* 0x080fe20000040003 */
[----:B------:R-:W-:Y:S01]  /*2270*/  HMMA.16816.F32 R44, R16, R4, R44 ;  /* 0x00000004102c723c */ /* 0x000fe2000000182c */
[----:B------:R1:W2:Y:S02]  /*2280*/  LDSM.16.M88.4 R16, [R78+0x800] ;  /* 0x000800004e10783b */ /* 0x0002a40000000200 */
[-C--:B------:R-:W-:Y:S01]  /*2290*/  HMUL2 R113, R0, R64.reuse.H0_H0 ;  /* 0x2000004000717232 */ /* 0x080fe20000000000 */
[C-C-:B------:R-:W-:Y:S01]  /*22a0*/  LOP3.LUT R0, R13.reuse, 0xf000f0, R10.reuse, 0xea, !PT ;  /* 0x00f000f00d007812 */ /* 0x140fe200078eea0a */
[----:B------:R-:W-:Y:S01]  /*22b0*/  HFMA2 R2, R2, R3.H0_H0, -72, -72 ;  /* 0xd480d48002027431 */ /* 0x000fe20000040003 */
[----:B------:R-:W-:Y:S01]  /*22c0*/  LOP3.LUT R12, R13, 0xf000f, R10, 0xea, !PT ;  /* 0x000f000f0d0c7812 */ /* 0x000fe200078eea0a */
[----:B------:R-:W-:Y:S01]  /*22d0*/  HADD2 R110, R110, -1032, -1032 ;  /* 0xe408e4086e6e7430 */ /* 0x000fe20000000000 */
[----:B------:R-:W-:Y:S01]  /*22e0*/  MOV R21, R57 ;  /* 0x0000003900157202 */ /* 0x000fe20000000f00 */
[----:B------:R-:W-:-:S01]  /*22f0*/  HMUL2 R111, R2, R64.H1_H1 ;  /* 0x30000040026f7232 */ /* 0x000fc20000000000 */
[C---:B------:R-:W-:Y:S01]  /*2300*/  HMMA.16816.F32 R48, R60.reuse, R112, R48 ;  /* 0x000000703c30723c */ /* 0x040fe20000001830 */
[----:B------:R1:W2:Y:S04]  /*2310*/  LDS.128 R4, [R9+0x4000] ;  /* 0x0040000009047984 */ /* 0x0002a80000000c00 */
[----:B------:R-:W-:Y:S01]  /*2320*/  HFMA2 R0, R0, R3.H0_H0, -72, -72 ;  /* 0xd480d48000007431 */ /* 0x000fe20000040003 */
[----:B------:R-:W-:Y:S01]  /*2330*/  SHF.R.S32.HI R2, RZ, 0x8, R13 ;  /* 0x00000008ff027819 */ /* 0x000fe2000001140d */
[----:B------:R-:W-:Y:S01]  /*2340*/  HMUL2 R110, R110, R64.H1_H1 ;  /* 0x300000406e6e7232 */ /* 0x000fe20000000000 */
[----:B------:R-:W-:Y:S01]  /*2350*/  MOV R22, R58 ;  /* 0x0000003a00167202 */ /* 0x000fe20000000f00 */
[-C--:B------:R-:W-:Y:S01]  /*2360*/  HMUL2 R13, R0, R65.reuse.H0_H0 ;  /* 0x20000041000d7232 */ /* 0x080fe20000000000 */
[C-C-:B------:R-:W-:Y:S01]  /*2370*/  LOP3.LUT R64, R2.reuse, 0xf000f, R10.reuse, 0xea, !PT ;  /* 0x000f000f02407812 */ /* 0x140fe200078eea0a */
[----:B------:R-:W-:Y:S01]  /*2380*/  HADD2 R12, R12, -1032, -1032 ;  /* 0xe408e4080c0c7430 */ /* 0x000fe20000000000 */
[----:B------:R-:W-:Y:S02]  /*2390*/  LOP3.LUT R0, R2, 0xf000f0, R10, 0xea, !PT ;  /* 0x00f000f002007812 */ /* 0x000fe400078eea0a */
[C---:B------:R-:W-:Y:S03]  /*23a0*/  HMMA.16816.F32 R28, R60.reuse, R110, R28 ;  /* 0x0000006e3c1c723c */ /* 0x040fe6000000181c */
[----:B------:R-:W-:Y:S01]  /*23b0*/  HADD2 R64, R64, -1032, -1032 ;  /* 0xe408e40840407430 */ /* 0x000fe20000000000 */
[----:B------:R-:W-:Y:S01]  /*23c0*/  SHF.R.S32.HI R2, RZ, 0x8, R14 ;  /* 0x00000008ff027819 */ /* 0x000fe2000001140e */
[----:B------:R-:W-:Y:S01]  /*23d0*/  HMUL2 R12, R12, R65.H0_H0 ;  /* 0x200000410c0c7232 */ /* 0x000fe20000000000 */
[----:B------:R-:W-:Y:S01]  /*23e0*/  MOV R23, R59 ;  /* 0x0000003b00177202 */ /* 0x000fe20000000f00 */
[----:B------:R-:W-:Y:S02]  /*23f0*/  HFMA2 R0, R0, R3.H0_H0, -72, -72 ;  /* 0xd480d48000007431 */ /* 0x000fe40000040003 */
[-C--:B------:R-:W-:Y:S02]  /*2400*/  HMUL2 R64, R64, R65.reuse.H1_H1 ;  /* 0x3000004140407232 */ /* 0x080fe40000000000 */
[----:B------:R-:W-:Y:S01]  /*2410*/  HMUL2 R65, R0, R65.H1_H1 ;  /* 0x3000004100417232 */ /* 0x000fe20000000000 */
[C---:B------:R-:W-:Y:S03]  /*2420*/  HMMA.16816.F32 R40, R60.reuse, R12, R40 ;  /* 0x0000000c3c28723c */ /* 0x040fe60000001828 */
[C-C-:B------:R-:W-:Y:S02]  /*2430*/  LOP3.LUT R0, R14.reuse, 0xf000f0, R10.reuse, 0xea, !PT ;  /* 0x00f000f00e007812 */ /* 0x140fe400078eea0a */
[--C-:B------:R-:W-:Y:S02]  /*2440*/  LOP3.LUT R12, R14, 0xf000f, R10.reuse, 0xea, !PT ;  /* 0x000f000f0e0c7812 */ /* 0x100fe400078eea0a */
[C-C-:B------:R-:W-:Y:S01]  /*2450*/  LOP3.LUT R13, R2.reuse, 0xf000f, R10.reuse, 0xea, !PT ;  /* 0x000f000f020d7812 */ /* 0x140fe200078eea0a */
[C---:B------:R-:W-:Y:S03]  /*2460*/  HMMA.16816.F32 R24, R60.reuse, R64, R24 ;  /* 0x000000403c18723c */ /* 0x040fe60000001818 */
[--C-:B------:R-:W-:Y:S01]  /*2470*/  LOP3.LUT R2, R2, 0xf000f0, R10.reuse, 0xea, !PT ;  /* 0x00f000f002027812 */ /* 0x100fe200078eea0a */
[-C--:B------:R-:W-:Y:S01]  /*2480*/  HFMA2 R0, R0, R3.reuse.H0_H0, -72, -72 ;  /* 0xd480d48000007431 */ /* 0x080fe20000040003 */
[C-C-:B------:R-:W-:Y:S01]  /*2490*/  LOP3.LUT R14, R15.reuse, 0xf000f, R10.reuse, 0xea, !PT ;  /* 0x000f000f0f0e7812 */ /* 0x140fe200078eea0a */
[----:B------:R-:W-:Y:S02]  /*24a0*/  HADD2 R12, R12, -1032, -1032 ;  /* 0xe408e4080c0c7430 */ /* 0x000fe40000000000 */
[----:B------:R-:W-:Y:S02]  /*24b0*/  HADD2 R13, R13, -1032, -1032 ;  /* 0xe408e4080d0d7430 */ /* 0x000fe40000000000 */
[-C--:B------:R-:W-:Y:S02]  /*24c0*/  HMUL2 R65, R0, R66.reuse.H0_H0 ;  /* 0x2000004200417232 */ /* 0x080fe40000000000 */
[-C--:B------:R-:W-:Y:S01]  /*24d0*/  HFMA2 R0, R2, R3.reuse.H0_H0, -72, -72 ;  /* 0xd480d48002007431 */ /* 0x080fe20000040003 */
[----:B------:R-:W-:Y:S01]  /*24e0*/  SHF.R.S32.HI R2, RZ, 0x8, R15 ;  /* 0x00000008ff027819 */ /* 0x000fe2000001140f */
[-C--:B------:R-:W-:Y:S02]  /*24f0*/  HMUL2 R64, R12, R66.reuse.H0_H0 ;  /* 0x200000420c407232 */ /* 0x080fe40000000000 */
[-C--:B------:R-:W-:Y:S02]  /*2500*/  HMUL2 R12, R13, R66.reuse.H1_H1 ;  /* 0x300000420d0c7232 */ /* 0x080fe40000000000 */
[----:B------:R-:W-:Y:S01]  /*2510*/  HMUL2 R13, R0, R66.H1_H1 ;  /* 0x30000042000d7232 */ /* 0x000fe20000000000 */
[--C-:B------:R-:W-:Y:S01]  /*2520*/  LOP3.LUT R0, R15, 0xf000f0, R10.reuse, 0xea, !PT ;  /* 0x00f000f00f007812 */ /* 0x100fe200078eea0a */
[----:B------:R-:W-:Y:S01]  /*2530*/  HADD2 R14, R14, -1032, -1032 ;  /* 0xe408e4080e0e7430 */ /* 0x000fe20000000000 */
[C---:B------:R-:W-:Y:S03]  /*2540*/  HMMA.16816.F32 R52, R60.reuse, R64, R52 ;  /* 0x000000403c34723c */ /* 0x040fe60000001834 */
[----:B------:R-:W-:Y:S02]  /*2550*/  HFMA2 R0, R0, R3.H0_H0, -72, -72 ;  /* 0xd480d48000007431 */ /* 0x000fe40000040003 */
[-C--:B------:R-:W-:Y:S02]  /*2560*/  HMUL2 R14, R14, R67.reuse.H0_H0 ;  /* 0x200000430e0e7232 */ /* 0x080fe40000000000 */
[----:B------:R-:W-:Y:S01]  /*2570*/  HMUL2 R15, R0, R67.H0_H0 ;  /* 0x20000043000f7232 */ /* 0x000fe20000000000 */
[C---:B------:R-:W-:Y:S03]  /*2580*/  HMMA.16816.F32 R32, R60.reuse, R12, R32 ;  /* 0x0000000c3c20723c */ /* 0x040fe60000001820 */
[C-C-:B------:R-:W-:Y:S02]  /*2590*/  LOP3.LUT R12, R2.reuse, 0xf000f, R10.reuse, 0xea, !PT ;  /* 0x000f000f020c7812 */ /* 0x140fe400078eea0a */
[----:B------:R-:W-:Y:S03]  /*25a0*/  LOP3.LUT R2, R2, 0xf000f0, R10, 0xea, !PT ;  /* 0x00f000f002027812 */ /* 0x000fe600078eea0a */
[C---:B------:R-:W-:Y:S03]  /*25b0*/  HMMA.16816.F32 R36, R60.reuse, R14, R36 ;  /* 0x0000000e3c24723c */ /* 0x040fe60000001824 */
[----:B------:R-:W-:Y:S02]  /*25c0*/  HADD2 R12, R12, -1032, -1032 ;  /* 0xe408e4080c0c7430 */ /* 0x000fe40000000000 */
[----:B------:R-:W-:Y:S02]  /*25d0*/  HFMA2 R0, R2, R3.H0_H0, -72, -72 ;  /* 0xd480d48002007431 */ /* 0x000fe40000040003 */
[-C--:B------:R-:W-:Y:S02]  /*25e0*/  HMUL2 R12, R12, R67.reuse.H1_H1 ;  /* 0x300000430c0c7232 */ /* 0x080fe40000000000 */
[----:B------:R-:W-:Y:S07]  /*25f0*/  HMUL2 R13, R0, R67.H1_H1 ;  /* 0x30000043000d7232 */ /* 0x000fee0000000000 */
[----:B------:R-:W-:Y:S01]  /*2600*/  HMMA.16816.F32 R44, R60, R12, R44 ;  /* 0x0000000c3c2c723c */ /* 0x000fe2000000182c */
[----:B------:R-:W-:Y:S08]  /*2610*/  @!UPT UIADD3 URZ, UPT, UPT, URZ, URZ, URZ ;  /* 0x000000fffffff290 */ /* 0x000ff0000fffe0ff */
[----:B------:R-:W-:Y:S11]  /*2620*/  @!P0 BRA `(.L_x_352) ;  /* 0x0000001c00608947 */ /* 0x000ff60003800000 */
[----:B------:R3:W4:Y:S01]  /*2630*/  LDS.128 R12, [R9+0x5000] ;  /* 0x00500000090c7984 */ /* 0x0007220000000c00 */
[----:B------:R-:W-:Y:S05]  /*2640*/  WARPSYNC.ALL ;  /* 0x0000000000007948 */ /* 0x000fea0003800000 */
[----:B------:R3:W4:Y:S01]  /*2650*/  LDSM.16.M88.4 R64, [R75+0x800] ;  /* 0x000800004b40783b */ /* 0x0007220000000200 */
[----:B------:R-:W-:Y:S01]  /*2660*/  ISETP.GE.AND P0, PT, R69, 0x5, PT ;  /* 0x000000054500780c */ /* 0x000fe20003f06270 */
[----:B------:R-:W-:Y:S11]  /*2670*/  BSSY.RECONVERGENT B1, `(.L_x_353) ;  /* 0x0000019000017945 */ /* 0x000ff60003800200 */
[----:B------:R-:W-:Y:S01]  /*2680*/  @!UPT UIADD3 URZ, UPT, UPT, URZ, URZ, URZ ;  /* 0x000000fffffff290 */ /* 0x000fe2000fffe0ff */
[----:B------:R-:W-:Y:S05]  /*2690*/  @!P0 BRA `(.L_x_354) ;  /* 0x0000000000588947 */ /* 0x000fea0003800000 */
[----:B------:R-:W-:Y:S01]  /*26a0*/  @!PT LDS RZ, [RZ] ;  /* 0x00000000fffff984 */ /* 0x000fe20000000800 */
[----:B------:R-:W-:Y:S01]  /*26b0*/  @!PT LDS RZ, [RZ] ;  /* 0x00000000fffff984 */ /* 0x000fe20000000800 */
[----:B------:R-:W-:Y:S01]  /*26c0*/  @!PT LDS RZ, [RZ] ;  /* 0x00000000fffff984 */ /* 0x000fe20000000800 */
[----:B------:R1:W-:Y:S01]  /*26d0*/  @!P6 LDGSTS.E.BYPASS.LTC128B.128 [R81], desc[UR32][R108.64+0x80] ;  /* 0x000000806c51efae */ /* 0x0003e2000b981a20 */
[----:B------:R-:W-:Y:S01]  /*26e0*/  ISETP.GT.U32.AND P0, PT, R8, 0x1f, PT ;  /* 0x0000001f0800780c */ /* 0x000fe20003f04070 */
[----:B------:R-:W-:Y:S02]  /*26f0*/  BSSY.RECONVERGENT B0, `(.L_x_355) ;  /* 0x000000b000007945 */ /* 0x000fe40003800200 */
[----:B------:R1:W-:Y:S04]  /*2700*/  LDGSTS.E.BYPASS.LTC128B.128 [R9+0x2000], desc[UR28][R96.64] ;  /* 0x0200000060097fae */ /* 0x0003e8000b981a1c */
[----:B------:R1:W-:Y:S06]  /*2710*/  LDGSTS.E.BYPASS.LTC128B.128 [R9+0x3000], desc[UR28][R94.64] ;  /* 0x030000005e097fae */ /* 0x0003ec000b981a1c */
        /* <DEDUP_REMOVED lines=8> */
.L_x_356:
[----:B------:R-:W-:Y:S05]  /*27a0*/  BSYNC.RECONVERGENT B0 ;  /* 0x0000000000007941 */ /* 0x000fea0003800200 */
.L_x_355:
[C---:B-1----:R-:W-:Y:S01]  /*27b0*/  LEA R94, P1, R84.reuse, R94, 0x4 ;  /* 0x0000005e545e7211 */ /* 0x042fe200078220ff */
[----:B------:R-:W-:Y:S01]  /*27c0*/  IMAD.IADD R80, R83, 0x1, R80 ;  /* 0x0000000153507824 */ /* 0x000fe200078e0250 */
[C---:B------:R-:W-:Y:S02]  /*27d0*/  LEA R96, P0, R84.reuse, R96, 0x4 ;  /* 0x0000006054607211 */ /* 0x040fe400078020ff */
[C---:B------:R-:W-:Y:S02]  /*27e0*/  LEA.HI.X.SX32 R95, R84.reuse, R95, 0x4, P1 ;  /* 0x0000005f545f7211 */ /* 0x040fe400008f26ff */
[----:B------:R-:W-:Y:S09]  /*27f0*/  LEA.HI.X.SX32 R97, R84, R97, 0x4, P0 ;  /* 0x0000006154617211 */ /* 0x000ff200000f26ff */
.L_x_354:
[----:B------:R-:W-:Y:S05]  /*2800*/  BSYNC.RECONVERGENT B1 ;  /* 0x0000000000017941 */ /* 0x000fea0003800200 */
.L_x_353:
[C---:B--2---:R-:W-:Y:S01]  /*2810*/  LOP3.LUT R0, R4.reuse, 0xf000f0, R10, 0xea, !PT ;  /* 0x00f000f004007812 */ /* 0x044fe200078eea0a */
[----:B------:R-:W0:Y:S01]  /*2820*/  LDGDEPBAR ;  /* 0x00000000000079af */ /* 0x000e220000000000 */
        /* <DEDUP_REMOVED lines=8> */
[--C-:B----4-:R-:W-:Y:S01]  /*28b0*/  LOP3.LUT R112, R12, 0xf000f, R10.reuse, 0xea, !PT ;  /* 0x000f000f0c707812 */ /* 0x110fe200078eea0a */
[-C--:B------:R-:W-:Y:S01]  /*28c0*/  HFMA2 R2, R2, R3.reuse.H0_H0, -72, -72 ;  /* 0xd480d48002027431 */ /* 0x080fe20000040003 */
[----:B------:R-:W-:Y:S01]  /*28d0*/  ISETP.NE.AND P0, PT, R69, 0x2, PT ;  /* 0x000000024500780c */ /* 0x000fe20003f05270 */
[----:B------:R-:W-:Y:S02]  /*28e0*/  HADD2 R60, R60, -1032, -1032 ;  /* 0xe408e4083c3c7430 */ /* 0x000fe40000000000 */
[-C--:B------:R-:W-:Y:S01]  /*28f0*/  HMUL2 R61, R2, R20.reuse.H1_H1 ;  /* 0x30000014023d7232 */ /* 0x080fe20000000000 */
[----:B------:R-:W-:Y:S01]  /*2900*/  SHF.R.S32.HI R2, RZ, 0x8, R5 ;  /* 0x00000008ff027819 */ /* 0x000fe20000011405 */
[-C--:B------:R-:W-:Y:S01]  /*2910*/  HMUL2 R62, R4, R20.reuse.H0_H0 ;  /* 0x20000014043e7232 */ /* 0x080fe20000000000 */
[--C-:B------:R-:W-:Y:S01]  /*2920*/  LOP3.LUT R4, R5, 0xf000f, R10.reuse, 0xea, !PT ;  /* 0x000f000f05047812 */ /* 0x100fe200078eea0a */
[----:B------:R-:W-:Y:S02]  /*2930*/  HFMA2 R0, R0, R3.H0_H0, -72, -72 ;  /* 0xd480d48000007431 */ /* 0x000fe40000040003 */
[----:B------:R-:W-:Y:S01]  /*2940*/  HMUL2 R60, R60, R20.H1_H1 ;  /* 0x300000143c3c7232 */ /* 0x000fe20000000000 */
[----:B------:R-:W-:Y:S01]  /*2950*/  LOP3.LUT R20, R2, 0xf000f, R10, 0xea, !PT ;  /* 0x000f000f02147812 */ /* 0x000fe200078eea0a */
[----:B------:R-:W-:-:S01]  /*2960*/  HMUL2 R5, R0, R21.H0_H0 ;  /* 0x2000001500057232 */ /* 0x000fc20000000000 */
[C---:B------:R-:W-:Y:S01]  /*2970*/  HMMA.16816.F32 R48, R16.reuse, R62, R48 ;  /* 0x0000003e1030723c */ /* 0x040fe20000001830 */
[----:B------:R-:W-:Y:S04]  /*2980*/  DEPBAR.LE SB0, 0x2 ;  /* 0x000080800000791a */ /* 0x000fe80000000000 */
[----:B------:R-:W-:Y:S01]  /*2990*/  LOP3.LUT R0, R2, 0xf000f0, R10, 0xea, !PT ;  /* 0x00f000f002007812 */ /* 0x000fe200078eea0a */
[----:B------:R-:W-:Y:S01]  /*29a0*/  HADD2 R4, R4, -1032, -1032 ;  /* 0xe408e40804047430 */ /* 0x000fe20000000000 */
[----:B------:R-:W-:Y:S01]  /*29b0*/  SHF.R.S32.HI R2, RZ, 0x8, R6 ;  /* 0x00000008ff027819 */ /* 0x000fe20000011406 */
[C---:B------:R-:W-:Y:S01]  /*29c0*/  HMMA.16816.F32 R28, R16.reuse, R60, R28 ;  /* 0x0000003c101c723c */ /* 0x040fe2000000181c */
[----:B------:R-:W-:Y:S04]  /*29d0*/  BAR.SYNC.DEFER_BLOCKING 0x0 ;  /* 0x0000000000007b1d */ /* 0x000fe80000010000 */
[----:B------:R-:W-:Y:S02]  /*29e0*/  HADD2 R20, R20, -1032, -1032 ;  /* 0xe408e40814147430 */ /* 0x000fe40000000000 */
[----:B------:R-:W-:Y:S02]  /*29f0*/  HMUL2 R4, R4, R21.H0_H0 ;  /* 0x2000001504047232 */ /* 0x000fe40000000000 */
[----:B------:R-:W-:Y:S02]  /*2a00*/  HFMA2 R0, R0, R3.H0_H0, -72, -72 ;  /* 0xd480d48000007431 */ /* 0x000fe40000040003 */
[-C--:B------:R-:W-:Y:S02]  /*2a10*/  HMUL2 R20, R20, R21.reuse.H1_H1 ;  /* 0x3000001514147232 */ /* 0x080fe40000000000 */
[----:B------:R-:W-:Y:S01]  /*2a20*/  HMUL2 R21, R0, R21.H1_H1 ;  /* 0x3000001500157232 */ /* 0x000fe20000000000 */
[C---:B------:R-:W-:Y:S03]  /*2a30*/  HMMA.16816.F32 R40, R16.reuse, R4, R40 ;  /* 0x000000041028723c */ /* 0x040fe60000001828 */
[C-C-:B------:R-:W-:Y:S01]  /*2a40*/  LOP3.LUT R0, R6.reuse, 0xf000f0, R10.reuse, 0xea, !PT ;  /* 0x00f000f006007812 */ /* 0x140fe200078eea0a */
[----:B------:R-:W-:Y:S01]  /*2a50*/  HADD2 R112, R112, -1032, -1032 ;  /* 0xe408e40870707430 */ /* 0x000fe20000000000 */
[--C-:B------:R-:W-:Y:S02]  /*2a60*/  LOP3.LUT R4, R6, 0xf000f, R10.reuse, 0xea, !PT ;  /* 0x000f000f06047812 */ /* 0x100fe400078eea0a */
[C-C-:B------:R-:W-:Y:S01]  /*2a70*/  LOP3.LUT R5, R2.reuse, 0xf000f, R10.reuse, 0xea, !PT ;  /* 0x000f000f02057812 */ /* 0x140fe200078eea0a */
[C---:B------:R-:W-:Y:S03]  /*2a80*/  HMMA.16816.F32 R24, R16.reuse, R20, R24 ;  /* 0x000000141018723c */ /* 0x040fe60000001818 */
[-C--:B------:R-:W-:Y:S01]  /*2a90*/  HFMA2 R0, R0, R3.reuse.H0_H0, -72, -72 ;  /* 0xd480d48000007431 */ /* 0x080fe20000040003 */
[--C-:B------:R-:W-:Y:S01]  /*2aa0*/  LOP3.LUT R2, R2, 0xf000f0, R10.reuse, 0xea, !PT ;  /* 0x00f000f002027812 */ /* 0x100fe200078eea0a */
[----:B------:R-:W-:Y:S01]  /*2ab0*/  HADD2 R4, R4, -1032, -1032 ;  /* 0xe408e40804047430 */ /* 0x000fe20000000000 */
[C-C-:B------:R-:W-:Y:S01]  /*2ac0*/  LOP3.LUT R6, R7.reuse, 0xf000f, R10.reuse, 0xea, !PT ;  /* 0x000f000f07067812 */ /* 0x140fe200078eea0a */
[-C--:B------:R-:W-:Y:S01]  /*2ad0*/  HMUL2 R21, R0, R22.reuse.H0_H0 ;  /* 0x2000001600157232 */ /* 0x080fe20000000000 */
[----:B-1----:R-:W1:Y:S01]  /*2ae0*/  LDS.128 R60, [R79+UR4+0xa400] ;  /* 0x00a400044f3c7984 */ /* 0x002e620008000c00 */
        /* <DEDUP_REMOVED lines=16> */
[----:B------:R-:W-:Y:S02]  /*2bf0*/  HADD2 R4, R4, -1032, -1032 ;  /* 0xe408e40804047430 */ /* 0x000fe40000000000 */
        /* <DEDUP_REMOVED lines=16> */
[----:B-1----:R-:W-:Y:S01]  /*2d00*/  MOV R20, R60 ;  /* 0x0000003c00147202 */ /* 0x002fe20000000f00 */
        /* <DEDUP_REMOVED lines=16> */
[----:B------:R-:W-:Y:S01]  /*2e10*/  HFMA2 R0, R0, R3.H0_H0, -72, -72 ;  /* 0xd480d48000007431 */ /* 0x000fe20000040003 */
[----:B------:R-:W-:Y:S01]  /*2e20*/  MOV R23, R63 ;  /* 0x0000003f00177202 */ /* 0x000fe20000000f00 */
        /* <DEDUP_REMOVED lines=35> */
[----:B------:R1:W1:Y:S01]  /*3060*/  LDS.128 R12, [R9+0x7000] ;  /* 0x00700000090c7984 */ /* 0x0002620000000c00 */
[----:B------:R-:W-:Y:S05]  /*3070*/  WARPSYNC.ALL ;  /* 0x0000000000007948 */ /* 0x000fea0003800000 */
[----:B------:R1:W1:Y:S01]  /*3080*/  LDSM.16.M88.4 R64, [R75+0x1000] ;  /* 0x001000004b40783b */ /* 0x0002620000000200 */
        /* <DEDUP_REMOVED lines=14> */
.L_x_358:
[----:B------:R-:W-:Y:S05]  /*3170*/  BSYNC.RECONVERGENT B0 ;  /* 0x0000000000007941 */ /* 0x000fea0003800200 */
.L_x_357:
        /* <DEDUP_REMOVED lines=10> */
[--C-:B-1----:R-:W-:Y:S01]  /*3220*/  LOP3.LUT R112, R12, 0xf000f, R10.reuse, 0xea, !PT ;  /* 0x000f000f0c707812 */ /* 0x102fe200078eea0a */
        /* <DEDUP_REMOVED lines=34> */
[----:B---3--:R-:W3:Y:S01]  /*3450*/  LDS.128 R56, [R79+UR4+0xa400] ;  /* 0x00a400044f387984 */ /* 0x008ee20008000c00 */
        /* <DEDUP_REMOVED lines=33> */
[----:B---3--:R-:W-:Y:S01]  /*3670*/  MOV R20, R56 ;  /* 0x0000003800147202 */ /* 0x008fe20000000f00 */
        /* <DEDUP_REMOVED lines=76> */
.L_x_362:
[----:B------:R-:W-:Y:S05]  /*3b40*/  BSYNC.RECONVERGENT B0 ;  /* 0x0000000000007941 */ /* 0x000fea0003800200 */
.L_x_361:
[C---:B-1----:R-:W-:Y:S01]  /*3b50*/  LEA R94, P1, R84.reuse, R94, 0x4 ;  /* 0x0000005e545e7211 */ /* 0x042fe200078220ff */
[----:B------:R-:W-:Y:S01]  /*3b60*/  IMAD.IADD R80, R83, 0x1, R80 ;  /* 0x0000000153507824 */ /* 0x000fe200078e0250 */
[C---:B------:R-:W-:Y:S02]  /*3b70*/  LEA R96, P0, R84.reuse, R96, 0x4 ;  /* 0x0000006054607211 */ /* 0x040fe400078020ff */
[C---:B------:R-:W-:Y:S02]  /*3b80*/  LEA.HI.X.SX32 R95, R84.reuse, R95, 0x4, P1 ;  /* 0x0000005f545f7211 */ /* 0x040fe400008f26ff */
[----:B------:R-:W-:Y:S09]  /*3b90*/  LEA.HI.X.SX32 R97, R84, R97, 0x4, P0 ;  /* 0x0000006154617211 */ /* 0x000ff200000f26ff */
.L_x_360:
[----:B------:R-:W-:Y:S05]  /*3ba0*/  BSYNC.RECONVERGENT B1 ;  /* 0x0000000000017941 */ /* 0x000fea0003800200 */
.L_x_359:
        /* <DEDUP_REMOVED lines=10> */
[----:B------:R-:W-:Y:S01]  /*3c50*/  IADD3 R93, PT, PT, R69, -0x4, RZ ;  /* 0xfffffffc455d7810 */ /* 0x000fe20007ffe0ff */
[-C--:B------:R-:W-:Y:S02]  /*3c60*/  HFMA2 R2, R2, R3.reuse.H0_H0, -72, -72 ;  /* 0xd480d48002027431 */ /* 0x080fe40000040003 */
        /* <DEDUP_REMOVED lines=16> */
[----:B------:R-:W-:Y:S01]  /*3d70*/  HADD2 R20, R20, -1032, -1032 ;  /* 0xe408e40814147430 */ /* 0x000fe20000000000 */
[--C-:B-1----:R-:W-:Y:S01]  /*3d80*/  LOP3.LUT R66, R12, 0xf000f, R10.reuse, 0xea, !PT ;  /* 0x000f000f0c427812 */ /* 0x102fe200078eea0a */
        /* <DEDUP_REMOVED lines=37> */
[--C-:B------:R-:W-:Y:S01]  /*3fe0*/  LOP3.LUT R0, R12, 0xf000f0, R10.reuse, 0xea, !PT ;  /* 0x00f000f00c007812 */ /* 0x100fe200078eea0a */
[----:B------:R1:W2:Y:S01]  /*3ff0*/  LDS.128 R20, [R79+UR4+0xa000] ;  /* 0x00a000044f147984 */ /* 0x0002a20008000c00 */
[C-C-:B------:R-:W-:Y:S02]  /*4000*/  LOP3.LUT R64, R2.reuse, 0xf000f, R10.reuse, 0xea, !PT ;  /* 0x000f000f02407812 */ /* 0x140fe400078eea0a */
[--C-:B------:R-:W-:Y:S01]  /*4010*/  LOP3.LUT R2, R2, 0xf000f0, R10.reuse, 0xea, !PT ;  /* 0x00f000f002027812 */ /* 0x100fe200078eea0a */
[-C--:B------:R-:W-:Y:S01]  /*4020*/  HFMA2 R0, R0, R3.reuse.H0_H0, -72, -72 ;  /* 0xd480d48000007431 */ /* 0x080fe20000040003 */
[----:B------:R-:W-:Y:S03]  /*4030*/  HMMA.16816.F32 R44, R16, R4, R44 ;  /* 0x00000004102c723c */ /* 0x000fe6000000182c */
[-C--:B------:R-:W-:Y:S01]  /*4040*/  HMUL2 R67, R0, R56.reuse.H0_H0 ;  /* 0x2000003800437232 */ /* 0x080fe20000000000 */
[C-C-:B------:R-:W-:Y:S01]  /*4050*/  LOP3.LUT R0, R13.reuse, 0xf000f0, R10.reuse, 0xea, !PT ;  /* 0x00f000f00d007812 */ /* 0x140fe200078eea0a */
[----:B------:R-:W-:Y:S01]  /*4060*/  HFMA2 R2, R2, R3.H0_H0, -72, -72 ;  /* 0xd480d48002027431 */ /* 0x000fe20000040003 */
[----:B------:R-:W-:Y:S01]  /*4070*/  LOP3.LUT R12, R13, 0xf000f, R10, 0xea, !PT ;  /* 0x000f000f0d0c7812 */ /* 0x000fe200078eea0a */
[----:B------:R-:W-:Y:S01]  /*4080*/  HADD2 R64, R64, -1032, -1032 ;  /* 0xe408e40840407430 */ /* 0x000fe20000000000 */
[----:B------:R1:W2:Y:S01]  /*4090*/  LDS.128 R4, [R9+0x2000] ;  /* 0x0020000009047984 */ /* 0x0002a20000000c00 */
[----:B------:R-:W-:-:S01]  /*40a0*/  HMUL2 R65, R2, R56.H1_H1 ;  /* 0x3000003802417232 */ /* 0x000fc20000000000 */
[C---:B------:R-:W-:Y:S05]  /*40b0*/  HMMA.16816.F32 R48, R60.reuse, R66, R48 ;  /* 0x000000423c30723c */ /* 0x040fea0000001830 */
[----:B------:R-:W-:Y:S01]  /*40c0*/  HFMA2 R0, R0, R3.H0_H0, -72, -72 ;  /* 0xd480d48000007431 */ /* 0x000fe20000040003 */
[----:B------:R-:W-:Y:S01]  /*40d0*/  SHF.R.S32.HI R2, RZ, 0x8, R13 ;  /* 0x00000008ff027819 */ /* 0x000fe2000001140d */
[----:B------:R-:W-:Y:S01]  /*40e0*/  HMUL2 R64, R64, R56.H1_H1 ;  /* 0x3000003840407232 */ /* 0x000fe20000000000 */
[----:B------:R1:W2:Y:S01]  /*40f0*/  LDSM.16.M88.4 R16, [R78] ;  /* 0x000000004e10783b */ /* 0x0002a20000000200 */
[-C--:B------:R-:W-:Y:S01]  /*4100*/  HMUL2 R13, R0, R57.reuse.H0_H0 ;  /* 0x20000039000d7232 */ /* 0x080fe20000000000 */
[C-C-:B------:R-:W-:Y:S01]  /*4110*/  LOP3.LUT R56, R2.reuse, 0xf000f, R10.reuse, 0xea, !PT ;  /* 0x000f000f02387812 */ /* 0x140fe200078eea0a */
[----:B------:R-:W-:Y:S01]  /*4120*/  HADD2 R12, R12, -1032, -1032 ;  /* 0xe408e4080c0c7430 */ /* 0x000fe20000000000 */
[----:B------:R-:W-:Y:S02]  /*4130*/  LOP3.LUT R0, R2, 0xf000f0, R10, 0xea, !PT ;  /* 0x00f000f002007812 */ /* 0x000fe400078eea0a */
[C---:B------:R-:W-:Y:S03]  /*4140*/  HMMA.16816.F32 R28, R60.reuse, R64, R28 ;  /* 0x000000403c1c723c */ /* 0x040fe6000000181c */
[----:B------:R-:W-:Y:S01]  /*4150*/  HADD2 R56, R56, -1032, -1032 ;  /* 0xe408e40838387430 */ /* 0x000fe20000000000 */
[----:B------:R-:W-:Y:S01]  /*4160*/  SHF.R.S32.HI R2, RZ, 0x8, R14 ;  /* 0x00000008ff027819 */ /* 0x000fe2000001140e */
[----:B------:R-:W-:Y:S02]  /*4170*/  HMUL2 R12, R12, R57.H0_H0 ;  /* 0x200000390c0c7232 */ /* 0x000fe40000000000 */
        /* <DEDUP_REMOVED lines=19> */
[--C-:B------:R-:W-:Y:S02]  /*42b0*/  LOP3.LUT R0, R15, 0xf000f0, R10.reuse, 0xea, !PT ;  /* 0x00f000f00f007812 */ /* 0x100fe400078eea0a */
[C---:B------:R-:W-:Y:S03]  /*42c0*/  HMMA.16816.F32 R52, R60.reuse, R56, R52 ;  /* 0x000000383c34723c */ /* 0x040fe60000001834 */
[----:B------:R-:W-:Y:S05]  /*42d0*/  HFMA2 R0, R0, R3.H0_H0, -72, -72 ;  /* 0xd480d48000007431 */ /* 0x000fea0000040003 */
[C---:B------:R-:W-:Y:S03]  /*42e0*/  HMMA.16816.F32 R32, R60.reuse, R12, R32 ;  /* 0x0000000c3c20723c */ /* 0x040fe60000001820 */
        /* <DEDUP_REMOVED lines=8> */
[C---:B------:R-:W-:Y:S02]  /*4370*/  HMMA.16816.F32 R36, R60.reuse, R12, R36 ;  /* 0x0000000c3c24723c */ /* 0x040fe40000001824 */
[----:B------:R-:W-:Y:S07]  /*4380*/  HMUL2 R3, R0, R59.H1_H1 ;  /* 0x3000003b00037232 */ /* 0x000fee0000000000 */
[----:B------:R-:W-:Y:S11]  /*4390*/  HMMA.16816.F32 R44, R60, R2, R44 ;  /* 0x000000023c2c723c */ /* 0x000ff6000000182c */
[----:B------:R-:W-:Y:S09]  /*43a0*/  @!UPT UIADD3 URZ, UPT, UPT, URZ, URZ, URZ ;  /* 0x000000fffffff290 */ /* 0x000ff2000fffe0ff */
.L_x_352:
[----:B------:R-:W-:Y:S01]  /*43b0*/  ISETP.NE.AND P0, PT, R93, RZ, PT ;  /* 0x000000ff5d00720c */ /* 0x000fe20003f05270 */
[----:B------:R-:W-:Y:S01]  /*43c0*/  BSSY B4, `(.L_x_363) ;  /* 0x000020f000047945 */ /* 0x000fe20003800000 */
[----:B------:R-:W-:Y:S11]  /*43d0*/  IADD3 R72, PT, PT, R72, 0x20, RZ ;  /* 0x0000002048487810 */ /* 0x000ff60007ffe0ff */
[----:B------:R-:W-:Y:S05]  /*43e0*/  @P0 BRA `(.L_x_364) ;  /* 0x0000002000300947 */ /* 0x000fea0003800000 */
[----:B------:R-:W-:Y:S01]  /*43f0*/  LOP3.LUT R0, R8, 0x380, RZ, 0xc0, !PT ;  /* 0x0000038008007812 */ /* 0x000fe200078ec0ff */
[----:B------:R-:W-:Y:S04]  /*4400*/  DEPBAR.LE SB0, 0x0 ;  /* 0x000080000000791a */ /* 0x000fe80000000000 */
[----:B------:R-:W-:Y:S01]  /*4410*/  ISETP.NE.AND P0, PT, R0, 0x80, PT ;  /* 0x000000800000780c */ /* 0x000fe20003f05270 */
[----:B------:R-:W-:Y:S05]  /*4420*/  WARPSYNC.ALL ;  /* 0x0000000000007948 */ /* 0x000fea0003800000 */
[----:B------:R-:W-:Y:S01]  /*4430*/  ISETP.GT.U32.AND P3, PT, R8, 0x7f, PT ;  /* 0x0000007f0800780c */ /* 0x000fe20003f64070 */
[C---:B------:R-:W-:Y:S06]  /*4440*/  VIADD R0, R87.reuse, 0xffffffff ;  /* 0xffffffff57007836 */ /* 0x040fec0000000000 */
        /* <DEDUP_REMOVED lines=8> */
[----:B------:R-:W-:Y:S01]  /*44d0*/  BAR.SYNC.DEFER_BLOCKING 0x0 ;  /* 0x0000000000007b1d */ /* 0x000fe20000010000 */
[----:B------:R-:W-:Y:S02]  /*44e0*/  ISETP.GE.AND P0, PT, R87, 0x2, PT ;  /* 0x000000025700780c */ /* 0x000fe40003f06270 */
[----:B------:R-:W-:Y:S03]  /*44f0*/  SHF.L.U32 R2, R83, 0x3, RZ ;  /* 0x0000000353027819 */ /* 0x000fe600000006ff */
[----:B------:R-:W-:Y:S01]  /*4500*/  @!P3 LDS.128 R120, [R74] ;  /* 0x000000004a78b984 */ /* 0x000fe20000000c00 */
[----:B------:R-:W-:Y:S03]  /*4510*/  BSSY B3, `(.L_x_365) ;  /* 0x0000110000037945 */ /* 0x000fe60003800000 */
[----:B------:R-:W-:Y:S04]  /*4520*/  @!P3 LDS.128 R116, [R74+0x800] ;  /* 0x000800004a74b984 */ /* 0x000fe80000000c00 */
[----:B------:R-:W-:Y:S04]  /*4530*/  @!P3 LDS.128 R112, [R74+0x1000] ;  /* 0x001000004a70b984 */ /* 0x000fe80000000c00 */
[----:B------:R-:W-:Y:S04]  /*4540*/  @!P3 LDS.128 R108, [R74+0x1800] ;  /* 0x001800004a6cb984 */ /* 0x000fe80000000c00 */
[----:B------:R-:W-:Y:S04]  /*4550*/  @!P3 LDS.128 R64, [R74+0x2000] ;  /* 0x002000004a40b984 */ /* 0x000fe80000000c00 */
[----:B------:R-:W-:Y:S04]  /*4560*/  @!P3 LDS.128 R60, [R74+0x2800] ;  /* 0x002800004a3cb984 */ /* 0x000fe80000000c00 */
[----:B------:R-:W-:Y:S04]  /*4570*/  @!P3 LDS.128 R56, [R74+0x3000] ;  /* 0x003000004a38b984 */ /* 0x000fe80000000c00 */
[----:B------:R-:W5:Y:S01]  /*4580*/  @!P3 LDS.128 R12, [R74+0x3800] ;  /* 0x003800004a0cb984 */ /* 0x000f620000000c00 */
[----:B------:R-:W-:Y:S01]  /*4590*/  BAR.SYNC.DEFER_BLOCKING 0x0 ;  /* 0x0000000000007b1d */ /* 0x000fe20000010000 */
        /* <DEDUP_REMOVED lines=34> */
[C---:B------:R-:W-:Y:S04]  /*47c0*/  LEA R60, P0, R88.reuse, R102, 0x2 ;  /* 0x00000066583c7211 */ /* 0x040fe800078010ff */
[----:B------:R-:W-:Y:S07]  /*47d0*/  LEA.HI.X.SX32 R61, R88, R103, 0x2, P0 ;  /* 0x00000067583d7211 */ /* 0x000fee00000f16ff */
[----:B------:R-:W-:Y:S05]  /*47e0*/  @P4 BRA `(.L_x_367) ;  /* 0x0000000000144947 */ /* 0x000fea0003800000 */
.L_x_368:
[----:B------:R-:W5:Y:S04]  /*47f0*/  LDG.E.STRONG.GPU R3, desc[UR32][R60.64] ;  /* 0x000000203c037981 */ /* 0x000f68000c1ef900 */
[----:B-----5:R-:W-:Y:S01]  /*4800*/  CCTL.IVALL ;  /* 0x00000000ff00798f */ /* 0x020fe20002000000 */
[----:B------:R-:W-:Y:S05]  /*4810*/  YIELD ;  /* 0x0000000000007946 */ /* 0x000fea0003800000 */
[----:B------:R-:W-:-:S13]  /*4820*/  ISETP.NE.AND P0, PT, R3, R86, PT ;  /* 0x000000560300720c */ /* 0x000fda0003f05270 */
[----:B------:R-:W-:Y:S05]  /*4830*/  @P0 BRA `(.L_x_368) ;  /* 0xfffffffc00ec0947 */ /* 0x000fea000383ffff */
.L_x_367:
[----:B------:R-:W-:Y:S05]  /*4840*/  WARPSYNC.ALL ;  /* 0x0000000000007948 */ /* 0x000fea0003800000 */
[----:B------:R-:W-:Y:S06]  /*4850*/  BAR.SYNC.DEFER_BLOCKING 0x0 ;  /* 0x0000000000007b1d */ /* 0x000fec0000010000 */
[----:B------:R-:W-:Y:S04]  /*4860*/  BSSY.RECONVERGENT B2, `(.L_x_369) ;  /* 0x000008b000027945 */ /* 0x000fe80003800200 */
[----:B------:R-:W-:Y:S05]  /*4870*/  @P3 BRA `(.L_x_370) ;  /* 0x0000000800243947 */ /* 0x000fea0003800000 */
[----:B------:R-:W-:Y:S01]  /*4880*/  ISETP.NE.AND P2, PT, R86, RZ, PT ;  /* 0x000000ff5600720c */ /* 0x000fe20003f45270 */
[----:B------:R-:W-:Y:S01]  /*4890*/  BSSY.RECONVERGENT B1, `(.L_x_371) ;  /* 0x000001e000017945 */ /* 0x000fe20003800200 */
[----:B------:R-:W-:Y:S01]  /*48a0*/  SHF.R.U32.HI R10, RZ, 0x2, R8 ;  /* 0x00000002ff0a7819 */ /* 0x000fe20000011608 */
[----:B------:R-:W-:Y:S03]  /*48b0*/  IMAD R12, R88, 0x20, R77 ;  /* 0x00000020580c7824 */ /* 0x000fe600078e024d */
[----:B------:R-:W-:Y:S04]  /*48c0*/  LOP3.LUT R10, R10, 0x7, RZ, 0xc0, !PT ;  /* 0x000000070a0a7812 */ /* 0x000fe800078ec0ff */
[----:B------:R-:W-:Y:S03]  /*48d0*/  LOP3.LUT R3, R10, 0x8, RZ, 0xfc, !PT ;  /* 0x000000080a037812 */ /* 0x000fe600078efcff */
[----:B------:R-:W-:Y:S05]  /*48e0*/  @!P2 BRA `(.L_x_372) ;  /* 0x000000000060a947 */ /* 0x000fea0003800000 */
[C---:B------:R-:W-:Y:S01]  /*48f0*/  LEA R14, P0, R12.reuse, R104, 0x4 ;  /* 0x000000680c0e7211 */ /* 0x040fe200078020ff */
[----:B------:R-:W-:Y:S03]  /*4900*/  BSSY.RECONVERGENT B0, `(.L_x_373) ;  /* 0x0000008000007945 */ /* 0x000fe60003800200 */
[----:B------:R-:W-:Y:S01]  /*4910*/  LEA.HI.X.SX32 R15, R12, R105, 0x4, P0 ;  /* 0x000000690c0f7211 */ /* 0x000fe200000f26ff */
[----:B------:R-:W-:Y:S08]  /*4920*/  @P5 BRA `(.L_x_374) ;  /* 0x0000000000145947 */ /* 0x000ff00003800000 */
[----:B------:R-:W-:Y:S01]  /*4930*/  @!PT LDS RZ, [RZ] ;  /* 0x00000000fffff984 */ /* 0x000fe20000000800 */
[----:B------:R-:W-:Y:S01]  /*4940*/  @!PT LDS RZ, [RZ] ;  /* 0x00000000fffff984 */ /* 0x000fe20000000800 */
[----:B------:R-:W-:Y:S01]  /*4950*/  @!PT LDS RZ, [RZ] ;  /* 0x00000000fffff984 */ /* 0x000fe20000000800 */
[----:B------:R1:W-:Y:S04]  /*4960*/  LDGSTS.E.BYPASS.LTC128B.128 [R9], desc[UR32][R14.64] ;  /* 0x000000000e097fae */ /* 0x0003e8000b981a20 */
[----:B------:R1:W-:Y:S02]  /*4970*/  LDGSTS.E.BYPASS.LTC128B.128 [R9+0x800], desc[UR32][R14.64+0x100] ;  /* 0x008001000e097fae */ /* 0x0003e4000b981a20 */
.L_x_374:
[----:B------:R-:W-:Y:S05]  /*4980*/  BSYNC.RECONVERGENT B0 ;  /* 0x0000000000007941 */ /* 0x000fea0003800200 */
.L_x_373:
[----:B------:R-:W-:Y:S01]  /*4990*/  ISETP.GE.AND P0, PT, R3, R71, PT ;  /* 0x000000470300720c */ /* 0x000fe20003f06270 */
[----:B------:R-:W-:Y:S11]  /*49a0*/  BSSY.RECONVERGENT B0, `(.L_x_375) ;  /* 0x000000a000007945 */ /* 0x000ff60003800200 */
[----:B------:R-:W-:Y:S01]  /*49b0*/  @!UPT UIADD3 URZ, UPT, UPT, URZ, URZ, URZ ;  /* 0x000000fffffff290 */ /* 0x000fe2000fffe0ff */
[----:B------:R-:W-:Y:S05]  /*49c0*/  @P0 BRA `(.L_x_376) ;  /* 0x00000000001c0947 */ /* 0x000fea0003800000 */
[C---:B-1----:R-:W-:Y:S04]  /*49d0*/  LEA R14, P0, R2.reuse, R14, 0x4 ;  /* 0x0000000e020e7211 */ /* 0x042fe800078020ff */
[----:B------:R-:W-:Y:S05]  /*49e0*/  LEA.HI.X.SX32 R15, R2, R15, 0x4, P0 ;  /* 0x0000000f020f7211 */ /* 0x000fea00000f26ff */
[----:B------:R-:W-:Y:S01]  /*49f0*/  @!PT LDS RZ, [RZ] ;  /* 0x00000000fffff984 */ /* 0x000fe20000000800 */
[----:B------:R-:W-:Y:S01]  /*4a00*/  @!PT LDS RZ, [RZ] ;  /* 0x00000000fffff984 */ /* 0x000fe20000000800 */
[----:B------:R-:W-:Y:S01]  /*4a10*/  @!PT LDS RZ, [RZ] ;  /* 0x00000000fffff984 */ /* 0x000fe20000000800 */
[----:B------:R1:W-:Y:S04]  /*4a20*/  LDGSTS.E.BYPASS.LTC128B.128 [R9+0x1000], desc[UR32][R14.64] ;  /* 0x010000000e097fae */ /* 0x0003e8000b981a20 */
[----:B------:R1:W-:Y:S02]  /*4a30*/  LDGSTS.E.BYPASS.LTC128B.128 [R9+0x1800], desc[UR32][R14.64+0x100] ;  /* 0x018001000e097fae */ /* 0x0003e4000b981a20 */
.L_x_376:
[----:B------:R-:W-:Y:S05]  /*4a40*/  BSYNC.RECONVERGENT B0 ;  /* 0x0000000000007941 */ /* 0x000fea0003800200 */
.L_x_375:
[----:B------:R-:W0:Y:S01]  /*4a50*/  LDGDEPBAR ;  /* 0x00000000000079af */ /* 0x000e220000000000 */
[----:B------:R-:W-:Y:S04]  /*4a60*/  DEPBAR.LE SB0, 0x0 ;  /* 0x000080000000791a */ /* 0x000fe80000000000 */
.L_x_372:
[----:B------:R-:W-:Y:S05]  /*4a70*/  BSYNC.RECONVERGENT B1 ;  /* 0x0000000000017941 */ /* 0x000fea0003800200 */
.L_x_371:
[C---:B------:R-:W-:Y:S01]  /*4a80*/  LEA R62, P0, R12.reuse, R100, 0x4 ;  /* 0x000000640c3e7211 */ /* 0x040fe200078020ff */
[----:B------:R-:W5:Y:S01]  /*4a90*/  LDCU UR5, c[0x0][0x3a0] ;  /* 0x00007400ff0577ac */ /* 0x000f620008000800 */
[----:B------:R-:W-:Y:S02]  /*4aa0*/  BSSY.RECONVERGENT B0, `(.L_x_377) ;  /* 0x0000033000007945 */ /* 0x000fe40003800200 */
[----:B------:R-:W-:Y:S02]  /*4ab0*/  LEA.HI.X.SX32 R63, R12, R101, 0x4, P0 ;  /* 0x000000650c3f7211 */ /* 0x000fe400000f26ff */
[----:B-----5:R-:W-:Y:S11]  /*4ac0*/  ISETP.GE.AND P1, PT, R10, UR5, PT ;  /* 0x000000050a007c0c */ /* 0x020ff6000bf26270 */
[----:B------:R-:W-:Y:S02]  /*4ad0*/  @!UPT UIADD3 URZ, UPT, UPT, URZ, URZ, URZ ;  /* 0x000000fffffff290 */ /* 0x000fe4000fffe0ff */
[----:B------:R-:W-:Y:S05]  /*4ae0*/  @P1 BRA `(.L_x_378) ;  /* 0x0000000000b81947 */ /* 0x000fea0003800000 */
[----:B------:R-:W5:Y:S01]  /*4af0*/  @P2 LDS.128 R56, [R9] ;  /* 0x0000000009382984 */ /* 0x000f620000000c00 */
[CC--:B------:R-:W-:Y:S02]  /*4b00*/  ISETP.NE.AND P1, PT, R86.reuse, R0.reuse, PT ;  /* 0x000000005600720c */ /* 0x0c0fe40003f25270 */
[----:B------:R-:W-:Y:S04]  /*4b10*/  ISETP.NE.AND P0, PT, R86, R0, PT ;  /* 0x000000005600720c */ /* 0x000fe80003f05270 */
[----:B-1----:R-:W1:Y:S01]  /*4b20*/  @P2 LDS.128 R12, [R9+0x800] ;  /* 0x00080000090c2984 */ /* 0x002e620000000c00 */
[----:B-----5:R-:W-:Y:S02]  /*4b30*/  @P2 HADD2.F32 R64, -RZ, R58.H0_H0 ;  /* 0x2000003aff402230 */ /* 0x020fe40000004100 */
[----:B------:R-:W-:Y:S02]  /*4b40*/  @P2 HADD2.F32 R65, -RZ, R57.H0_H0 ;  /* 0x20000039ff412230 */ /* 0x000fe40000004100 */
[----:B------:R-:W-:Y:S02]  /*4b50*/  @P2 HADD2.F32 R66, -RZ, R56.H0_H0 ;  /* 0x20000038ff422230 */ /* 0x000fe40000004100 */
        /* <DEDUP_REMOVED lines=9> */
[----:B-1----:R-:W-:Y:S02]  /*4bf0*/  @P2 HADD2.F32 R10, -RZ, R15.H0_H0 ;  /* 0x2000000fff0a2230 */ /* 0x002fe40000004100 */
[----:B------:R-:W-:Y:S01]  /*4c00*/  @P2 FADD R24, R24, R57 ;  /* 0x0000003918182221 */ /* 0x000fe20000000000 */
[----:B------:R-:W-:Y:S02]  /*4c10*/  @P2 HADD2.F32 R57, -RZ, R13.H0_H0 ;  /* 0x2000000dff392230 */ /* 0x000fe40000004100 */
[----:B------:R-:W-:Y:S01]  /*4c20*/  @P2 FADD R28, R28, R56 ;  /* 0x000000381c1c2221 */ /* 0x000fe20000000000 */
[----:B------:R-:W-:Y:S02]  /*4c30*/  @P2 HADD2.F32 R56, -RZ, R14.H0_H0 ;  /* 0x2000000eff382230 */ /* 0x000fe40000004100 */
[----:B------:R-:W-:Y:S01]  /*4c40*/  @P2 FADD R37, R37, R10 ;  /* 0x0000000a25252221 */ /* 0x000fe20000000000 */
[----:B------:R-:W-:Y:S02]  /*4c50*/  @P2 HADD2.F32 R58, -RZ, R12.H0_H0 ;  /* 0x2000000cff3a2230 */ /* 0x000fe40000004100 */
[----:B------:R-:W-:Y:S01]  /*4c60*/  @P2 FADD R41, R41, R57 ;  /* 0x0000003929292221 */ /* 0x000fe20000000000 */
[----:B------:R-:W-:Y:S01]  /*4c70*/  @P1 F2FP.F16.F32.PACK_AB R57, R24, R40 ;  /* 0x000000281839123e */ /* 0x000fe200000000ff */
[----:B------:R-:W-:Y:S02]  /*4c80*/  @P2 HADD2.F32 R59, -RZ, R59.H1_H1 ;  /* 0x3000003bff3b2230 */ /* 0x000fe40000004100 */
[----:B------:R-:W-:Y:S01]  /*4c90*/  @P2 FADD R53, R53, R56 ;  /* 0x0000003835352221 */ /* 0x000fe20000000000 */
[----:B------:R-:W-:Y:S01]  /*4ca0*/  @P1 F2FP.F16.F32.PACK_AB R56, R28, R48 ;  /* 0x000000301c38123e */ /* 0x000fe200000000ff */
[----:B------:R-:W-:Y:S02]  /*4cb0*/  @P2 HADD2.F32 R15, -RZ, R15.H1_H1 ;  /* 0x3000000fff0f2230 */ /* 0x000fe40000004100 */
        /* <DEDUP_REMOVED lines=8> */
[----:B------:R-:W-:Y:S01]  /*4d40*/  @P1 F2FP.F16.F32.PACK_AB R59, R44, R36 ;  /* 0x000000242c3b123e */ /* 0x000fe200000000ff */
[----:B------:R-:W-:Y:S01]  /*4d50*/  @P2 FADD R25, R25, R13 ;  /* 0x0000000d19192221 */ /* 0x000fe20000000000 */
[----:B------:R-:W-:Y:S01]  /*4d60*/  @P0 F2FP.F16.F32.PACK_AB R15, R45, R37 ;  /* 0x000000252d0f023e */ /* 0x000fe200000000ff */
[----:B------:R-:W-:Y:S01]  /*4d70*/  @P2 FADD R29, R29, R12 ;  /* 0x0000000c1d1d2221 */ /* 0x000fe20000000000 */
[----:B------:R-:W-:Y:S01]  /*4d80*/  @P0 F2FP.F16.F32.PACK_AB R14, R33, R53 ;  /* 0x00000035210e023e */ /* 0x000fe200000000ff */
[----:B------:R1:W-:Y:S01]  /*4d90*/  @P1 STG.E.128 desc[UR32][R62.64], R56 ;  /* 0x000000383e001986 */ /* 0x0003e2000c101d20 */
[----:B------:R-:W-:Y:S02]  /*4da0*/  @P0 F2FP.F16.F32.PACK_AB R13, R25, R41 ;  /* 0x00000029190d023e */ /* 0x000fe400000000ff */
[----:B------:R-:W-:Y:S05]  /*4db0*/  @P0 F2FP.F16.F32.PACK_AB R12, R29, R49 ;  /* 0x000000311d0c023e */ /* 0x000fea00000000ff */
[----:B------:R1:W-:Y:S02]  /*4dc0*/  @P0 STG.E.128 desc[UR32][R62.64+0x100], R12 ;  /* 0x0001000c3e000986 */ /* 0x0003e4000c101d20 */
.L_x_378:
[----:B------:R-:W-:Y:S05]  /*4dd0*/  BSYNC.RECONVERGENT B0 ;  /* 0x0000000000007941 */ /* 0x000fea0003800200 */
.L_x_377:
[----:B------:R-:W-:Y:S11]  /*4de0*/  ISETP.GE.AND P0, PT, R3, R71, PT ;  /* 0x000000470300720c */ /* 0x000ff60003f06270 */
[----:B------:R-:W-:Y:S02]  /*4df0*/  @!UPT UIADD3 URZ, UPT, UPT, URZ, URZ, URZ ;  /* 0x000000fffffff290 */ /* 0x000fe4000fffe0ff */
[----:B------:R-:W-:Y:S05]  /*4e00*/  @P0 BRA `(.L_x_370) ;  /* 0x0000000000c00947 */ /* 0x000fea0003800000 */
[----:B-1----:R-:W1:Y:S01]  /*4e10*/  @P2 LDS.128 R56, [R9+0x1000] ;  /* 0x0010000009382984 */ /* 0x002e620000000c00 */
[----:B------:R-:W-:Y:S02]  /*4e20*/  LEA R62, P0, R2, R62, 0x4 ;  /* 0x0000003e023e7211 */ /* 0x000fe400078020ff */
[-C--:B------:R-:W-:Y:S02]  /*4e30*/  ISETP.NE.AND P1, PT, R86, R0.reuse, PT ;  /* 0x000000005600720c */ /* 0x080fe40003f25270 */
[----:B------:R-:W-:Y:S02]  /*4e40*/  LEA.HI.X.SX32 R63, R2, R63, 0x4, P0 ;  /* 0x0000003f023f7211 */ /* 0x000fe400000f26ff */
[----:B------:R-:W5:Y:S01]  /*4e50*/  @P2 LDS.128 R12, [R9+0x1800] ;  /* 0x00180000090c2984 */ /* 0x000f620000000c00 */
[----:B------:R-:W-:Y:S01]  /*4e60*/  ISETP.NE.AND P0, PT, R86, R0, PT ;  /* 0x000000005600720c */ /* 0x000fe20003f05270 */
[----:B-1----:R-:W-:Y:S02]  /*4e70*/  @P2 HADD2.F32 R64, -RZ, R57.H0_H0 ;  /* 0x20000039ff402230 */ /* 0x002fe40000004100 */
        /* <DEDUP_REMOVED lines=9> */
[----:B-----5:R-:W-:Y:S02]  /*4f10*/  @P2 HADD2.F32 R3, -RZ, R15.H0_H0 ;  /* 0x2000000fff032230 */ /* 0x020fe40000004100 */
[----:B------:R-:W-:Y:S01]  /*4f20*/  @P2 FADD R26, R26, R57 ;  /* 0x000000391a1a2221 */ /* 0x000fe20000000000 */
[----:B------:R-:W-:Y:S02]  /*4f30*/  @P2 HADD2.F32 R10, -RZ, R14.H0_H0 ;  /* 0x2000000eff0a2230 */ /* 0x000fe40000004100 */
[----:B------:R-:W-:Y:S01]  /*4f40*/  @P2 FADD R30, R30, R56 ;  /* 0x000000381e1e2221 */ /* 0x000fe20000000000 */
[----:B------:R-:W-:Y:S02]  /*4f50*/  @P2 HADD2.F32 R56, -RZ, R13.H0_H0 ;  /* 0x2000000dff382230 */ /* 0x000fe40000004100 */
        /* <DEDUP_REMOVED lines=16> */
[----:B------:R-:W-:Y:S01]  /*5060*/  @P2 HADD2.F32 R12, -RZ, R12.H1_H1 ;  /* 0x3000000cff0c2230 */ /* 0x000fe20000004100 */
[----:B------:R-:W-:Y:S01]  /*5070*/  @P1 F2FP.F16.F32.PACK_AB R58, R34, R54 ;  /* 0x00000036223a123e */ /* 0x000fe200000000ff */
[----:B------:R-:W-:Y:S01]  /*5080*/  @P2 FADD R35, R35, R14 ;  /* 0x0000000e23232221 */ /* 0x000fe20000000000 */
[----:B------:R-:W-:Y:S01]  /*5090*/  @P2 FADD R27, R27, R13 ;  /* 0x0000000d1b1b2221 */ /* 0x000fe20000000000 */
[----:B------:R-:W-:Y:S01]  /*50a0*/  @P0 F2FP.F16.F32.PACK_AB R15, R47, R39 ;  /* 0x000000272f0f023e */ /* 0x000fe200000000ff */
[----:B------:R-:W-:Y:S01]  /*50b0*/  @P2 FADD R31, R31, R12 ;  /* 0x0000000c1f1f2221 */ /* 0x000fe20000000000 */
[----:B------:R1:W-:Y:S01]  /*50c0*/  @P1 STG.E.128 desc[UR32][R62.64], R56 ;  /* 0x000000383e001986 */ /* 0x0003e2000c101d20 */
[----:B------:R-:W-:Y:S02]  /*50d0*/  @P0 F2FP.F16.F32.PACK_AB R14, R35, R55 ;  /* 0x00000037230e023e */ /* 0x000fe400000000ff */
[----:B------:R-:W-:Y:S02]  /*50e0*/  @P0 F2FP.F16.F32.PACK_AB R13, R27, R43 ;  /* 0x0000002b1b0d023e */ /* 0x000fe400000000ff */
[----:B------:R-:W-:Y:S05]  /*50f0*/  @P0 F2FP.F16.F32.PACK_AB R12, R31, R51 ;  /* 0x000000331f0c023e */ /* 0x000fea00000000ff */
[----:B------:R1:W-:Y:S02]  /*5100*/  @P0 STG.E.128 desc[UR32][R62.64+0x100], R12 ;  /* 0x0001000c3e000986 */ /* 0x0003e4000c101d20 */
.L_x_370:
[----:B------:R-:W-:Y:S05]  /*5110*/  BSYNC.RECONVERGENT B2 ;  /* 0x0000000000027941 */ /* 0x000fea0003800200 */
.L_x_369:
[----:B------:R-:W-:Y:S06]  /*5120*/  BAR.SYNC.DEFER_BLOCKING 0x0 ;  /* 0x0000000000007b1d */ /* 0x000fec0000010000 */
[----:B------:R-:W-:Y:S05]  /*5130*/  @P4 BRA `(.L_x_366) ;  /* 0x0000000000404947 */ /* 0x000fea0003800000 */
[----:B------:R-:W-:Y:S02]  /*5140*/  ISETP.NE.AND P1, PT, R86, R0, PT ;  /* 0x000000005600720c */ /* 0x000fe40003f25270 */
[C---:B-1----:R-:W-:Y:S04]  /*5150*/  LEA R12, P0, R88.reuse, R98, 0x2 ;  /* 0x00000062580c7211 */ /* 0x042fe800078010ff */
[----:B------:R-:W-:Y:S07]  /*5160*/  LEA.HI.X.SX32 R13, R88, R99, 0x2, P0 ;  /* 0x00000063580d7211 */ /* 0x000fee00000f16ff */
        /* <DEDUP_REMOVED lines=13> */
.L_x_366:
[----:B------:R-:W-:Y:S11]  /*5240*/  ISETP.NE.AND P0, PT, R86, R0, PT ;  /* 0x000000005600720c */ /* 0x000ff60003f05270 */
[----:B------:R-:W-:Y:S02]  /*5250*/  @!UPT UIADD3 URZ, UPT, UPT, URZ, URZ, URZ ;  /* 0x000000fffffff290 */ /* 0x000fe4000fffe0ff */
[----:B------:R-:W-:Y:S05]  /*5260*/  @P0 BRA `(.L_x_380) ;  /* 0x0000000000e80947 */ /* 0x000fea0003800000 */
.L_x_379:
[----:B------:R-:W-:Y:S01]  /*5270*/  SHF.R.U32.HI R3, RZ, 0x5, R8 ;  /* 0x00000005ff037819 */ /* 0x000fe20000011608 */
[----:B------:R-:W-:Y:S05]  /*5280*/  WARPSYNC.ALL ;  /* 0x0000000000007948 */ /* 0x000fea0003800000 */
[----:B------:R-:W-:Y:S02]  /*5290*/  LOP3.LUT R0, R8, 0x1f, RZ, 0xc0, !PT ;  /* 0x0000001f08007812 */ /* 0x000fe400078ec0ff */
[----:B-1----:R-:W-:Y:S02]  /*52a0*/  @!P3 F2FP.F16.F32.PACK_AB R14, R49, R48 ;  /* 0x00000030310eb23e */ /* 0x002fe400000000ff */
[----:B------:R-:W-:Y:S01]  /*52b0*/  @!P3 F2FP.F16.F32.PACK_AB R12, R29, R28 ;  /* 0x0000001c1d0cb23e */ /* 0x000fe200000000ff */
[----:B------:R-:W-:Y:S01]  /*52c0*/  IMAD R0, R83, R3, R0 ;  /* 0x0000000353007224 */ /* 0x000fe200078e0200 */
[----:B------:R-:W-:Y:S01]  /*52d0*/  @!P3 F2FP.F16.F32.PACK_AB R13, R51, R50 ;  /* 0x00000032330db23e */ /* 0x000fe200000000ff */
[----:B------:R1:W-:Y:S01]  /*52e0*/  @!P3 STS [R73], R14 ;  /* 0x0000000e4900b388 */ /* 0x0003e20000000800 */
[----:B------:R-:W-:Y:S01]  /*52f0*/  IMAD R3, R83, R71, RZ ;  /* 0x0000004753037224 */ /* 0x000fe200078e02ff */
[----:B------:R-:W-:Y:S01]  /*5300*/  @!P3 F2FP.F16.F32.PACK_AB R15, R41, R40 ;  /* 0x00000028290fb23e */ /* 0x000fe200000000ff */
[----:B------:R-:W-:Y:S01]  /*5310*/  IMAD R0, R88, 0x20, R0 ;  /* 0x0000002058007824 */ /* 0x000fe200078e0200 */
[----:B------:R5:W-:Y:S04]  /*5320*/  @!P3 STS [R73+0x10], R12 ;  /* 0x0000100c4900b388 */ /* 0x000be80000000800 */
[----:B------:R2:W-:Y:S01]  /*5330*/  @!P3 STS [R73+0x1080], R13 ;  /* 0x0010800d4900b388 */ /* 0x0005e20000000800 */
[CC--:B------:R-:W-:Y:S03]  /*5340*/  ISETP.GE.AND P1, PT, R0.reuse, R3.reuse, PT ;  /* 0x000000030000720c */ /* 0x0c0fe60003f26270 */
[----:B------:R3:W-:Y:S10]  /*5350*/  @!P3 STS [R73+0x20], R15 ;  /* 0x0000200f4900b388 */ /* 0x0007f40000000800 */
[----:B------:R-:W4:Y:S01]  /*5360*/  @!P1 S2R R10, SR_CgaCtaId ;  /* 0x00000000000a9919 */ /* 0x000f220000008800 */
[----:B------:R-:W-:Y:S01]  /*5370*/  @!P1 IMAD.WIDE R60, R0, 0x10, R100 ;  /* 0x00000010003c9825 */ /* 0x000fe200078e0264 */
[----:B-1----:R-:W-:Y:S03]  /*5380*/  @!P3 F2FP.F16.F32.PACK_AB R14, R43, R42 ;  /* 0x0000002a2b0eb23e */ /* 0x002fe600000000ff */
[----:B------:R-:W-:Y:S01]  /*5390*/  @!P1 IMAD.IADD R0, R2, 0x1, R0 ;  /* 0x0000000102009824 */ /* 0x000fe200078e0200 */
[----:B-----5:R-:W-:Y:S01]  /*53a0*/  @!P3 F2FP.F16.F32.PACK_AB R12, R27, R26 ;  /* 0x0000001a1b0cb23e */ /* 0x020fe200000000ff */
[----:B------:R1:W-:Y:S03]  /*53b0*/  @!P3 STS [R73+0x10a0], R14 ;  /* 0x0010a00e4900b388 */ /* 0x0003e60000000800 */
[----:B------:R-:W-:Y:S02]  /*53c0*/  ISETP.GE.AND P0, PT, R0, R3, PT ;  /* 0x000000030000720c */ /* 0x000fe40003f06270 */
[----:B------:R-:W-:Y:S01]  /*53d0*/  @!P3 F2FP.F16.F32.PACK_AB R3, R31, R30 ;  /* 0x0000001e1f03b23e */ /* 0x000fe200000000ff */
[----:B------:R5:W-:Y:S01]  /*53e0*/  @!P3 STS [R73+0x10b0], R12 ;  /* 0x0010b00c4900b388 */ /* 0x000be20000000800 */
[----:B--2---:R-:W-:Y:S02]  /*53f0*/  @!P3 F2FP.F16.F32.PACK_AB R13, R25, R24 ;  /* 0x00000018190db23e */ /* 0x004fe400000000ff */
[----:B---3--:R-:W-:Y:S01]  /*5400*/  @!P3 F2FP.F16.F32.PACK_AB R15, R55, R54 ;  /* 0x00000036370fb23e */ /* 0x008fe200000000ff */
[----:B------:R2:W-:Y:S04]  /*5410*/  @!P3 STS [R73+0x1090], R3 ;  /* 0x001090034900b388 */ /* 0x0005e80000000800 */
[----:B------:R3:W-:Y:S02]  /*5420*/  @!P3 STS [R73+0x30], R13 ;  /* 0x0000300d4900b388 */ /* 0x0007e40000000800 */
[----:B------:R-:W4:Y:S02]  /*5430*/  @!P0 S2R R2, SR_CgaCtaId ;  /* 0x0000000000028919 */ /* 0x000f240000008800 */
[----:B------:R4:W-:Y:S01]  /*5440*/  @!P3 STS [R73+0x10c0], R15 ;  /* 0x0010c00f4900b388 */ /* 0x0009e20000000800 */
[----:B-1----:R-:W-:Y:S02]  /*5450*/  @!P3 F2FP.F16.F32.PACK_AB R14, R33, R32 ;  /* 0x00000020210eb23e */ /* 0x002fe400000000ff */
[----:B-----5:R-:W-:Y:S03]  /*5460*/  @!P3 F2FP.F16.F32.PACK_AB R12, R37, R36 ;  /* 0x00000024250cb23e */ /* 0x020fe600000000ff */
[----:B------:R1:W-:Y:S01]  /*5470*/  @!P3 STS [R73+0x50], R14 ;  /* 0x0000500e4900b388 */ /* 0x0003e20000000800 */
[----:B--2---:R-:W-:Y:S03]  /*5480*/  @!P3 F2FP.F16.F32.PACK_AB R3, R53, R52 ;  /* 0x000000343503b23e */ /* 0x004fe600000000ff */
[----:B------:R2:W-:Y:S01]  /*5490*/  @!P3 STS [R73+0x60], R12 ;  /* 0x0000600c4900b388 */ /* 0x0005e20000000800 */
[----:B---3--:R-:W-:Y:S03]  /*54a0*/  @!P3 F2FP.F16.F32.PACK_AB R13, R35, R34 ;  /* 0x00000022230db23e */ /* 0x008fe600000000ff */
[----:B------:R3:W-:Y:S04]  /*54b0*/  @!P3 STS [R73+0x40], R3 ;  /* 0x000040034900b388 */ /* 0x0007e80000000800 */
[----:B------:R5:W-:Y:S01]  /*54c0*/  @!P3 STS [R73+0x10d0], R13 ;  /* 0x0010d00d4900b388 */ /* 0x000be20000000800 */
[----:B----4-:R-:W-:Y:S05]  /*54d0*/  @!P3 F2FP.F16.F32.PACK_AB R15, R45, R44 ;  /* 0x0000002c2d0fb23e */ /* 0x010fea00000000ff */
[----:B------:R-:W-:Y:S01]  /*54e0*/  @!P3 STS [R73+0x70], R15 ;  /* 0x0000700f4900b388 */ /* 0x000fe20000000800 */
[----:B-1----:R-:W-:Y:S02]  /*54f0*/  @!P3 F2FP.F16.F32.PACK_AB R14, R47, R46 ;  /* 0x0000002e2f0eb23e */ /* 0x002fe400000000ff */
[----:B--2---:R-:W-:Y:S03]  /*5500*/  @!P1 MOV R12, 0x400 ;  /* 0x00000400000c9802 */ /* 0x004fe60000000f00 */
[----:B------:R-:W-:Y:S01]  /*5510*/  @!P3 STS [R73+0x10f0], R14 ;  /* 0x0010f00e4900b388 */ /* 0x000fe20000000800 */
[----:B---3--:R-:W-:Y:S02]  /*5520*/  @!P3 F2FP.F16.F32.PACK_AB R3, R39, R38 ;  /* 0x000000262703b23e */ /* 0x008fe400000000ff */
[----:B------:R-:W-:Y:S01]  /*5530*/  @!P1 LEA R10, R10, R12, 0x18 ;  /* 0x0000000c0a0a9211 */ /* 0x000fe200078ec0ff */
[----:B-----5:R-:W-:Y:S02]  /*5540*/  IMAD.MOV.U32 R13, RZ, RZ, R76 ;  /* 0x000000ffff0d7224 */ /* 0x020fe400078e004c */
[----:B------:R1:W-:Y:S01]  /*5550*/  @!P3 STS [R73+0x10e0], R3 ;  /* 0x0010e0034900b388 */ /* 0x0003e20000000800 */
[C---:B------:R-:W-:Y:S02]  /*5560*/  @!P1 VIADD R13, R76.reuse, 0x108 ;  /* 0x000001084c0d9836 */ /* 0x040fe40000000000 */
[----:B------:R-:W-:Y:S01]  /*5570*/  @!P1 IMAD R10, R76, 0x10, R10 ;  /* 0x000000104c0a9824 */ /* 0x000fe200078e020a */
[----:B------:R-:W-:Y:S01]  /*5580*/  BAR.SYNC.DEFER_BLOCKING 0x0 ;  /* 0x0000000000007b1d */ /* 0x000fe20000010000 */
[----:B-1----:R-:W-:Y:S05]  /*5590*/  @!P0 MOV R3, 0x400 ;  /* 0x0000040000038802 */ /* 0x002fea0000000f00 */
[----:B------:R-:W1:Y:S01]  /*55a0*/  @!P1 LDS.128 R56, [R10] ;  /* 0x000000000a389984 */ /* 0x000e620000000c00 */
[----:B------:R-:W-:Y:S05]  /*55b0*/  @!P0 LEA R2, R2, R3, 0x18 ;  /* 0x0000000302028211 */ /* 0x000fea00078ec0ff */
[----:B------:R-:W-:Y:S05]  /*55c0*/  @!P0 IMAD R2, R13, 0x10, R2 ;  /* 0x000000100d028824 */ /* 0x000fea00078e0202 */
[----:B------:R2:W3:Y:S02]  /*55d0*/  @!P0 LDS.128 R12, [R2] ;  /* 0x00000000020c8984 */ /* 0x0004e40000000c00 */
[----:B--2---:R-:W-:Y:S02]  /*55e0*/  @!P0 IMAD.WIDE R2, R0, 0x10, R100 ;  /* 0x0000001000028825 */ /* 0x004fe400078e0264 */
[----:B-1----:R1:W-:Y:S04]  /*55f0*/  @!P1 STG.E.128 desc[UR32][R60.64], R56 ;  /* 0x000000383c009986 */ /* 0x0023e8000c101d20 */
[----:B---3--:R1:W-:Y:S02]  /*5600*/  @!P0 STG.E.128 desc[UR32][R2.64], R12 ;  /* 0x0000000c02008986 */ /* 0x0083e4000c101d20 */
.L_x_380:
[----:B------:R-:W-:Y:S05]  /*5610*/  BSYNC B3 ;  /* 0x0000000000037941 */ /* 0x000fea0003800000 */
.L_x_365:
[----:B------:R-:W-:Y:S01]  /*5620*/  MOV R93, RZ ;  /* 0x000000ff005d7202 */ /* 0x000fe20000000f00 */
[----:B-1----:R-:W-:Y:S02]  /*5630*/  IMAD R0, R70, UR10, RZ ;  /* 0x0000000a46007c24 */ /* 0x002fe4000f8e02ff */
[----:B------:R-:W-:Y:S02]  /*5640*/  VIADD R3, R89, 0x1 ;  /* 0x0000000159037836 */ /* 0x000fe40000000000 */
[----:B------:R-:W-:Y:S02]  /*5650*/  IMAD R2, R92, R89, R92 ;  /* 0x000000595c027224 */ /* 0x000fe400078e025c */
[----:B------:R-:W-:Y:S01]  /*5660*/  IMAD.IADD R0, R70, 0x1, R0 ;  /* 0x0000000146007824 */ /* 0x000fe200078e0200 */
[----:B------:R-:W-:Y:S01]  /*5670*/  ISETP.GE.AND P0, PT, R3, R90, PT ;  /* 0x0000005a0300720c */ /* 0x000fe20003f06270 */
[----:B------:R-:W-:Y:S01]  /*5680*/  VIADD R88, R88, 0x1 ;  /* 0x0000000158587836 */ /* 0x000fe20000000000 */
[----:B------:R-:W-:Y:S02]  /*5690*/  MOV R89, R3 ;  /* 0x0000000300597202 */ /* 0x000fe40000000f00 */
[----:B------:R-:W-:Y:S04]  /*56a0*/  IADD3 R0, PT, PT, R0, -R2, RZ ;  /* 0x8000000200007210 */ /* 0x000fe80007ffe0ff */
[----:B------:R-:W-:Y:S11]  /*56b0*/  ISETP.LT.OR P0, PT, R0, 0x1, P0 ;  /* 0x000000010000780c */ /* 0x000ff60000701670 */
[----:B------:R-:W-:Y:S02]  /*56c0*/  @!UPT UIADD3 URZ, UPT, UPT, URZ, URZ, URZ ;  /* 0x000000fffffff290 */ /* 0x000fe4000fffe0ff */
[----:B------:R-:W-:Y:S05]  /*56d0*/  @P0 BRA `(.L_x_364) ;  /* 0x0000000c00740947 */ /* 0x000fea0003800000 */
[----:B------:R-:W-:Y:S01]  /*56e0*/  VIADD R10, R70, 0xffffffff ;  /* 0xffffffff460a7836 */ /* 0x000fe20000000000 */
[-C--:B------:R-:W-:Y:S01]  /*56f0*/  IABS R15, R70.reuse ;  /* 0x00000046000f7213 */ /* 0x080fe20000000000 */
[----:B------:R-:W-:Y:S01]  /*5700*/  BSSY.RECONVERGENT B0, `(.L_x_381) ;  /* 0x000004d000007945 */ /* 0x000fe20003800200 */
[----:B------:R-:W-:Y:S01]  /*5710*/  IABS R13, R70 ;  /* 0x00000046000d7213 */ /* 0x000fe20000000000 */
[----:B------:R-:W-:Y:S01]  /*5720*/  IMAD.MOV.U32 R86, RZ, RZ, RZ ;  /* 0x000000ffff567224 */ /* 0x000fe200078e00ff */
[----:B------:R-:W-:Y:S01]  /*5730*/  IADD3 R57, PT, PT, R10, R2, RZ ;  /* 0x000000020a397210 */ /* 0x000fe20007ffe0ff */
[----:B------:R-:W1:Y:S01]  /*5740*/  I2F.RP R58, R15 ;  /* 0x0000000f003a7306 */ /* 0x000e620000209400 */
[----:B------:R-:W-:Y:S01]  /*5750*/  VIMNMX R0, PT, PT, R92, R0, PT ;  /* 0x000000005c007248 */ /* 0x000fe20003fe0100 */
[----:B------:R-:W-:Y:S01]  /*5760*/  IMAD.MOV R13, RZ, RZ, -R13 ;  /* 0x000000ffff0d7224 */ /* 0x000fe200078e0a0d */
[----:B------:R-:W-:Y:S02]  /*5770*/  IABS R12, R57 ;  /* 0x00000039000c7213 */ /* 0x000fe40000000000 */
[----:B------:R-:W-:Y:S02]  /*5780*/  LOP3.LUT R57, R57, R70, RZ, 0x3c, !PT ;  /* 0x0000004639397212 */ /* 0x000fe400078e3cff */
[----:B------:R-:W-:Y:S02]  /*5790*/  MOV R87, 0x1 ;  /* 0x0000000100577802 */ /* 0x000fe40000000f00 */
[----:B------:R-:W-:Y:S01]  /*57a0*/  ISETP.GE.AND P1, PT, R57, RZ, PT ;  /* 0x000000ff3900720c */ /* 0x000fe20003f26270 */
[----:B-1----:R-:W1:Y:S02]  /*57b0*/  MUFU.RCP R58, R58 ;  /* 0x0000003a003a7308 */ /* 0x002e640000001000 */
[----:B-1----:R-:W-:Y:S08]  /*57c0*/  VIADD R58, R58, 0xffffffe ;  /* 0x0ffffffe3a3a7836 */ /* 0x002ff00000000000 */
[----:B------:R-:W1:Y:S02]  /*57d0*/  F2I.FTZ.U32.TRUNC.NTZ R59, R58 ;  /* 0x0000003a003b7305 */ /* 0x000e64000021f000 */
[--C-:B-1----:R-:W-:Y:S02]  /*57e0*/  IMAD.MOV R14, RZ, RZ, -R59.reuse ;  /* 0x000000ffff0e7224 */ /* 0x102fe400078e0a3b */
[----:B------:R-:W-:Y:S02]  /*57f0*/  IMAD.MOV.U32 R58, RZ, RZ, RZ ;  /* 0x000000ffff3a7224 */ /* 0x000fe400078e00ff */
[----:B------:R-:W-:Y:S04]  /*5800*/  IMAD R14, R14, R15, RZ ;  /* 0x0000000f0e0e7224 */ /* 0x000fe800078e02ff */
[----:B------:R-:W-:Y:S04]  /*5810*/  IMAD.HI.U32 R14, R59, R14, R58 ;  /* 0x0000000e3b0e7227 */ /* 0x000fe800078e003a */
[----:B------:R-:W-:Y:S02]  /*5820*/  IMAD.IADD R58, R92, 0x1, R2 ;  /* 0x000000015c3a7824 */ /* 0x000fe400078e0202 */
[----:B------:R-:W-:Y:S04]  /*5830*/  IMAD.HI.U32 R56, R14, R12, RZ ;  /* 0x0000000c0e387227 */ /* 0x000fe800078e00ff */
[----:B------:R-:W-:Y:S05]  /*5840*/  IMAD R12, R56, R13, R12 ;  /* 0x0000000d380c7224 */ /* 0x000fea00078e020c */
[----:B------:R-:W-:Y:S11]  /*5850*/  ISETP.GT.U32.AND P0, PT, R15, R12, PT ;  /* 0x0000000c0f00720c */ /* 0x000ff60003f04070 */
[----:B------:R-:W-:Y:S02]  /*5860*/  @!UPT UIADD3 URZ, UPT, UPT, URZ, URZ, URZ ;  /* 0x000000fffffff290 */ /* 0x000fe4000fffe0ff */
[-C--:B------:R-:W-:Y:S01]  /*5870*/  @!P0 IADD3 R12, PT, PT, R12, -R15.reuse, RZ ;  /* 0x8000000f0c0c8210 */ /* 0x080fe20007ffe0ff */
[----:B------:R-:W-:Y:S01]  /*5880*/  @!P0 VIADD R56, R56, 0x1 ;  /* 0x0000000138388836 */ /* 0x000fe20000000000 */
[----:B------:R-:W-:Y:S02]  /*5890*/  ISETP.NE.AND P0, PT, R70, RZ, PT ;  /* 0x000000ff4600720c */ /* 0x000fe40003f05270 */
[----:B------:R-:W-:Y:S02]  /*58a0*/  ISETP.GE.U32.AND P2, PT, R12, R15, PT ;  /* 0x0000000f0c00720c */ /* 0x000fe40003f46070 */
[----:B------:R-:W-:Y:S11]  /*58b0*/  LOP3.LUT R12, RZ, R70, RZ, 0x33, !PT ;  /* 0x00000046ff0c7212 */ /* 0x000ff600078e33ff */
[----:B------:R-:W-:Y:S05]  /*58c0*/  @P2 VIADD R56, R56, 0x1 ;  /* 0x0000000138382836 */ /* 0x000fea0000000000 */
[----:B------:R-:W-:Y:S04]  /*58d0*/  @!P1 IADD3 R56, PT, PT, -R56, RZ, RZ ;  /* 0x000000ff38389210 */ /* 0x000fe80007ffe1ff */
[----:B------:R-:W-:Y:S05]  /*58e0*/  SEL R57, R12, R56, !P0 ;  /* 0x000000380c397207 */ /* 0x000fea0004000000 */
[----:B------:R-:W-:Y:S05]  /*58f0*/  IMAD R56, R70, R57, RZ ;  /* 0x0000003946387224 */ /* 0x000fea00078e02ff */
[----:B------:R-:W-:Y:S11]  /*5900*/  ISETP.GT.AND P1, PT, R56, R58, PT ;  /* 0x0000003a3800720c */ /* 0x000ff60003f24270 */
[----:B------:R-:W-:Y:S02]  /*5910*/  @!UPT UIADD3 URZ, UPT, UPT, URZ, URZ, URZ ;  /* 0x000000fffffff290 */ /* 0x000fe4000fffe0ff */
[----:B------:R-:W-:Y:S05]  /*5920*/  @P1 BRA `(.L_x_382) ;  /* 0x0000000000a81947 */ /* 0x000fea0003800000 */
[----:B------:R-:W-:Y:S05]  /*5930*/  IMAD.IADD R56, R56, 0x1, -R2 ;  /* 0x0000000138387824 */ /* 0x000fea00078e0a02 */
[----:B------:R-:W-:Y:S04]  /*5940*/  IADD3 R58, PT, PT, -R56, R10, R92 ;  /* 0x0000000a383a7210 */ /* 0x000fe80007ffe15c */
        /* <DEDUP_REMOVED lines=11> */
[----:B------:R-:W-:Y:S02]  /*5a00*/  IADD3 R2, PT, PT, -R57, UR10, RZ ;  /* 0x0000000a39027c10 */ /* 0x000fe4000fffe1ff */
[----:B------:R-:W-:Y:S03]  /*5a10*/  SEL R87, RZ, 0x1, !P1 ;  /* 0x00000001ff577807 */ /* 0x000fe60004800000 */
[----:B------:R-:W-:Y:S06]  /*5a20*/  IMAD R2, R70, R2, RZ ;  /* 0x0000000246027224 */ /* 0x000fec00078e02ff */
        /* <DEDUP_REMOVED lines=26> */
.L_x_382:
[----:B------:R-:W-:Y:S05]  /*5bd0*/  BSYNC.RECONVERGENT B0 ;  /* 0x0000000000007941 */ /* 0x000fea0003800200 */
.L_x_381:
        /* <DEDUP_REMOVED lines=11> */
[----:B------:R-:W-:Y:S01]  /*5c90*/  IMAD R2, R92, R84, RZ ;  /* 0x000000545c027224 */ /* 0x000fe200078e02ff */
[C---:B------:R-:W-:Y:S01]  /*5ca0*/  ISETP.NE.AND P2, PT, R88.reuse, RZ, PT ;  /* 0x000000ff5800720c */ /* 0x040fe20003f45270 */
[----:B------:R-:W-:Y:S01]  /*5cb0*/  IMAD R80, R88, 0x20, R8 ;  /* 0x0000002058507824 */ /* 0x000fe200078e0208 */
[----:B------:R-:W-:Y:S01]  /*5cc0*/  ISETP.GE.AND P3, PT, R0, 0x1, PT ;  /* 0x000000010000780c */ /* 0x000fe20003f66270 */
[----:B------:R-:W-:Y:S01]  /*5cd0*/  BSSY.RECONVERGENT B1, `(.L_x_383) ;  /* 0x0000027000017945 */ /* 0x000fe20003800200 */
[C---:B--2---:R-:W-:Y:S04]  /*5ce0*/  LEA R4, P0, R2.reuse, RZ, 0x4 ;  /* 0x000000ff02047211 */ /* 0x044fe800078020ff */
[----:B------:R-:W-:Y:S02]  /*5cf0*/  LEA.HI.X.SX32 R5, R2, RZ, 0x4, P0 ;  /* 0x000000ff02057211 */ /* 0x000fe400000f26ff */
[-C--:B------:R-:W-:Y:S02]  /*5d00*/  IADD3 R12, P1, PT, R96, -R4.reuse, RZ ;  /* 0x80000004600c7210 */ /* 0x080fe40007f3e0ff */
[----:B------:R-:W-:Y:S01]  /*5d10*/  IADD3 R6, P0, PT, R94, -R4, RZ ;  /* 0x800000045e067210 */ /* 0x000fe20007f1e0ff */
[----:B------:R-:W-:Y:S02]  /*5d20*/  @!P2 IMAD.MOV R2, RZ, RZ, -R85 ;  /* 0x000000ffff02a224 */ /* 0x000fe400078e0a55 */
[--C-:B------:R-:W-:Y:S02]  /*5d30*/  IMAD.X R13, R97, 0x1, ~R5.reuse, P1 ;  /* 0x00000001610d7824 */ /* 0x100fe400008e0e05 */
[----:B------:R-:W-:Y:S01]  /*5d40*/  IMAD.X R7, R95, 0x1, ~R5, P0 ;  /* 0x000000015f077824 */ /* 0x000fe200000e0e05 */
[----:B------:R-:W-:Y:S01]  /*5d50*/  LEA R4, P0, R82, R106, 0x4 ;  /* 0x0000006a52047211 */ /* 0x000fe200078020ff */
[----:B------:R-:W-:Y:S03]  /*5d60*/  @!P2 IMAD.WIDE R12, R2, 0x10, R12 ;  /* 0x00000010020ca825 */ /* 0x000fe600078e020c */
[----:B------:R-:W-:Y:S01]  /*5d70*/  LEA.HI.X.SX32 R5, R82, R107, 0x4, P0 ;  /* 0x0000006b52057211 */ /* 0x000fe200000f26ff */
[----:B------:R-:W-:Y:S01]  /*5d80*/  @!P2 IMAD.WIDE R6, R2, 0x10, R6 ;  /* 0x000000100206a825 */ /* 0x000fe200078e0206 */
[----:B------:R-:W-:Y:S02]  /*5d90*/  IADD3 R96, P2, PT, R12, 0x800, RZ ;  /* 0x000008000c607810 */ /* 0x000fe40007f5e0ff */
[----:B------:R-:W-:Y:S03]  /*5da0*/  IADD3 R94, P1, PT, R6, 0x800, RZ ;  /* 0x00000800065e7810 */ /* 0x000fe60007f3e0ff */
[----:B------:R-:W-:Y:S02]  /*5db0*/  IMAD.X R97, RZ, RZ, R13, P2 ;  /* 0x000000ffff617224 */ /* 0x000fe400010e060d */
[----:B------:R-:W-:Y:S01]  /*5dc0*/  IMAD.X R95, RZ, RZ, R7, P1 ;  /* 0x000000ffff5f7224 */ /* 0x000fe200008e0607 */
[----:B------:R-:W-:Y:S07]  /*5dd0*/  @!P3 BRA `(.L_x_384) ;  /* 0x000000000058b947 */ /* 0x000fee0003800000 */
        /* <DEDUP_REMOVED lines=20> */
.L_x_386:
[----:B------:R-:W-:Y:S05]  /*5f20*/  BSYNC.RECONVERGENT B0 ;  /* 0x0000000000007941 */ /* 0x000fea0003800200 */
.L_x_385:
[----:B------:R-:W-:Y:S02]  /*5f30*/  IADD3 R80, PT, PT, R83, R80, RZ ;  /* 0x0000005053507210 */ /* 0x000fe40007ffe0ff */
.L_x_384:
[----:B------:R-:W-:Y:S05]  /*5f40*/  BSYNC.RECONVERGENT B1 ;  /* 0x0000000000017941 */ /* 0x000fea0003800200 */
.L_x_383:
        /* <DEDUP_REMOVED lines=12> */
[C---:B-----5:R-:W-:Y:S02]  /*6010*/  LEA R94, P0, R84.reuse, R94, 0x4 ;  /* 0x0000005e545e7211 */ /* 0x060fe400078020ff */
[C---:B------:R-:W-:Y:S02]  /*6020*/  LEA.HI.X.SX32 R97, R84.reuse, R97, 0x4, P1 ;  /* 0x0000006154617211 */ /* 0x040fe400008f26ff */
[----:B------:R-:W-:Y:S09]  /*6030*/  LEA.HI.X.SX32 R95, R84, R95, 0x4, P0 ;  /* 0x0000005f545f7211 */ /* 0x000ff200000f26ff */
.L_x_388:
[----:B------:R-:W-:Y:S05]  /*6040*/  BSYNC.RECONVERGENT B0 ;  /* 0x0000000000007941 */ /* 0x000fea0003800200 */
.L_x_387:
        /* <DEDUP_REMOVED lines=21> */
.L_x_392:
[----:B------:R-:W-:Y:S05]  /*61a0*/  BSYNC.RECONVERGENT B0 ;  /* 0x0000000000007941 */ /* 0x000fea0003800200 */
.L_x_391:
[C---:B--2---:R-:W-:Y:S01]  /*61b0*/  LEA R94, P1, R84.reuse, R94, 0x4 ;  /* 0x0000005e545e7211 */ /* 0x044fe200078220ff */
[----:B------:R-:W-:Y:S01]  /*61c0*/  IMAD.IADD R80, R83, 0x1, R80 ;  /* 0x0000000153507824 */ /* 0x000fe200078e0250 */
[C---:B------:R-:W-:Y:S02]  /*61d0*/  LEA R96, P0, R84.reuse, R96, 0x4 ;  /* 0x0000006054607211 */ /* 0x040fe400078020ff */
[C---:B------:R-:W-:Y:S02]  /*61e0*/  LEA.HI.X.SX32 R95, R84.reuse, R95, 0x4, P1 ;  /* 0x0000005f545f7211 */ /* 0x040fe400008f26ff */
[----:B------:R-:W-:Y:S09]  /*61f0*/  LEA.HI.X.SX32 R97, R84, R97, 0x4, P0 ;  /* 0x0000006154617211 */ /* 0x000ff200000f26ff */
.L_x_390:
[----:B------:R-:W-:Y:S05]  /*6200*/  BSYNC.RECONVERGENT B1 ;  /* 0x0000000000017941 */ /* 0x000fea0003800200 */
.L_x_389:
        /* <DEDUP_REMOVED lines=39> */
[----:B------:R2:W2:Y:S04]  /*6480*/  LDS.128 R20, [R79+UR4+0xa000] ;  /* 0x00a000044f147984 */ /* 0x0004a80008000c00 */
[----:B------:R2:W2:Y:S04]  /*6490*/  LDSM.16.M88.4 R16, [R78] ;  /* 0x000000004e10783b */ /* 0x0004a80000000200 */
[----:B-1----:R1:W1:Y:S02]  /*64a0*/  LDS.128 R4, [R9+0x2000] ;  /* 0x0020000009047984 */ /* 0x0022640000000c00 */
.L_x_364:
[----:B------:R-:W-:Y:S05]  /*64b0*/  BSYNC B4 ;  /* 0x0000000000047941 */ /* 0x000fea0003800000 */
.L_x_363:
[----:B------:R-:W-:Y:S11]  /*64c0*/  ISETP.NE.AND P0, PT, R93, RZ, PT ;  /* 0x000000ff5d00720c */ /* 0x000ff60003f05270 */
[----:B------:R-:W-:Y:S02]  /*64d0*/  @!UPT UIADD3 URZ, UPT, UPT, URZ, URZ, URZ ;  /* 0x000000fffffff290 */ /* 0x000fe4000fffe0ff */
[----:B------:R-:W-:Y:S05]  /*64e0*/  @P0 BRA `(.L_x_393) ;  /* 0xffffffb400dc0947 */ /* 0x000fea000383ffff */
[----:B------:R-:W-:Y:S05]  /*64f0*/  EXIT ;  /* 0x000000000000794d */ /* 0x000fea0003800000 */
.L_x_394:
        /* <DEDUP_REMOVED lines=16> */
.L_x_558:


//--------------------- .text._Z6MarlinILi256ELi1ELi16ELi4ELi4ELin1EEvPK4int4S2_PS0_S2_iiiPi --------------------------
	.section	.text._Z6MarlinILi256ELi1ELi16ELi4ELi4ELin1EEvPK4int4S2_PS0_S2_iiiPi,"ax",@progbits
	.align	128
        .global         _Z6MarlinILi256ELi1ELi16ELi4ELi4ELin1EEvPK4int4S2_PS0_S2_iiiPi
        .type           _Z6MarlinILi256ELi1ELi16ELi4ELi4ELin1EEvPK4int4S2_PS0_S2_iiiPi,@function
        .size           _Z6MarlinILi256ELi1ELi16ELi4ELi4ELin1EEvPK4int4S2_PS0_S2_iiiPi,(.L_x_559 - _Z6MarlinILi256ELi1ELi16ELi4ELi4ELin1EEvPK4int4S2_PS0_S2_iiiPi)
        .other          _Z6MarlinILi256ELi1ELi16ELi4ELi4ELin1EEvPK4int4S2_PS0_S2_iiiPi,@"STO_CUDA_ENTRY STV_DEFAULT"
_Z6MarlinILi256ELi1ELi16ELi4ELi4ELin1EEvPK4int4S2_PS0_S2_iiiPi:
.text._Z6MarlinILi256ELi1ELi16ELi4ELi4ELin1EEvPK4int4S2_PS0_S2_iiiPi:
        /* <DEDUP_REMOVED lines=30> */
[----:B------:R-:W-:Y:S01]  /*01e0*/  UISETP.NE.AND UP0, UPT, UR4, URZ, UPT ;  /* 0x000000ff0400728c */ /* 0x000fe2000bf05270 */
        /* <DEDUP_REMOVED lines=10> */
[----:B------:R-:W-:Y:S01]  /*0290*/  IABS R2, R2 ;  /* 0x0000000200027213 */ /* 0x000fe20000000000 */
        /* <DEDUP_REMOVED lines=11> */
[----:B------:R-:W-:-:S02]  /*0350*/  ISETP.LE.AND P0, PT, RZ, UR5, PT ;  /* 0x00000005ff007c0c */ /* 0x000fc4000bf03270 */
[----:B------:R-:W-:-:S13]  /*0360*/  ISETP.GE.U32.AND P1, PT, R5, R4, PT ;  /* 0x000000040500720c */ /* 0x000fda0003f26070 */
[----:B------:R-:W-:-:S04]  /*0370*/  @P1 IADD3 R3, PT, PT, R3, 0x1, RZ ;  /* 0x0000000103031810 */ /* 0x000fc80007ffe0ff */
[----:B------:R-:W-:Y:S01]  /*0380*/  R2UR UR8, R3 ;  /* 0x00000000030872ca */ /* 0x000fe200000e0000 */
[----:B-1----:R-:W-:Y:S02]  /*0390*/  VIADD R3, R0, 0xffffffe ;  /* 0x0ffffffe00037836 */ /* 0x002fe40000000000 */
[----:B------:R-:W-:-:S04]  /*03a0*/  IMAD R0, RZ, RZ, -UR15 ;  /* 0x8000000fff007e24 */ /* 0x000fc8000f8e02ff */
[----:B------:R-:W1:Y:S06]  /*03b0*/  F2I.FTZ.U32.TRUNC.NTZ R3, R3 ;  /* 0x0000000300037305 */ /* 0x000e6c000021f000 */
[----:B------:R-:W-:-:S04]  /*03c0*/  @!P0 IADD3 R2, PT, PT, RZ, -UR8, RZ ;  /* 0x80000008ff028c10 */ /* 0x000fc8000fffe0ff */
[----:B------:R-:W-:Y:S02]  /*03d0*/  @!P0 R2UR UR8, R2 ;  /* 0x00000000020882ca */ /* 0x000fe400000e0000 */
[----:B------:R-:W-:Y:S02]  /*03e0*/  MOV R2, RZ ;  /* 0x000000ff00027202 */ /* 0x000fe40000000f00 */
[----:B------:R-:W-:Y:S01]  /*03f0*/  ISETP.NE.U32.AND P0, PT, RZ, UR15, PT ;  /* 0x0000000fff007c0c */ /* 0x000fe2000bf05070 */
[----:B-1----:R-:W-:-:S04]  /*0400*/  IMAD R5, R0, R3, RZ ;  /* 0x0000000300057224 */ /* 0x002fc800078e02ff */
[----:B------:R-:W-:Y:S01]  /*0410*/  @!UP0 ULOP3.LUT UR8, URZ, UR4, URZ, 0x33, !UPT ;  /* 0x00000004ff088292 */ /* 0x000fe2000f8e33ff */
[----:B------:R-:W-:-:S03]  /*0420*/  IMAD.HI.U32 R5, R3, R5, R2 ;  /* 0x0000000503057227 */ /* 0x000fc600078e0002 */
[----:B------:R-:W-:-:S06]  /*0430*/  UIMAD UR4, UR8, UR10, URZ ;  /* 0x0000000a080472a4 */ /* 0x000fcc000f8e02ff */
[----:B------:R-:W-:-:S04]  /*0440*/  IMAD.HI.U32 R106, R5, UR4, RZ ;  /* 0x00000004056a7c27 */ /* 0x000fc8000f8e00ff */
[----:B------:R-:W-:Y:S01]  /*0450*/  IMAD.U32 R64, RZ, RZ, UR4 ;  /* 0x00000004ff407e24 */ /* 0x000fe2000f8e00ff */
        /* <DEDUP_REMOVED lines=15> */
[----:B------:R-:W-:Y:S02]  /*0550*/  IABS R4, R106 ;  /* 0x0000006a00047213 */ /* 0x000fe40000000000 */
[----:B------:R-:W2:Y:S01]  /*0560*/  I2F.RP R7, R6 ;  /* 0x0000000600077306 */ /* 0x000ea20000209400 */
[----:B------:R-:W-:-:S05]  /*0570*/  IABS R3, UR14 ;  /* 0x0000000e00037c13 */ /* 0x000fca0008000000 */
        /* <DEDUP_REMOVED lines=8> */
[----:B------:R-:W-:-:S04]  /*0600*/  IMAD.HI.U32 R107, R5, R4, RZ ;  /* 0x00000004056b7227 */ /* 0x000fc800078e00ff */
[----:B------:R-:W-:Y:S02]  /*0610*/  IMAD R3, R107, R3, R4 ;  /* 0x000000036b037224 */ /* 0x000fe400078e0204 */
[----:B------:R-:W2:Y:S03]  /*0620*/  LDC.64 R4, c[0x0][0x380] ;  /* 0x0000e000ff047b82 */ /* 0x000ea60000000a00 */
[----:B------:R-:W-:-:S13]  /*0630*/  ISETP.GT.U32.AND P1, PT, R6, R3, PT ;  /* 0x000000030600720c */ /* 0x000fda0003f24070 */
[-C--:B------:R-:W-:Y:S01]  /*0640*/  @!P1 IADD3 R3, PT, PT, R3, -R6.reuse, RZ ;  /* 0x8000000603039210 */ /* 0x080fe20007ffe0ff */
[----:B------:R-:W-:Y:S01]  /*0650*/  @!P1 VIADD R107, R107, 0x1 ;  /* 0x000000016b6b9836 */ /* 0x000fe20000000000 */
[----:B------:R-:W-:Y:S02]  /*0660*/  ISETP.NE.AND P1, PT, RZ, UR14, PT ;  /* 0x0000000eff007c0c */ /* 0x000fe4000bf25270 */
[----:B------:R-:W-:Y:S02]  /*0670*/  ISETP.GE.U32.AND P2, PT, R3, R6, PT ;  /* 0x000000060300720c */ /* 0x000fe40003f46070 */
[----:B------:R-:W-:Y:S01]  /*0680*/  LOP3.LUT R3, R106, UR14, RZ, 0x3c, !PT ;  /* 0x0000000e6a037c12 */ /* 0x000fe2000f8e3cff */
[----:B------:R-:W3:Y:S03]  /*0690*/  LDC.64 R6, c[0x0][0x390] ;  /* 0x0000e400ff067b82 */ /* 0x000ee60000000a00 */
        /* <DEDUP_REMOVED lines=14> */
[----:B--2---:R-:W-:Y:S01]  /*0780*/  IMAD.WIDE R120, R120, 0x10, R4 ;  /* 0x0000001078787825 */ /* 0x004fe200078e0204 */
[----:B------:R-:W-:Y:S02]  /*0790*/  MOV R118, R114 ;  /* 0x0000007200767202 */ /* 0x000fe40000000f00 */
[----:B------:R-:W-:Y:S01]  /*07a0*/  MOV R119, R115 ;  /* 0x0000007300777202 */ /* 0x000fe20000000f00 */
[----:B------:R-:W-:-:S07]  /*07b0*/  IMAD.MOV.U32 R117, RZ, RZ, R113 ;  /* 0x000000ffff757224 */ /* 0x000fce00078e0071 */
.L_x_395:
        /* <DEDUP_REMOVED lines=18> */
[----:B-1----:R-:W1:Y:S02]  /*08e0*/  MUFU.RCP R10, R4 ;  /* 0x00000004000a7308 */ /* 0x002e640000001000 */
[----:B-1----:R-:W-:-:S06]  /*08f0*/  VIADD R10, R10, 0xffffffe ;  /* 0x0ffffffe0a0a7836 */ /* 0x002fcc0000000000 */
[----:B------:R-:W1:Y:S02]  /*0900*/  F2I.FTZ.U32.TRUNC.NTZ R11, R10 ;  /* 0x0000000a000b7305 */ /* 0x000e64000021f000 */
[--C-:B-1----:R-:W-:Y:S02]  /*0910*/  IMAD.MOV R3, RZ, RZ, -R11.reuse ;  /* 0x000000ffff037224 */ /* 0x102fe400078e0a0b */
[----:B------:R-:W-:Y:S02]  /*0920*/  IMAD.MOV.U32 R10, RZ, RZ, RZ ;  /* 0x000000ffff0a7224 */ /* 0x000fe400078e00ff */
[----:B------:R-:W-:Y:S01]  /*0930*/  IMAD R8, R3, R6, RZ ;  /* 0x0000000603087224 */ /* 0x000fe200078e02ff */
[----:B------:R-:W-:Y:S02]  /*0940*/  IABS R3, R7 ;  /* 0x0000000700037213 */ /* 0x000fe40000000000 */
[----:B------:R-:W-:Y:S01]  /*0950*/  LOP3.LUT R7, R7, UR8, RZ, 0x3c, !PT ;  /* 0x0000000807077c12 */ /* 0x000fe2000f8e3cff */
[----:B------:R-:W-:Y:S01]  /*0960*/  IMAD.HI.U32 R8, R11, R8, R10 ;  /* 0x000000080b087227 */ /* 0x000fe200078e000a */
[----:B------:R-:W-:-:S02]  /*0970*/  IADD3 R10, PT, PT, R2, UR15, RZ ;  /* 0x0000000f020a7c10 */ /* 0x000fc4000fffe0ff */
[----:B------:R-:W-:Y:S02]  /*0980*/  ISETP.GE.AND P0, PT, R7, RZ, PT ;  /* 0x000000ff0700720c */ /* 0x000fe40003f06270 */
[----:B------:R-:W-:Y:S01]  /*0990*/  LOP3.LUT R7, RZ, UR8, RZ, 0x33, !PT ;  /* 0x00000008ff077c12 */ /* 0x000fe2000f8e33ff */
        /* <DEDUP_REMOVED lines=52> */
.L_x_397:
        /* <DEDUP_REMOVED lines=18> */
.L_x_396:
[----:B------:R-:W1:Y:S01]  /*0e00*/  S2R R6, SR_TID.X ;  /* 0x0000000000067919 */ /* 0x000e620000002100 */
[----:B------:R-:W2:Y:S01]  /*0e10*/  LDC.64 R4, c[0x0][0x388] ;  /* 0x0000e200ff047b82 */ /* 0x000ea20000000a00 */
[----:B------:R-:W-:Y:S01]  /*0e20*/  ULEA.HI UR20, UR7, UR7, URZ, 0x1 ;  /* 0x0000000707147291 */ /* 0x000fe2000f8f08ff */
[----:B------:R-:W-:Y:S01]  /*0e30*/  ISETP.GE.AND P0, PT, R69, 0x1, PT ;  /* 0x000000014500780c */ /* 0x000fe20003f06270 */
[----:B------:R-:W-:Y:S02]  /*0e40*/  ULEA.HI UR21, UR21, UR19, URZ, 0x3 ;  /* 0x0000001315157291 */ /* 0x000fe4000f8f18ff */
[----:B------:R-:W-:Y:S02]  /*0e50*/  USHF.R.S32.HI UR12, URZ, 0x1, UR20 ;  /* 0x00000001ff0c7899 */ /* 0x000fe40008011414 */
[----:B------:R-:W-:Y:S01]  /*0e60*/  USHF.R.S32.HI UR21, URZ, 0x3, UR21 ;  /* 0x00000003ff157899 */ /* 0x000fe20008011415 */
[----:B------:R-:W3:Y:S01]  /*0e70*/  S2UR UR4, SR_CgaCtaId ;  /* 0x00000000000479c3 */ /* 0x000ee20000008800 */
[----:B------:R-:W-:-:S02]  /*0e80*/  USHF.L.U32 UR11, UR12, 0x2, URZ ;  /* 0x000000020c0b7899 */ /* 0x000fc400080006ff */
[----:B------:R-:W-:Y:S02]  /*0e90*/  ULOP3.LUT UR20, UR20, 0xfffffffe, URZ, 0xc0, !UPT ;  /* 0xfffffffe14147892 */ /* 0x000fe4000f8ec0ff */
[----:B------:R-:W-:Y:S01]  /*0ea0*/  USHF.L.U32 UR18, UR9, 0x3, URZ ;  /* 0x0000000309127899 */ /* 0x000fe200080006ff */
[----:B------:R-:W-:Y:S01]  /*0eb0*/  UMOV UR5, 0x400 ;  /* 0x0000040000057882 */ /* 0x000fe20000000000 */
[----:B------:R-:W4:Y:S02]  /*0ec0*/  LDCU.64 UR16, c[0x0][0x358] ;  /* 0x00006b00ff1077ac */ /* 0x000f240008000a00 */
[----:B------:R-:W-:Y:S01]  /*0ed0*/  IMAD.U32 R109, RZ, RZ, UR20 ;  /* 0x00000014ff6d7e24 */ /* 0x000fe2000f8e00ff */
[--C-:B-1----:R-:W-:Y:S01]  /*0ee0*/  SHF.R.U32.HI R2, RZ, 0x7, R6.reuse ;  /* 0x00000007ff027819 */ /* 0x102fe20000011606 */
[C---:B------:R-:W-:Y:S01]  /*0ef0*/  IMAD.SHL.U32 R93, R6.reuse, 0x8, RZ ;  /* 0x00000008065d7824 */ /* 0x040fe200078e00ff */
[C---:B------:R-:W-:Y:S01]  /*0f00*/  LOP3.LUT R3, R6.reuse, 0x7f, RZ, 0xc0, !PT ;  /* 0x0000007f06037812 */ /* 0x040fe200078ec0ff */
[----:B---3--:R-:W-:Y:S01]  /*0f10*/  ULEA UR4, UR4, UR5, 0x18 ;  /* 0x0000000504047291 */ /* 0x008fe2000f8ec0ff */
[--C-:B------:R-:W-:Y:S01]  /*0f20*/  SHF.R.U32.HI R97, RZ, 0x3, R6.reuse ;  /* 0x00000003ff617819 */ /* 0x100fe20000011606 */
[C---:B------:R-:W-:Y:S01]  /*0f30*/  IMAD.SHL.U32 R7, R6.reuse, 0x10, RZ ;  /* 0x0000001006077824 */ /* 0x040fe200078e00ff */
[----:B------:R-:W-:Y:S01]  /*0f40*/  ISETP.GE.AND P6, PT, R6, UR18, PT ;  /* 0x0000001206007c0c */ /* 0x000fe2000bfc6270 */
[----:B------:R-:W-:Y:S01]  /*0f50*/  IMAD R3, R2, UR12, R3 ;  /* 0x0000000c02037c24 */ /* 0x000fe2000f8e0203 */
[----:B------:R-:W-:Y:S01]  /*0f60*/  SHF.R.U32.HI R2, RZ, 0x4, R6 ;  /* 0x00000004ff027819 */ /* 0x000fe20000011606 */
[----:B------:R-:W-:Y:S01]  /*0f70*/  VIADD R101, R7, UR4 ;  /* 0x0000000407657c36 */ /* 0x000fe20008000000 */
[----:B------:R-:W-:Y:S01]  /*0f80*/  LOP3.LUT R102, R6, R97, RZ, 0x3c, !PT ;  /* 0x0000006106667212 */ /* 0x000fe200078e3cff */
[----:B------:R-:W-:Y:S01]  /*0f90*/  IMAD R110, R0, UR11, R3 ;  /* 0x0000000b006e7c24 */ /* 0x000fe2000f8e0203 */
[----:B------:R-:W-:-:S02]  /*0fa0*/  LOP3.LUT R3, R93, 0x78, RZ, 0xc0, !PT ;  /* 0x000000785d037812 */ /* 0x000fc400078ec0ff */
[----:B------:R-:W-:Y:S01]  /*0fb0*/  LEA R102, R102, UR4, 0x4 ;  /* 0x0000000466667c11 */ /* 0x000fe2000f8e20ff */
[----:B------:R-:W-:Y:S01]  /*0fc0*/  IMAD R110, R107, 0x80, R110 ;  /* 0x000000806b6e7824 */ /* 0x000fe200078e026e */
[----:B------:R-:W-:Y:S02]  /*0fd0*/  LOP3.LUT R2, R3, 0x1, R2, 0xf8, !PT ;  /* 0x0000000103027812 */ /* 0x000fe400078ef802 */
[----:B------:R-:W-:Y:S01]  /*0fe0*/  SHF.R.U32.HI R3, RZ, 0x6, R6 ;  /* 0x00000006ff037819 */ /* 0x000fe20000011606 */
[----:B--2---:R-:W-:Y:S01]  /*0ff0*/  IMAD.WIDE R110, R110, 0x10, R4 ;  /* 0x000000106e6e7825 */ /* 0x004fe200078e0204 */
[----:B------:R-:W-:Y:S02]  /*1000*/  LOP3.LUT R4, R6, 0x7, RZ, 0xc0, !PT ;  /* 0x0000000706047812 */ /* 0x000fe400078ec0ff */
[----:B------:R-:W-:-:S03]  /*1010*/  LOP3.LUT R3, R3, 0xe, RZ, 0xc0, !PT ;  /* 0x0000000e03037812 */ /* 0x000fc600078ec0ff */
[----:B------:R-:W-:Y:S02]  /*1020*/  IMAD R103, R97, UR21, R4 ;  /* 0x0000001561677c24 */ /* 0x000fe4000f8e0204 */
[----:B------:R-:W-:Y:S02]  /*1030*/  IMAD.IADD R3, R2, 0x1, R3 ;  /* 0x0000000102037824 */ /* 0x000fe400078e0203 */
[----:B------:R-:W-:Y:S02]  /*1040*/  IMAD R5, R0, 0x8, R103 ;  /* 0x0000000800057824 */ /* 0x000fe400078e0267 */
[----:B------:R-:W-:-:S04]  /*1050*/  IMAD.WIDE R108, R109, 0x10, R110 ;  /* 0x000000106d6c7825 */ /* 0x000fc800078e026e */
[----:B------:R-:W-:Y:S01]  /*1060*/  IMAD.WIDE R10, R5, 0x10, R120 ;  /* 0x00000010050a7825 */ /* 0x000fe200078e0278 */
[----:B----4-:R-:W-:Y:S06]  /*1070*/  @!P0 BRA `(.L_x_398) ;  /* 0x0000000000448947 */ /* 0x010fec0003800000 */
[----:B------:R-:W-:Y:S01]  /*1080*/  UMOV UR5, 0xf0 ;  /* 0x000000f000057882 */ /* 0x000fe20000000000 */
[----:B------:R-:W-:Y:S01]  /*1090*/  MOV R9, UR11 ;  /* 0x0000000b00097c02 */ /* 0x000fe20008000f00 */
[----:B------:R-:W-:Y:S01]  /*10a0*/  USHF.R.U32 UR20, UR5, 0x4, URZ ;  /* 0x0000000405147899 */ /* 0x000fe200080016ff */
[----:B------:R-:W-:-:S03]  /*10b0*/  UMOV UR21, 0x120 ;  /* 0x0000012000157882 */ /* 0x000fc60000000000 */
[----:B------:R-:W-:-:S04]  /*10c0*/  ULOP3.LUT UR21, UR21, 0xf, UR20, 0xf8, !UPT ;  /* 0x0000000f15157892 */ /* 0x000fc8000f8ef814 */
[----:B------:R-:W-:Y:S01]  /*10d0*/  USHF.L.U32 UR21, UR21, 0x14, URZ ;  /* 0x0000001415157899 */ /* 0x000fe200080006ff */
[----:B------:R-:W-:Y:S01]  /*10e0*/  UMOV UR20, URZ ;  /* 0x000000ff00147c82 */ /* 0x000fe20008000000 */
[----:B------:R-:W-:Y:S01]  /*10f0*/  MOV R5, UR11 ;  /* 0x0000000b00057c02 */ /* 0x000fe20008000f00 */
[----:B------:R-:W-:Y:S01]  /*1100*/  @!PT LDS RZ, [RZ] ;  /* 0x00000000fffff984 */ /* 0x000fe20000000800 */
[----:B------:R-:W-:Y:S01]  /*1110*/  @!PT LDS RZ, [RZ] ;  /* 0x00000000fffff984 */ /* 0x000fe20000000800 */
[----:B------:R-:W-:Y:S01]  /*1120*/  @!PT LDS RZ, [RZ] ;  /* 0x00000000fffff984 */ /* 0x000fe20000000800 */
[----:B------:R-:W-:Y:S01]  /*1130*/  @!P6 LDGSTS.E.BYPASS.LTC128B.128 [R102], desc[UR16][R10.64] ;  /* 0x000000000a66efae */ /* 0x000fe2000b981a10 */
[----:B------:R-:W-:-:S03]  /*1140*/  UMOV UR20, UR4 ;  /* 0x0000000400147c82 */ /* 0x000fc60008000000 */
[----:B------:R1:W-:Y:S04]  /*1150*/  LDGSTS.E.BYPASS.LTC128B.128 [R7+UR0+0x2000], desc[UR1][R110.64] ;  /* 0x020000006e077dae */ /* 0x0003e8000b981a00 */
[----:B------:R2:W-:Y:S01]  /*1160*/  LDGSTS.E.BYPASS.LTC128B.128 [R7+UR0+0x3000], desc[UR1][R108.64] ;  /* 0x030000006c077dae */ /* 0x0005e2000b981a00 */
[----:B-1----:R-:W-:-:S04]  /*1170*/  IMAD.WIDE R110, R9, 0x10, R110 ;  /* 0x00000010096e7825 */ /* 0x002fc800078e026e */
[----:B--2---:R-:W-:-:S04]  /*1180*/  IMAD.WIDE R108, R5, 0x10, R108 ;  /* 0x00000010056c7825 */ /* 0x004fc800078e026c */
.L_x_398:
[----:B------:R-:W-:Y:S01]  /*1190*/  ISETP.GE.AND P0, PT, R69, 0x2, PT ;  /* 0x000000024500780c */ /* 0x000fe20003f06270 */
[----:B------:R-:W0:-:S12]  /*11a0*/  LDGDEPBAR ;  /* 0x00000000000079af */ /* 0x000e180000000000 */
[----:B------:R-:W-:Y:S05]  /*11b0*/  @!P0 BRA `(.L_x_399) ;  /* 0x0000000000448947 */ /* 0x000fea0003800000 */
        /* <DEDUP_REMOVED lines=11> */
[----:B------:R-:W-:Y:S01]  /*1270*/  @!P6 LDGSTS.E.BYPASS.LTC128B.128 [R102+0x800], desc[UR16][R10.64+0x80] ;  /* 0x008000800a66efae */ /* 0x000fe2000b981a10 */
[----:B------:R-:W-:-:S03]  /*1280*/  UMOV UR20, UR4 ;  /* 0x0000000400147c82 */ /* 0x000fc60008000000 */
[----:B------:R1:W-:Y:S04]  /*1290*/  LDGSTS.E.BYPASS.LTC128B.128 [R7+UR0+0x4000], desc[UR1][R110.64] ;  /* 0x040000006e077dae */ /* 0x0003e8000b981a00 */
[----:B------:R2:W-:Y:S01]  /*12a0*/  LDGSTS.E.BYPASS.LTC128B.128 [R7+UR0+0x5000], desc[UR1][R108.64] ;  /* 0x050000006c077dae */ /* 0x0005e2000b981a00 */
[----:B-1----:R-:W-:-:S04]  /*12b0*/  IMAD.WIDE R110, R9, 0x10, R110 ;  /* 0x00000010096e7825 */ /* 0x002fc800078e026e */
[----:B--2---:R-:W-:-:S04]  /*12c0*/  IMAD.WIDE R108, R5, 0x10, R108 ;  /* 0x00000010056c7825 */ /* 0x004fc800078e026c */
.L_x_399:
        /* <DEDUP_REMOVED lines=20> */
.L_x_400:
[----:B------:R-:W0:Y:S01]  /*1410*/  LDGDEPBAR ;  /* 0x00000000000079af */ /* 0x000e220000000000 */
[----:B------:R-:W-:Y:S02]  /*1420*/  SHF.R.U32.HI R100, RZ, 0x3, R3 ;  /* 0x00000003ff647819 */ /* 0x000fe40000011603 */
[----:B------:R-:W-:Y:S02]  /*1430*/  ISETP.NE.AND P0, PT, R69, RZ, PT ;  /* 0x000000ff4500720c */ /* 0x000fe40003f05270 */
[----:B------:R-:W-:-:S04]  /*1440*/  LOP3.LUT R100, R3, R100, RZ, 0x3c, !PT ;  /* 0x0000006403647212 */ /* 0x000fc800078e3cff */
[----:B------:R-:W-:Y:S01]  /*1450*/  LEA R100, R100, UR4, 0x4 ;  /* 0x0000000464647c11 */ /* 0x000fe2000f8e20ff */
[----:B------:R-:W-:-:S04]  /*1460*/  DEPBAR.LE SB0, 0x2 ;  /* 0x000080800000791a */ /* 0x000fc80000000000 */
[----:B------:R-:W-:Y:S06]  /*1470*/  BAR.SYNC.DEFER_BLOCKING 0x0 ;  /* 0x0000000000007b1d */ /* 0x000fec0000010000 */
[----:B------:R1:W2:Y:S01]  /*1480*/  LDSM.16.M88.4 R24, [R100] ;  /* 0x000000006418783b */ /* 0x0002a20000000200 */
[----:B------:R-:W-:Y:S05]  /*1490*/  @!P0 EXIT ;  /* 0x000000000000894d */ /* 0x000fea0003800000 */
[----:B------:R3:W4:Y:S01]  /*14a0*/  LDS.128 R8, [R7+UR4+0x2000] ;  /* 0x0020000407087984 */ /* 0x0007220008000c00 */
[----:B------:R-:W-:Y:S01]  /*14b0*/  ULEA.HI UR24, UR24, UR7, URZ, 0x3 ;  /* 0x0000000718187291 */ /* 0x000fe2000f8f18ff */
[----:B------:R-:W-:Y:S01]  /*14c0*/  VIADD R3, R3, 0x4 ;  /* 0x0000000403037836 */ /* 0x000fe20000000000 */
[----:B------:R-:W-:Y:S01]  /*14d0*/  SHF.R.U32.HI R98, RZ, 0x2, R6 ;  /* 0x00000002ff627819 */ /* 0x000fe20000011606 */
[C---:B------:R-:W-:Y:S01]  /*14e0*/  IMAD.SHL.U32 R2, R6.reuse, 0x4, RZ ;  /* 0x0000000406027824 */ /* 0x040fe200078e00ff */
[----:B------:R-:W-:Y:S01]  /*14f0*/  USHF.R.S32.HI UR5, URZ, 0x3, UR24 ;  /* 0x00000003ff057899 */ /* 0x000fe20008011418 */
[----:B------:R-:W-:Y:S01]  /*1500*/  LOP3.LUT R67, R6, 0x3e3, RZ, 0xc0, !PT ;  /* 0x000003e306437812 */ /* 0x000fe200078ec0ff */
[----:B------:R-:W-:Y:S01]  /*1510*/  VIADD R65, R103, 0x18 ;  /* 0x0000001867417836 */ /* 0x000fe20000000000 */
[----:B------:R-:W-:Y:S02]  /*1520*/  SHF.R.U32.HI R94, RZ, 0x3, R3 ;  /* 0x00000003ff5e7819 */ /* 0x000fe40000011603 */
[----:B------:R-:W-:-:S02]  /*1530*/  CS2R R50, SRZ ;  /* 0x0000000000327805 */ /* 0x000fc4000001ff00 */
[----:B------:R-:W-:Y:S02]  /*1540*/  LOP3.LUT R98, R98, 0x7, RZ, 0xc0, !PT ;  /* 0x0000000762627812 */ /* 0x000fe400078ec0ff */
[----:B------:R-:W-:Y:S02]  /*1550*/  CS2R R48, SRZ ;  /* 0x0000000000307805 */ /* 0x000fe4000001ff00 */
[----:B------:R-:W-:Y:S01]  /*1560*/  LOP3.LUT R94, R3, R94, RZ, 0x3c, !PT ;  /* 0x0000005e035e7212 */ /* 0x000fe200078e3cff */
[----:B------:R-:W-:Y:S01]  /*1570*/  IMAD R3, R0, UR5, RZ ;  /* 0x0000000500037c24 */ /* 0x000fe2000f8e02ff */
[----:B------:R-:W-:Y:S01]  /*1580*/  LOP3.LUT R97, R97, 0xc, RZ, 0xc0, !PT ;  /* 0x0000000c61617812 */ /* 0x000fe200078ec0ff */
[----:B------:R-:W-:Y:S01]  /*1590*/  IMAD R67, R98, 0x84, R67 ;  /* 0x0000008462437824 */ /* 0x000fe200078e0243 */
[----:B------:R-:W-:Y:S01]  /*15a0*/  LOP3.LUT R93, R93, 0x1c00, RZ, 0xc0, !PT ;  /* 0x00001c005d5d7812 */ /* 0x000fe200078ec0ff */
[--C-:B------:R-:W-:Y:S01]  /*15b0*/  IMAD R66, R3, -0x4, R6.reuse ;  /* 0xfffffffc03427824 */ /* 0x100fe200078e0206 */
[----:B------:R-:W-:-:S02]  /*15c0*/  SHF.R.U32.HI R5, RZ, 0x5, R6 ;  /* 0x00000005ff057819 */ /* 0x000fc40000011606 */
[----:B------:R-:W-:Y:S02]  /*15d0*/  CS2R R46, SRZ ;  /* 0x00000000002e7805 */ /* 0x000fe4000001ff00 */
[----:B------:R-:W-:Y:S02]  /*15e0*/  LOP3.LUT R96, R6, 0x1f, RZ, 0xc0, !PT ;  /* 0x0000001f06607812 */ /* 0x000fe400078ec0ff */
[----:B------:R-:W-:Y:S02]  /*15f0*/  CS2R R44, SRZ ;  /* 0x00000000002c7805 */ /* 0x000fe4000001ff00 */
[--C-:B------:R-:W-:Y:S02]  /*1600*/  LOP3.LUT R97, R97, 0x3, R6.reuse, 0xf8, !PT ;  /* 0x0000000361617812 */ /* 0x100fe400078ef806 */
[----:B------:R-:W-:Y:S02]  /*1610*/  CS2R R42, SRZ ;  /* 0x00000000002a7805 */ /* 0x000fe4000001ff00 */
[----:B------:R-:W-:Y:S01]  /*1620*/  LOP3.LUT R93, R93, 0x7f, R6, 0xf8, !PT ;  /* 0x0000007f5d5d7812 */ /* 0x000fe200078ef806 */
[C-C-:B------:R-:W-:Y:S01]  /*1630*/  IMAD R95, R5.reuse, 0x21, R96.reuse ;  /* 0x00000021055f7824 */ /* 0x140fe200078e0260 */
[----:B------:R-:W-:Y:S01]  /*1640*/  LOP3.LUT R2, R2, 0x180, RZ, 0xc0, !PT ;  /* 0x0000018002027812 */ /* 0x000fe200078ec0ff */
[----:B------:R-:W-:Y:S01]  /*1650*/  IMAD R96, R5, UR5, R96 ;  /* 0x0000000505607c24 */ /* 0x000fe2000f8e0260 */
[----:B------:R-:W-:Y:S01]  /*1660*/  ISETP.GE.AND P5, PT, R98, UR6, PT ;  /* 0x0000000662007c0c */ /* 0x000fe2000bfa6270 */
[----:B------:R-:W-:Y:S01]  /*1670*/  USHF.L.U32 UR6, UR19, 0x1, URZ ;  /* 0x0000000113067899 */ /* 0x000fe200080006ff */
[----:B------:R-:W-:-:S02]  /*1680*/  CS2R R40, SRZ ;  /* 0x0000000000287805 */ /* 0x000fc4000001ff00 */
[----:B------:R-:W-:Y:S01]  /*1690*/  CS2R R58, SRZ ;  /* 0x00000000003a7805 */ /* 0x000fe2000001ff00 */
        /* <DEDUP_REMOVED lines=9> */
[----:B------:R-:W-:Y:S01]  /*1730*/  CS2R R52, SRZ ;  /* 0x0000000000347805 */ /* 0x000fe2000001ff00 */
[----:B------:R-:W-:Y:S01]  /*1740*/  IMAD R65, R0, 0x8, R65 ;  /* 0x0000000800417824 */ /* 0x000fe200078e0241 */
[----:B------:R-:W-:Y:S01]  /*1750*/  LEA R93, R93, UR4, 0x4 ;  /* 0x000000045d5d7c11 */ /* 0x000fe2000f8e20ff */
[----:B------:R-:W-:Y:S01]  /*1760*/  IMAD R97, R98, UR5, R97 ;  /* 0x0000000562617c24 */ /* 0x000fe2000f8e0261 */
[----:B------:R-:W-:Y:S01]  /*1770*/  LOP3.LUT R99, R2, 0x30, R7, 0xf8, !PT ;  /* 0x0000003002637812 */ /* 0x000fe200078ef807 */
[----:B------:R-:W-:Y:S01]  /*1780*/  IMAD R66, R107, 0x20, R66 ;  /* 0x000000206b427824 */ /* 0x000fe200078e0242 */
[----:B------:R-:W-:Y:S01]  /*1790*/  LOP3.LUT R92, R98, 0x8, RZ, 0xfc, !PT ;  /* 0x00000008625c7812 */ /* 0x000fe200078efcff */
        /* <DEDUP_REMOVED lines=43> */
[----:B------:R-:W-:Y:S01]  /*1a50*/  UIADD3 UR18, UPT, UPT, UR8, -0x1, URZ ;  /* 0xffffffff08127890 */ /* 0x000fe2000fffe0ff */
[----:B------:R-:W-:Y:S01]  /*1a60*/  UMOV UR22, URZ ;  /* 0x000000ff00167c82 */ /* 0x000fe20008000000 */
[----:B------:R-:W-:Y:S01]  /*1a70*/  UMOV UR21, URZ ;  /* 0x000000ff00157c82 */ /* 0x000fe20008000000 */
[----:B------:R-:W-:Y:S02]  /*1a80*/  ULOP3.LUT UR24, UR24, 0xfffffff8, URZ, 0xc0, !UPT ;  /* 0xfffffff818187892 */ /* 0x000fe4000f8ec0ff */
[----:B------:R-:W-:Y:S01]  /*1a90*/  UIMAD UR23, UR5, UR9, URZ ;  /* 0x00000009051772a4 */ /* 0x000fe2000f8e02ff */
[----:B------:R-:W-:Y:S01]  /*1aa0*/  UMOV UR20, URZ ;  /* 0x000000ff00147c82 */ /* 0x000fe20008000000 */
[----:B---34-:R-:W-:-:S10]  /*1ab0*/  UMOV UR19, URZ ;  /* 0x000000ff00137c82 */ /* 0x018fd40008000000 */
.L_x_440:
[----:B---34-:R3:W4:Y:S01]  /*1ac0*/  LDS.128 R12, [R7+UR4+0x3000] ;  /* 0x00300004070c7984 */ /* 0x0187220008000c00 */
[----:B------:R-:W-:Y:S01]  /*1ad0*/  ISETP.GE.AND P1, PT, R69, 0x4, PT ;  /* 0x000000044500780c */ /* 0x000fe20003f26270 */
[----:B------:R-:W-:Y:S05]  /*1ae0*/  WARPSYNC.ALL ;  /* 0x0000000000007948 */ /* 0x000fea0003800000 */
[----:B------:R3:W4:Y:S01]  /*1af0*/  LDSM.16.M88.4 R60, [R94] ;  /* 0x000000005e3c783b */ /* 0x0007220000000200 */
[C---:B------:R-:W-:Y:S01]  /*1b00*/  LEA R70, P0, R65.reuse, R120, 0x4 ;  /* 0x0000007841467211 */ /* 0x040fe200078020ff */
[----:B------:R-:W-:Y:S01]  /*1b10*/  BSSY.RECONVERGENT B0, `(.L_x_401) ;  /* 0x0000011000007945 */ /* 0x000fe20003800200 */
[----:B------:R-:W-:Y:S02]  /*1b20*/  IMAD.MOV.U32 R68, RZ, RZ, R69 ;  /* 0x000000ffff447224 */ /* 0x000fe400078e0045 */
[----:B------:R-:W-:Y:S02]  /*1b30*/  LEA.HI.X.SX32 R71, R65, R121, 0x4, P0 ;  /* 0x0000007941477211 */ /* 0x000fe400000f26ff */
[----:B-12---:R-:W-:Y:S07]  /*1b40*/  @!P1 BRA `(.L_x_402) ;  /* 0x0000000000349947 */ /* 0x006fee0003800000 */
[----:B------:R-:W-:Y:S01]  /*1b50*/  @!PT LDS RZ, [RZ] ;  /* 0x00000000fffff984 */ /* 0x000fe20000000800 */
[----:B------:R-:W-:Y:S01]  /*1b60*/  @!PT LDS RZ, [RZ] ;  /* 0x00000000fffff984 */ /* 0x000fe20000000800 */
[----:B------:R-:W-:Y:S01]  /*1b70*/  @!PT LDS RZ, [RZ] ;  /* 0x00000000fffff984 */ /* 0x000fe20000000800 */
[----:B------:R-:W-:Y:S01]  /*1b80*/  @!P6 LDGSTS.E.BYPASS.LTC128B.128 [R102+0x1800], desc[UR16][R70.64] ;  /* 0x018000004666efae */ /* 0x000fe2000b981a10 */
[----:B------:R-:W-:Y:S01]  /*1b90*/  UMOV UR38, UR4 ;  /* 0x0000000400267c82 */ /* 0x000fe20008000000 */
[----:B------:R-:W-:Y:S02]  /*1ba0*/  IMAD.U32 R5, RZ, RZ, UR11 ;  /* 0x0000000bff057e24 */ /* 0x000fe4000f8e00ff */
[----:B------:R5:W-:Y:S01]  /*1bb0*/  LDGSTS.E.BYPASS.LTC128B.128 [R7+UR0+0x8000], desc[UR1][R110.64] ;  /* 0x080000006e077dae */ /* 0x000be2000b981a00 */
[----:B------:R-:W-:Y:S03]  /*1bc0*/  IMAD.U32 R3, RZ, RZ, UR11 ;  /* 0x0000000bff037e24 */ /* 0x000fe6000f8e00ff */
[----:B------:R1:W-:Y:S01]  /*1bd0*/  LDGSTS.E.BYPASS.LTC128B.128 [R7+UR0+0x9000], desc[UR1][R108.64] ;  /* 0x090000006c077dae */ /* 0x0003e2000b981a00 */
[----:B-----5:R-:W-:Y:S02]  /*1be0*/  LEA R110, P1, R5, R110, 0x4 ;  /* 0x0000006e056e7211 */ /* 0x020fe400078220ff */
[----:B-1----:R-:W-:Y:S02]  /*1bf0*/  LEA R108, P0, R3, R108, 0x4 ;  /* 0x0000006c036c7211 */ /* 0x002fe400078020ff */
[----:B------:R-:W-:Y:S02]  /*1c00*/  LEA.HI.X.SX32 R111, R5, R111, 0x4, P1 ;  /* 0x0000006f056f7211 */ /* 0x000fe400008f26ff */
[----:B------:R-:W-:Y:S09]  /*1c10*/  LEA.HI.X.SX32 R109, R3, R109, 0x4, P0 ;  /* 0x0000006d036d7211 */ /* 0x000ff200000f26ff */
.L_x_402:
[----:B------:R-:W-:Y:S05]  /*1c20*/  BSYNC.RECONVERGENT B0 ;  /* 0x0000000000007941 */ /* 0x000fea0003800200 */
.L_x_401:
[----:B------:R-:W0:Y:S01]  /*1c30*/  LDGDEPBAR ;  /* 0x00000000000079af */ /* 0x000e220000000000 */
[----:B------:R-:W-:Y:S01]  /*1c40*/  SHF.R.S32.HI R3, RZ, 0x8, R8 ;  /* 0x00000008ff037819 */ /* 0x000fe20000011408 */
[----:B------:R-:W-:Y:S01]  /*1c50*/  IMAD.MOV.U32 R4, RZ, RZ, 0x64006400 ;  /* 0x64006400ff047424 */ /* 0x000fe200078e00ff */
[----:B------:R-:W-:Y:S01]  /*1c60*/  SHF.R.S32.HI R5, RZ, 0x8, R9 ;  /* 0x00000008ff057819 */ /* 0x000fe20000011409 */
[----:B------:R-:W-:Y:S01]  /*1c70*/  IMAD.MOV.U32 R2, RZ, RZ, 0x2c00 ;  /* 0x00002c00ff027424 */ /* 0x000fe200078e00ff */
[----:B------:R-:W-:Y:S01]  /*1c80*/  ISETP.NE.AND P0, PT, R69, 0x1, PT ;  /* 0x000000014500780c */ /* 0x000fe20003f05270 */
[----:B------:R-:W-:Y:S01]  /*1c90*/  IMAD.MOV.U32 R69, RZ, RZ, RZ ;  /* 0x000000ffff457224 */ /* 0x000fe200078e00ff */
[C-C-:B------:R-:W-:Y:S02]  /*1ca0*/  LOP3.LUT R0, R8.reuse, 0xf000f0, R4.reuse, 0xea, !PT ;  /* 0x00f000f008007812 */ /* 0x140fe400078eea04 */
[--C-:B------:R-:W-:Y:S02]  /*1cb0*/  LOP3.LUT R82, R8, 0xf000f, R4.reuse, 0xea, !PT ;  /* 0x000f000f08527812 */ /* 0x100fe400078eea04 */
[--C-:B------:R-:W-:Y:S02]  /*1cc0*/  LOP3.LUT R124, R9, 0xf000f, R4.reuse, 0xea, !PT ;  /* 0x000f000f097c7812 */ /* 0x100fe400078eea04 */
[--C-:B------:R-:W-:Y:S01]  /*1cd0*/  LOP3.LUT R90, R10, 0xf000f, R4.reuse, 0xea, !PT ;  /* 0x000f000f0a5a7812 */ /* 0x100fe200078eea04 */
[----:B------:R-:W-:Y:S01]  /*1ce0*/  HADD2 R82, R82, -1032, -1032 ;  /* 0xe408e40852527430 */ /* 0x000fe20000000000 */
[----:B------:R-:W-:Y:S01]  /*1cf0*/  LOP3.LUT R122, R5, 0xf000f, R4, 0xea, !PT ;  /* 0x000f000f057a7812 */ /* 0x000fe200078eea04 */
[----:B------:R-:W-:Y:S01]  /*1d00*/  HADD2 R124, R124, -1032, -1032 ;  /* 0xe408e4087c7c7430 */ /* 0x000fe20000000000 */
[----:B------:R-:W-:Y:S01]  /*1d10*/  PRMT R2, R2, 0x5410, R2 ;  /* 0x0000541002027816 */ /* 0x000fe20000000002 */
[----:B------:R-:W-:Y:S01]  /*1d20*/  HADD2 R90, R90, -1032, -1032 ;  /* 0xe408e4085a5a7430 */ /* 0x000fe20000000000 */
[C-C-:B------:R-:W-:Y:S01]  /*1d30*/  LOP3.LUT R80, R3.reuse, 0xf000f, R4.reuse, 0xea, !PT ;  /* 0x000f000f03507812 */ /* 0x140fe200078eea04 */
[----:B------:R-:W-:Y:S01]  /*1d40*/  HADD2 R122, R122, -1032, -1032 ;  /* 0xe408e4087a7a7430 */ /* 0x000fe20000000000 */
[--C-:B------:R-:W-:Y:S01]  /*1d50*/  LOP3.LUT R3, R3, 0xf000f0, R4.reuse, 0xea, !PT ;  /* 0x00f000f003037812 */ /* 0x100fe200078eea04 */
[----:B------:R-:W-:Y:S01]  /*1d60*/  HFMA2 R83, R0, R2.H1_H1, -72, -72 ;  /* 0xd480d48000537431 */ /* 0x000fe20000060002 */
[----:B----4-:R-:W-:Y:S01]  /*1d70*/  LOP3.LUT R88, R13, 0xf000f, R4, 0xea, !PT ;  /* 0x000f000f0d587812 */ /* 0x010fe200078eea04 */
[----:B------:R-:W-:Y:S04]  /*1d80*/  DEPBAR.LE SB0, 0x2 ;  /* 0x000080800000791a */ /* 0x000fe80000000000 */
[----:B------:R-:W-:-:S01]  /*1d90*/  BAR.SYNC.DEFER_BLOCKING 0x0 ;  /* 0x0000000000007b1d */ /* 0x000fc20000010000 */
[C---:B--2---:R-:W-:Y:S05]  /*1da0*/  HMMA.16816.F32 R52, R24.reuse, R82, R52 ;  /* 0x000000521834723c */ /* 0x044fea0000001834 */
[--C-:B------:R-:W-:Y:S01]  /*1db0*/  LOP3.LUT R82, R11, 0xf000f, R4.reuse, 0xea, !PT ;  /* 0x000f000f0b527812 */ /* 0x100fe200078eea04 */
[-C--:B------:R-:W-:Y:S01]  /*1dc0*/  HFMA2 R75, R3, R2.reuse.H1_H1, -72, -72 ;  /* 0xd480d480034b7431 */ /* 0x080fe20000060002 */
[--C-:B------:R-:W-:Y:S01]  /*1dd0*/  LOP3.LUT R3, R9, 0xf000f0, R4.reuse, 0xea, !PT ;  /* 0x00f000f009037812 */ /* 0x100fe200078eea04 */
[----:B------:R-:W-:Y:S01]  /*1de0*/  HADD2 R74, R80, -1032, -1032 ;  /* 0xe408e408504a7430 */ /* 0x000fe20000000000 */
[--C-:B------:R-:W-:Y:S01]  /*1df0*/  LOP3.LUT R84, R14, 0xf000f, R4.reuse, 0xea, !PT ;  /* 0x000f000f0e547812 */ /* 0x100fe200078eea04 */
[----:B------:R-:W-:Y:S02]  /*1e00*/  HADD2 R88, R88, -1032, -1032 ;  /* 0xe408e40858587430 */ /* 0x000fe40000000000 */
[-C--:B------:R-:W-:Y:S01]  /*1e10*/  HFMA2 R125, R3, R2.reuse.H1_H1, -72, -72 ;  /* 0xd480d480037d7431 */ /* 0x080fe20000060002 */
[----:B------:R-:W-:Y:S01]  /*1e20*/  LOP3.LUT R3, R5, 0xf000f0, R4, 0xea, !PT ;  /* 0x00f000f005037812 */ /* 0x000fe200078eea04 */
[----:B------:R-:W-:Y:S01]  /*1e30*/  HADD2 R84, R84, -1032, -1032 ;  /* 0xe408e40854547430 */ /* 0x000fe20000000000 */
[C---:B------:R-:W-:Y:S03]  /*1e40*/  HMMA.16816.F32 R32, R24.reuse, R74, R32 ;  /* 0x0000004a1820723c */ /* 0x040fe60000001820 */
[----:B------:R-:W-:Y:S01]  /*1e50*/  SHF.R.S32.HI R5, RZ, 0x8, R10 ;  /* 0x00000008ff057819 */ /* 0x000fe2000001140a */
[-C--:B------:R-:W-:Y:S01]  /*1e60*/  HFMA2 R123, R3, R2.reuse.H1_H1, -72, -72 ;  /* 0xd480d480037b7431 */ /* 0x080fe20000060002 */
[--C-:B------:R-:W-:Y:S01]  /*1e70*/  LOP3.LUT R3, R10, 0xf000f0, R4.reuse, 0xea, !PT ;  /* 0x00f000f00a037812 */ /* 0x100fe200078eea04 */
[----:B------:R-:W-:Y:S01]  /*1e80*/  HADD2 R74, R82, -1032, -1032 ;  /* 0xe408e408524a7430 */ /* 0x000fe20000000000 */
[C-C-:B------:R-:W-:Y:S01]  /*1e90*/  LOP3.LUT R80, R5.reuse, 0xf000f, R4.reuse, 0xea, !PT ;  /* 0x000f000f05507812 */ /* 0x140fe200078eea04 */
[C---:B------:R-:W-:Y:S03]  /*1ea0*/  HMMA.16816.F32 R36, R24.reuse, R124, R36 ;  /* 0x0000007c1824723c */ /* 0x040fe60000001824 */
[--C-:B------:R-:W-:Y:S01]  /*1eb0*/  LOP3.LUT R5, R5, 0xf000f0, R4.reuse, 0xea, !PT ;  /* 0x00f000f005057812 */ /* 0x100fe200078eea04 */
[-C--:B------:R-:W-:Y:S01]  /*1ec0*/  HFMA2 R91, R3, R2.reuse.H1_H1, -72, -72 ;  /* 0xd480d480035b7431 */ /* 0x080fe20000060002 */
[--C-:B------:R-:W-:Y:S01]  /*1ed0*/  LOP3.LUT R3, R11, 0xf000f0, R4.reuse, 0xea, !PT ;  /* 0x00f000f00b037812 */ /* 0x100fe200078eea04 */
[----:B------:R-:W-:Y:S02]  /*1ee0*/  HADD2 R80, R80, -1032, -1032 ;  /* 0xe408e40850507430 */ /* 0x000fe40000000000 */
[C---:B------:R-:W-:Y:S03]  /*1ef0*/  HMMA.16816.F32 R28, R24.reuse, R122, R28 ;  /* 0x0000007a181c723c */ /* 0x040fe6000000181c */
[-C--:B------:R-:W-:Y:S01]  /*1f00*/  HFMA2 R81, R5, R2.reuse.H1_H1, -72, -72 ;  /* 0xd480d48005517431 */ /* 0x080fe20000060002 */
[----:B------:R-:W-:Y:S01]  /*1f10*/  SHF.R.S32.HI R5, RZ, 0x8, R11 ;  /* 0x00000008ff057819 */ /* 0x000fe2000001140b */
[-C--:B------:R-:W-:Y:S01]  /*1f20*/  HFMA2 R75, R3, R2.reuse.H1_H1, -72, -72 ;  /* 0xd480d480034b7431 */ /* 0x080fe20000060002 */
[----:B------:R2:W4:Y:S02]  /*1f30*/  LDS.128 R8, [R7+UR4+0x4000] ;  /* 0x0040000407087984 */ /* 0x0005240008000c00 */
[C---:B------:R-:W-:Y:S03]  /*1f40*/  HMMA.16816.F32 R56, R24.reuse, R90, R56 ;  /* 0x0000005a1838723c */ /* 0x040fe60000001838 */
[C-C-:B------:R-:W-:Y:S05]  /*1f50*/  LOP3.LUT R3, R5.reuse, 0xf000f0, R4.reuse, 0xea, !PT ;  /* 0x00f000f005037812 */ /* 0x140fea00078eea04 */
[C---:B------:R-:W-:Y:S03]  /*1f60*/  HMMA.16816.F32 R40, R24.reuse, R80, R40 ;  /* 0x000000501828723c */ /* 0x040fe60000001828 */
[-C--:B------:R-:W-:Y:S01]  /*1f70*/  HFMA2 R79, R3, R2.reuse.H1_H1, -72, -72 ;  /* 0xd480d480034f7431 */ /* 0x080fe20000060002 */
[----:B------:R-:W-:Y:S02]  /*1f80*/  LOP3.LUT R80, R5, 0xf000f, R4, 0xea, !PT ;  /* 0x000f000f05507812 */ /* 0x000fe400078eea04 */
[----:B------:R-:W-:Y:S02]  /*1f90*/  SHF.R.S32.HI R5, RZ, 0x8, R12 ;  /* 0x00000008ff057819 */ /* 0x000fe4000001140c */
[C---:B------:R-:W-:Y:S03]  /*1fa0*/  HMMA.16816.F32 R44, R24.reuse, R74, R44 ;  /* 0x0000004a182c723c */ /* 0x040fe6000000182c */
[----:B------:R-:W-:Y:S01]  /*1fb0*/  HADD2 R78, R80, -1032, -1032 ;  /* 0xe408e408504e7430 */ /* 0x000fe20000000000 */
[C-C-:B------:R-:W-:Y:S02]  /*1fc0*/  LOP3.LUT R3, R12.reuse, 0xf000f0, R4.reuse, 0xea, !PT ;  /* 0x00f000f00c037812 */ /* 0x140fe400078eea04 */
[C-C-:B------:R-:W-:Y:S02]  /*1fd0*/  LOP3.LUT R80, R5.reuse, 0xf000f, R4.reuse, 0xea, !PT ;  /* 0x000f000f05507812 */ /* 0x140fe400078eea04 */
[--C-:B------:R-:W-:Y:S02]  /*1fe0*/  LOP3.LUT R5, R5, 0xf000f0, R4.reuse, 0xea, !PT ;  /* 0x00f000f005057812 */ /* 0x100fe400078eea04 */
[----:B------:R-:W-:Y:S03]  /*1ff0*/  HMMA.16816.F32 R48, R24, R78, R48 ;  /* 0x0000004e1830723c */ /* 0x000fe60000001830 */
[--C-:B------:R-:W-:Y:S01]  /*2000*/  LOP3.LUT R24, R12, 0xf000f, R4.reuse, 0xea, !PT ;  /* 0x000f000f0c187812 */ /* 0x100fe200078eea04 */
[-C--:B------:R-:W-:Y:S01]  /*2010*/  HFMA2 R79, R3, R2.reuse.H1_H1, -72, -72 ;  /* 0xd480d480034f7431 */ /* 0x080fe20000060002 */
[--C-:B------:R-:W-:Y:S01]  /*2020*/  LOP3.LUT R3, R13, 0xf000f0, R4.reuse, 0xea, !PT ;  /* 0x00f000f00d037812 */ /* 0x100fe200078eea04 */
[-C--:B------:R-:W-:Y:S01]  /*2030*/  HFMA2 R73, R5, R2.reuse.H1_H1, -72, -72 ;  /* 0xd480d48005497431 */ /* 0x080fe20000060002 */
[----:B------:R-:W-:Y:S01]  /*2040*/  SHF.R.S32.HI R5, RZ, 0x8, R13 ;  /* 0x00000008ff057819 */ /* 0x000fe2000001140d */
[----:B------:R-:W-:Y:S02]  /*2050*/  HADD2 R78, R24, -1032, -1032 ;  /* 0xe408e408184e7430 */ /* 0x000fe40000000000 */
[----:B------:R2:W4:Y:S01]  /*2060*/  LDSM.16.M88.4 R24, [R100+0x800] ;  /* 0x000800006418783b */ /* 0x0005220000000200 */
[----:B------:R-:W-:Y:S01]  /*2070*/  HFMA2 R89, R3, R2.H1_H1, -72, -72 ;  /* 0xd480d48003597431 */ /* 0x000fe20000060002 */
[C-C-:B------:R-:W-:Y:S01]  /*2080*/  LOP3.LUT R3, R5.reuse, 0xf000f0, R4.reuse, 0xea, !PT ;  /* 0x00f000f005037812 */ /* 0x140fe200078eea04 */
[----:B------:R-:W-:Y:S01]  /*2090*/  HADD2 R72, R80, -1032, -1032 ;  /* 0xe408e40850487430 */ /* 0x000fe20000000000 */
[----:B------:R-:W-:-:S01]  /*20a0*/  LOP3.LUT R86, R5, 0xf000f, R4, 0xea, !PT ;  /* 0x000f000f05567812 */ /* 0x000fc200078eea04 */
[C---:B------:R-:W-:Y:S05]  /*20b0*/  HMMA.16816.F32 R52, R60.reuse, R78, R52 ;  /* 0x0000004e3c34723c */ /* 0x040fea0000001834 */
[----:B------:R-:W-:Y:S01]  /*20c0*/  SHF.R.S32.HI R5, RZ, 0x8, R14 ;  /* 0x00000008ff057819 */ /* 0x000fe2000001140e */
[-C--:B------:R-:W-:Y:S01]  /*20d0*/  HFMA2 R87, R3, R2.reuse.H1_H1, -72, -72 ;  /* 0xd480d48003577431 */ /* 0x080fe20000060002 */
[--C-:B------:R-:W-:Y:S01]  /*20e0*/  LOP3.LUT R3, R14, 0xf000f0, R4.reuse, 0xea, !PT ;  /* 0x00f000f00e037812 */ /* 0x100fe200078eea04 */
[C---:B------:R-:W-:Y:S03]  /*20f0*/  HMMA.16816.F32 R32, R60.reuse, R72, R32 ;  /* 0x000000483c20723c */ /* 0x040fe60000001820 */
[C-C-:B------:R-:W-:Y:S01]  /*2100*/  LOP3.LUT R80, R5.reuse, 0xf000f, R4.reuse, 0xea, !PT ;  /* 0x000f000f05507812 */ /* 0x140fe200078eea04 */
[-C--:B------:R-:W-:Y:S01]  /*2110*/  HFMA2 R85, R3, R2.reuse.H1_H1, -72, -72 ;  /* 0xd480d48003557431 */ /* 0x080fe20000060002 */
[--C-:B------:R-:W-:Y:S01]  /*2120*/  LOP3.LUT R5, R5, 0xf000f0, R4.reuse, 0xea, !PT ;  /* 0x00f000f005057812 */ /* 0x100fe200078eea04 */
[----:B------:R-:W-:Y:S01]  /*2130*/  HADD2 R86, R86, -1032, -1032 ;  /* 0xe408e40856567430 */ /* 0x000fe20000000000 */
[C-C-:B------:R-:W-:Y:S01]  /*2140*/  LOP3.LUT R3, R15.reuse, 0xf000f0, R4.reuse, 0xea, !PT ;  /* 0x00f000f00f037812 */ /* 0x140fe200078eea04 */
[C---:B------:R-:W-:Y:S03]  /*2150*/  HMMA.16816.F32 R36, R60.reuse, R88, R36 ;  /* 0x000000583c24723c */ /* 0x040fe60000001824 */
[----:B------:R-:W-:Y:S01]  /*2160*/  HADD2 R76, R80, -1032, -1032 ;  /* 0xe408e408504c7430 */ /* 0x000fe20000000000 */
[--C-:B------:R-:W-:Y:S01]  /*2170*/  LOP3.LUT R80, R15, 0xf000f, R4.reuse, 0xea, !PT ;  /* 0x000f000f0f507812 */ /* 0x100fe200078eea04 */
[-C--:B------:R-:W-:Y:S01]  /*2180*/  HFMA2 R77, R5, R2.reuse.H1_H1, -72, -72 ;  /* 0xd480d480054d7431 */ /* 0x080fe20000060002 */
[----:B------:R-:W-:Y:S01]  /*2190*/  SHF.R.S32.HI R5, RZ, 0x8, R15 ;  /* 0x00000008ff057819 */ /* 0x000fe2000001140f */
[-C--:B------:R-:W-:Y:S01]  /*21a0*/  HFMA2 R73, R3, R2.reuse.H1_H1, -72, -72 ;  /* 0xd480d48003497431 */ /* 0x080fe20000060002 */
[C---:B------:R-:W-:Y:S03]  /*21b0*/  HMMA.16816.F32 R28, R60.reuse, R86, R28 ;  /* 0x000000563c1c723c */ /* 0x040fe6000000181c */
[----:B------:R-:W-:Y:S01]  /*21c0*/  HADD2 R72, R80, -1032, -1032 ;  /* 0xe408e40850487430 */ /* 0x000fe20000000000 */
[C-C-:B------:R-:W-:Y:S02]  /*21d0*/  LOP3.LUT R80, R5.reuse, 0xf000f, R4.reuse, 0xea, !PT ;  /* 0x000f000f05507812 */ /* 0x140fe400078eea04 */
[----:B------:R-:W-:Y:S02]  /*21e0*/  LOP3.LUT R3, R5, 0xf000f0, R4, 0xea, !PT ;  /* 0x00f000f005037812 */ /* 0x000fe400078eea04 */
[C---:B------:R-:W-:Y:S03]  /*21f0*/  HMMA.16816.F32 R40, R60.reuse, R76, R40 ;  /* 0x0000004c3c28723c */ /* 0x040fe60000001828 */
[----:B------:R-:W-:Y:S02]  /*2200*/  HADD2 R76, R80, -1032, -1032 ;  /* 0xe408e408504c7430 */ /* 0x000fe40000000000 */
[----:B------:R-:W-:Y:S03]  /*2210*/  HFMA2 R77, R3, R2.H1_H1, -72, -72 ;  /* 0xd480d480034d7431 */ /* 0x000fe60000060002 */
[C---:B------:R-:W-:Y:S08]  /*2220*/  HMMA.16816.F32 R56, R60.reuse, R84, R56 ;  /* 0x000000543c38723c */ /* 0x040ff00000001838 */
        /* <DEDUP_REMOVED lines=14> */
[----:B------:R-:W-:Y:S01]  /*2310*/  @!P6 LDGSTS.E.BYPASS.LTC128B.128 [R102], desc[UR16][R70.64+0x80] ;  /* 0x000000804666efae */ /* 0x000fe2000b981a10 */
[----:B------:R-:W-:Y:S01]  /*2320*/  UMOV UR36, UR4 ;  /* 0x0000000400247c82 */ /* 0x000fe20008000000 */
[----:B------:R-:W-:Y:S02]  /*2330*/  IMAD.U32 R5, RZ, RZ, UR11 ;  /* 0x0000000bff057e24 */ /* 0x000fe4000f8e00ff */
[----:B------:R5:W-:Y:S01]  /*2340*/  LDGSTS.E.BYPASS.LTC128B.128 [R7+UR0+0x2000], desc[UR1][R110.64] ;  /* 0x020000006e077dae */ /* 0x000be2000b981a00 */
[----:B------:R-:W-:Y:S03]  /*2350*/  IMAD.U32 R3, RZ, RZ, UR11 ;  /* 0x0000000bff037e24 */ /* 0x000fe6000f8e00ff */
[----:B------:R2:W-:Y:S01]  /*2360*/  LDGSTS.E.BYPASS.LTC128B.128 [R7+UR0+0x3000], desc[UR1][R108.64] ;  /* 0x030000006c077dae */ /* 0x0005e2000b981a00 */
[----:B-----5:R-:W-:Y:S02]  /*2370*/  LEA R110, P1, R5, R110, 0x4 ;  /* 0x0000006e056e7211 */ /* 0x020fe400078220ff */
[----:B--2---:R-:W-:Y:S02]  /*2380*/  LEA R108, P0, R3, R108, 0x4 ;  /* 0x0000006c036c7211 */ /* 0x004fe400078020ff */
[----:B------:R-:W-:Y:S02]  /*2390*/  LEA.HI.X.SX32 R111, R5, R111, 0x4, P1 ;  /* 0x0000006f056f7211 */ /* 0x000fe400008f26ff */
[----:B------:R-:W-:Y:S09]  /*23a0*/  LEA.HI.X.SX32 R109, R3, R109, 0x4, P0 ;  /* 0x0000006d036d7211 */ /* 0x000ff200000f26ff */
.L_x_405:
[----:B------:R-:W-:Y:S05]  /*23b0*/  BSYNC.RECONVERGENT B0 ;  /* 0x0000000000007941 */ /* 0x000fea0003800200 */
.L_x_404:
[----:B------:R-:W0:Y:S01]  /*23c0*/  LDGDEPBAR ;  /* 0x00000000000079af */ /* 0x000e220000000000 */
[----:B----4-:R-:W-:Y:S02]  /*23d0*/  SHF.R.S32.HI R5, RZ, 0x8, R8 ;  /* 0x00000008ff057819 */ /* 0x010fe40000011408 */
[C-C-:B------:R-:W-:Y:S02]  /*23e0*/  LOP3.LUT R3, R8.reuse, 0xf000f0, R4.reuse, 0xea, !PT ;  /* 0x00f000f008037812 */ /* 0x140fe400078eea04 */
[--C-:B------:R-:W-:Y:S02]  /*23f0*/  LOP3.LUT R82, R8, 0xf000f, R4.reuse, 0xea, !PT ;  /* 0x000f000f08527812 */ /* 0x100fe400078eea04 */
[--C-:B------:R-:W-:Y:S01]  /*2400*/  LOP3.LUT R0, R5, 0xf000f, R4.reuse, 0xea, !PT ;  /* 0x000f000f05007812 */ /* 0x100fe200078eea04 */
[-C--:B------:R-:W-:Y:S01]  /*2410*/  HFMA2 R83, R3, R2.reuse.H1_H1, -72, -72 ;  /* 0xd480d48003537431 */ /* 0x080fe20000060002 */
[--C-:B------:R-:W-:Y:S01]  /*2420*/  LOP3.LUT R3, R9, 0xf000f0, R4.reuse, 0xea, !PT ;  /* 0x00f000f009037812 */ /* 0x100fe200078eea04 */
[----:B------:R-:W-:Y:S01]  /*2430*/  HADD2 R82, R82, -1032, -1032 ;  /* 0xe408e40852527430 */ /* 0x000fe20000000000 */
[--C-:B------:R-:W-:Y:S01]  /*2440*/  LOP3.LUT R5, R5, 0xf000f0, R4.reuse, 0xea, !PT ;  /* 0x00f000f005057812 */ /* 0x100fe200078eea04 */
[----:B------:R-:W-:Y:S01]  /*2450*/  HADD2 R74, R0, -1032, -1032 ;  /* 0xe408e408004a7430 */ /* 0x000fe20000000000 */
[----:B------:R-:W-:Y:S02]  /*2460*/  LOP3.LUT R0, R9, 0xf000f, R4, 0xea, !PT ;  /* 0x000f000f09007812 */ /* 0x000fe400078eea04 */
[----:B------:R-:W-:Y:S01]  /*2470*/  ISETP.NE.AND P0, PT, R68, 0x2, PT ;  /* 0x000000024400780c */ /* 0x000fe20003f05270 */
[----:B------:R-:W-:-:S01]  /*2480*/  HFMA2 R75, R5, R2.H1_H1, -72, -72 ;  /* 0xd480d480054b7431 */ /* 0x000fc20000060002 */
[C---:B------:R-:W-:Y:S05]  /*2490*/  HMMA.16816.F32 R52, R24.reuse, R82, R52 ;  /* 0x000000521834723c */ /* 0x040fea0000001834 */
[----:B------:R-:W-:Y:S01]  /*24a0*/  SHF.R.S32.HI R5, RZ, 0x8, R9 ;  /* 0x00000008ff057819 */ /* 0x000fe20000011409 */
[-C--:B------:R-:W-:Y:S02]  /*24b0*/  HFMA2 R125, R3, R2.reuse.H1_H1, -72, -72 ;  /* 0xd480d480037d7431 */ /* 0x080fe40000060002 */
[C---:B------:R-:W-:Y:S01]  /*24c0*/  HMMA.16816.F32 R32, R24.reuse, R74, R32 ;  /* 0x0000004a1820723c */ /* 0x040fe20000001820 */
[----:B------:R-:W-:Y:S04]  /*24d0*/  DEPBAR.LE SB0, 0x2 ;  /* 0x000080800000791a */ /* 0x000fe80000000000 */
[----:B------:R-:W-:Y:S01]  /*24e0*/  BAR.SYNC.DEFER_BLOCKING 0x0 ;  /* 0x0000000000007b1d */ /* 0x000fe20000010000 */
[----:B------:R-:W-:Y:S01]  /*24f0*/  HADD2 R124, R0, -1032, -1032 ;  /* 0xe408e408007c7430 */ /* 0x000fe20000000000 */
[C-C-:B------:R-:W-:Y:S02]  /*2500*/  LOP3.LUT R0, R5.reuse, 0xf000f, R4.reuse, 0xea, !PT ;  /* 0x000f000f05007812 */ /* 0x140fe400078eea04 */
[----:B------:R-:W-:Y:S02]  /*2510*/  LOP3.LUT R3, R5, 0xf000f0, R4, 0xea, !PT ;  /* 0x00f000f005037812 */ /* 0x000fe400078eea04 */
[----:B------:R-:W-:Y:S01]  /*2520*/  SHF.R.S32.HI R5, RZ, 0x8, R10 ;  /* 0x00000008ff057819 */ /* 0x000fe2000001140a */
[----:B------:R-:W-:Y:S01]  /*2530*/  HADD2 R122, R0, -1032, -1032 ;  /* 0xe408e408007a7430 */ /* 0x000fe20000000000 */
[C---:B------:R-:W-:Y:S05]  /*2540*/  HMMA.16816.F32 R36, R24.reuse, R124, R36 ;  /* 0x0000007c1824723c */ /* 0x040fea0000001824 */
[C-C-:B------:R-:W-:Y:S01]  /*2550*/  LOP3.LUT R0, R10.reuse, 0xf000f, R4.reuse, 0xea, !PT ;  /* 0x000f000f0a007812 */ /* 0x140fe200078eea04 */
[-C--:B------:R-:W-:Y:S01]  /*2560*/  HFMA2 R123, R3, R2.reuse.H1_H1, -72, -72 ;  /* 0xd480d480037b7431 */ /* 0x080fe20000060002 */
[--C-:B------:R-:W-:Y:S02]  /*2570*/  LOP3.LUT R3, R10, 0xf000f0, R4.reuse, 0xea, !PT ;  /* 0x00f000f00a037812 */ /* 0x100fe400078eea04 */
[--C-:B------:R-:W-:Y:S01]  /*2580*/  LOP3.LUT R80, R5, 0xf000f, R4.reuse, 0xea, !PT ;  /* 0x000f000f05507812 */ /* 0x100fe200078eea04 */
[----:B------:R-:W-:Y:S01]  /*2590*/  HADD2 R90, R0, -1032, -1032 ;  /* 0xe408e408005a7430 */ /* 0x000fe20000000000 */
[C-C-:B------:R-:W-:Y:S01]  /*25a0*/  LOP3.LUT R0, R11.reuse, 0xf000f, R4.reuse, 0xea, !PT ;  /* 0x000f000f0b007812 */ /* 0x140fe200078eea04 */
[-C--:B------:R-:W-:Y:S01]  /*25b0*/  HFMA2 R91, R3, R2.reuse.H1_H1, -72, -72 ;  /* 0xd480d480035b7431 */ /* 0x080fe20000060002 */
[C---:B------:R-:W-:Y:S03]  /*25c0*/  HMMA.16816.F32 R28, R24.reuse, R122, R28 ;  /* 0x0000007a181c723c */ /* 0x040fe6000000181c */
[--C-:B------:R-:W-:Y:S01]  /*25d0*/  LOP3.LUT R3, R11, 0xf000f0, R4.reuse, 0xea, !PT ;  /* 0x00f000f00b037812 */ /* 0x100fe200078eea04 */
[----:B------:R-:W-:Y:S01]  /*25e0*/  HADD2 R74, R0, -1032, -1032 ;  /* 0xe408e408004a7430 */ /* 0x000fe20000000000 */
[--C-:B------:R-:W-:Y:S01]  /*25f0*/  LOP3.LUT R5, R5, 0xf000f0, R4.reuse, 0xea, !PT ;  /* 0x00f000f005057812 */ /* 0x100fe200078eea04 */
[----:B------:R-:W-:Y:S02]  /*2600*/  HADD2 R80, R80, -1032, -1032 ;  /* 0xe408e40850507430 */ /* 0x000fe40000000000 */
[C---:B------:R-:W-:Y:S03]  /*2610*/  HMMA.16816.F32 R56, R24.reuse, R90, R56 ;  /* 0x0000005a1838723c */ /* 0x040fe60000001838 */
[-C--:B------:R-:W-:Y:S01]  /*2620*/  HFMA2 R81, R5, R2.reuse.H1_H1, -72, -72 ;  /* 0xd480d48005517431 */ /* 0x080fe20000060002 */
[----:B------:R-:W-:Y:S01]  /*2630*/  SHF.R.S32.HI R5, RZ, 0x8, R11 ;  /* 0x00000008ff057819 */ /* 0x000fe2000001140b */
[-C--:B------:R-:W-:Y:S01]  /*2640*/  HFMA2 R75, R3, R2.reuse.H1_H1, -72, -72 ;  /* 0xd480d480034b7431 */ /* 0x080fe20000060002 */
[----:B------:R4:W2:Y:S02]  /*2650*/  LDS.128 R8, [R7+UR4+0x6000] ;  /* 0x0060000407087984 */ /* 0x0008a40008000c00 */
[C-C-:B------:R-:W-:Y:S02]  /*2660*/  LOP3.LUT R0, R5.reuse, 0xf000f, R4.reuse, 0xea, !PT ;  /* 0x000f000f05007812 */ /* 0x140fe400078eea04 */
[C---:B------:R-:W-:Y:S03]  /*2670*/  HMMA.16816.F32 R40, R24.reuse, R80, R40 ;  /* 0x000000501828723c */ /* 0x040fe60000001828 */
[----:B------:R-:W-:Y:S01]  /*2680*/  HADD2 R78, R0, -1032, -1032 ;  /* 0xe408e408004e7430 */ /* 0x000fe20000000000 */
[----:B------:R-:W-:Y:S02]  /*2690*/  LOP3.LUT R3, R5, 0xf000f0, R4, 0xea, !PT ;  /* 0x00f000f005037812 */ /* 0x000fe400078eea04 */
[----:B-1----:R-:W-:Y:S02]  /*26a0*/  SHF.R.S32.HI R5, RZ, 0x8, R12 ;  /* 0x00000008ff057819 */ /* 0x002fe4000001140c */
[C---:B------:R-:W-:Y:S03]  /*26b0*/  HMMA.16816.F32 R44, R24.reuse, R74, R44 ;  /* 0x0000004a182c723c */ /* 0x040fe6000000182c */
[-C--:B------:R-:W-:Y:S01]  /*26c0*/  HFMA2 R79, R3, R2.reuse.H1_H1, -72, -72 ;  /* 0xd480d480034f7431 */ /* 0x080fe20000060002 */
[C-C-:B------:R-:W-:Y:S02]  /*26d0*/  LOP3.LUT R3, R12.reuse, 0xf000f0, R4.reuse, 0xea, !PT ;  /* 0x00f000f00c037812 */ /* 0x140fe400078eea04 */
[C-C-:B------:R-:W-:Y:S02]  /*26e0*/  LOP3.LUT R0, R5.reuse, 0xf000f, R4.reuse, 0xea, !PT ;  /* 0x000f000f05007812 */ /* 0x140fe400078eea04 */
[--C-:B------:R-:W-:Y:S02]  /*26f0*/  LOP3.LUT R5, R5, 0xf000f0, R4.reuse, 0xea, !PT ;  /* 0x00f000f005057812 */ /* 0x100fe400078eea04 */
[----:B------:R-:W-:Y:S03]  /*2700*/  HMMA.16816.F32 R48, R24, R78, R48 ;  /* 0x0000004e1830723c */ /* 0x000fe60000001830 */
[--C-:B------:R-:W-:Y:S01]  /*2710*/  LOP3.LUT R24, R12, 0xf000f, R4.reuse, 0xea, !PT ;  /* 0x000f000f0c187812 */ /* 0x100fe200078eea04 */
[-C--:B------:R-:W-:Y:S01]  /*2720*/  HFMA2 R79, R3, R2.reuse.H1_H1, -72, -72 ;  /* 0xd480d480034f7431 */ /* 0x080fe20000060002 */
[C-C-:B------:R-:W-:Y:S01]  /*2730*/  LOP3.LUT R3, R13.reuse, 0xf000f0, R4.reuse, 0xea, !PT ;  /* 0x00f000f00d037812 */ /* 0x140fe200078eea04 */
[----:B------:R-:W-:Y:S01]  /*2740*/  HADD2 R72, R0, -1032, -1032 ;  /* 0xe408e40800487430 */ /* 0x000fe20000000000 */
[----:B------:R-:W-:Y:S01]  /*2750*/  LOP3.LUT R0, R13, 0xf000f, R4, 0xea, !PT ;  /* 0x000f000f0d007812 */ /* 0x000fe200078eea04 */
[----:B------:R-:W-:Y:S02]  /*2760*/  HADD2 R78, R24, -1032, -1032 ;  /* 0xe408e408184e7430 */ /* 0x000fe40000000000 */
[----:B------:R4:W2:Y:S01]  /*2770*/  LDSM.16.M88.4 R24, [R100+0x1000] ;  /* 0x001000006418783b */ /* 0x0008a20000000200 */
[----:B------:R-:W-:Y:S01]  /*2780*/  HFMA2 R73, R5, R2.H1_H1, -72, -72 ;  /* 0xd480d48005497431 */ /* 0x000fe20000060002 */
[----:B------:R-:W-:Y:S01]  /*2790*/  SHF.R.S32.HI R5, RZ, 0x8, R13 ;  /* 0x00000008ff057819 */ /* 0x000fe2000001140d */
[----:B------:R-:W-:-:S02]  /*27a0*/  HADD2 R88, R0, -1032, -1032 ;  /* 0xe408e40800587430 */ /* 0x000fc40000000000 */
[C---:B------:R-:W-:Y:S05]  /*27b0*/  HMMA.16816.F32 R52, R60.reuse, R78, R52 ;  /* 0x0000004e3c34723c */ /* 0x040fea0000001834 */
[-C--:B------:R-:W-:Y:S01]  /*27c0*/  HFMA2 R89, R3, R2.reuse.H1_H1, -72, -72 ;  /* 0xd480d48003597431 */ /* 0x080fe20000060002 */
[C-C-:B------:R-:W-:Y:S02]  /*27d0*/  LOP3.LUT R0, R5.reuse, 0xf000f, R4.reuse, 0xea, !PT ;  /* 0x000f000f05007812 */ /* 0x140fe400078eea04 */
[C---:B------:R-:W-:Y:S03]  /*27e0*/  HMMA.16816.F32 R32, R60.reuse, R72, R32 ;  /* 0x000000483c20723c */ /* 0x040fe60000001820 */
[----:B------:R-:W-:Y:S01]  /*27f0*/  LOP3.LUT R3, R5, 0xf000f0, R4, 0xea, !PT ;  /* 0x00f000f005037812 */ /* 0x000fe200078eea04 */
[----:B------:R-:W-:Y:S01]  /*2800*/  HADD2 R86, R0, -1032, -1032 ;  /* 0xe408e40800567430 */ /* 0x000fe20000000000 */
[----:B------:R-:W-:Y:S02]  /*2810*/  SHF.R.S32.HI R5, RZ, 0x8, R14 ;  /* 0x00000008ff057819 */ /* 0x000fe4000001140e */
[C-C-:B------:R-:W-:Y:S01]  /*2820*/  LOP3.LUT R0, R14.reuse, 0xf000f, R4.reuse, 0xea, !PT ;  /* 0x000f000f0e007812 */ /* 0x140fe200078eea04 */
[C---:B------:R-:W-:Y:S03]  /*2830*/  HMMA.16816.F32 R36, R60.reuse, R88, R36 ;  /* 0x000000583c24723c */ /* 0x040fe60000001824 */
[-C--:B------:R-:W-:Y:S01]  /*2840*/  HFMA2 R87, R3, R2.reuse.H1_H1, -72, -72 ;  /* 0xd480d48003577431 */ /* 0x080fe20000060002 */
[--C-:B------:R-:W-:Y:S01]  /*2850*/  LOP3.LUT R3, R14, 0xf000f0, R4.reuse, 0xea, !PT ;  /* 0x00f000f00e037812 */ /* 0x100fe200078eea04 */
[----:B------:R-:W-:Y:S01]  /*2860*/  HADD2 R84, R0, -1032, -1032 ;  /* 0xe408e40800547430 */ /* 0x000fe20000000000 */
[C-C-:B------:R-:W-:Y:S02]  /*2870*/  LOP3.LUT R80, R5.reuse, 0xf000f, R4.reuse, 0xea, !PT ;  /* 0x000f000f05507812 */ /* 0x140fe400078eea04 */
[--C-:B------:R-:W-:Y:S01]  /*2880*/  LOP3.LUT R5, R5, 0xf000f0, R4.reuse, 0xea, !PT ;  /* 0x00f000f005057812 */ /* 0x100fe200078eea04 */
[-C--:B------:R-:W-:Y:S01]  /*2890*/  HFMA2 R85, R3, R2.reuse.H1_H1, -72, -72 ;  /* 0xd480d48003557431 */ /* 0x080fe20000060002 */
[C---:B------:R-:W-:Y:S03]  /*28a0*/  HMMA.16816.F32 R28, R60.reuse, R86, R28 ;  /* 0x000000563c1c723c */ /* 0x040fe6000000181c */
[C-C-:B------:R-:W-:Y:S01]  /*28b0*/  LOP3.LUT R0, R15.reuse, 0xf000f, R4.reuse, 0xea, !PT ;  /* 0x000f000f0f007812 */ /* 0x140fe200078eea04 */
[-C--:B------:R-:W-:Y:S01]  /*28c0*/  HFMA2 R77, R5, R2.reuse.H1_H1, -72, -72 ;  /* 0xd480d480054d7431 */ /* 0x080fe20000060002 */
[--C-:B------:R-:W-:Y:S01]  /*28d0*/  LOP3.LUT R3, R15, 0xf000f0, R4.reuse, 0xea, !PT ;  /* 0x00f000f00f037812 */ /* 0x100fe200078eea04 */
[----:B------:R-:W-:Y:S01]  /*28e0*/  HADD2 R76, R80, -1032, -1032 ;  /* 0xe408e408504c7430 */ /* 0x000fe20000000000 */
[----:B------:R-:W-:Y:S01]  /*28f0*/  SHF.R.S32.HI R5, RZ, 0x8, R15 ;  /* 0x00000008ff057819 */ /* 0x000fe2000001140f */
[C---:B------:R-:W-:Y:S03]  /*2900*/  HMMA.16816.F32 R56, R60.reuse, R84, R56 ;  /* 0x000000543c38723c */ /* 0x040fe60000001838 */
[----:B------:R-:W-:Y:S01]  /*2910*/  HADD2 R72, R0, -1032, -1032 ;  /* 0xe408e40800487430 */ /* 0x000fe20000000000 */
[C-C-:B------:R-:W-:Y:S01]  /*2920*/  LOP3.LUT R0, R5.reuse, 0xf000f, R4.reuse, 0xea, !PT ;  /* 0x000f000f05007812 */ /* 0x140fe200078eea04 */
[-C--:B------:R-:W-:Y:S01]  /*2930*/  HFMA2 R73, R3, R2.reuse.H1_H1, -72, -72 ;  /* 0xd480d48003497431 */ /* 0x080fe20000060002 */
[----:B------:R-:W-:Y:S02]  /*2940*/  LOP3.LUT R3, R5, 0xf000f0, R4, 0xea, !PT ;  /* 0x00f000f005037812 */ /* 0x000fe400078eea04 */
[C---:B------:R-:W-:Y:S03]  /*2950*/  HMMA.16816.F32 R40, R60.reuse, R76, R40 ;  /* 0x0000004c3c28723c */ /* 0x040fe60000001828 */
[----:B------:R-:W-:Y:S02]  /*2960*/  HADD2 R76, R0, -1032, -1032 ;  /* 0xe408e408004c7430 */ /* 0x000fe40000000000 */
[----:B------:R-:W-:Y:S03]  /*2970*/  HFMA2 R77, R3, R2.H1_H1, -72, -72 ;  /* 0xd480d480034d7431 */ /* 0x000fe60000060002 */
        /* <DEDUP_REMOVED lines=24> */
.L_x_407:
[----:B------:R-:W-:Y:S05]  /*2b00*/  BSYNC.RECONVERGENT B0 ;  /* 0x0000000000007941 */ /* 0x000fea0003800200 */
.L_x_406:
[----:B------:R-:W0:Y:S01]  /*2b10*/  LDGDEPBAR ;  /* 0x00000000000079af */ /* 0x000e220000000000 */
[----:B--2---:R-:W-:Y:S02]  /*2b20*/  SHF.R.S32.HI R5, RZ, 0x8, R8 ;  /* 0x00000008ff057819 */ /* 0x004fe40000011408 */
        /* <DEDUP_REMOVED lines=49> */
[--C-:B------:R-:W-:Y:S01]  /*2e40*/  LOP3.LUT R5, R5, 0xf000f0, R4.reuse, 0xea, !PT ;  /* 0x00f000f005057812 */ /* 0x100fe200078eea04 */
[-C--:B------:R-:W-:Y:S01]  /*2e50*/  HFMA2 R81, R3, R2.reuse.H1_H1, -72, -72 ;  /* 0xd480d48003517431 */ /* 0x080fe20000060002 */
[----:B------:R-:W-:Y:S03]  /*2e60*/  HMMA.16816.F32 R48, R24, R76, R48 ;  /* 0x0000004c1830723c */ /* 0x000fe60000001830 */
[--C-:B------:R-:W-:Y:S01]  /*2e70*/  LOP3.LUT R24, R12, 0xf000f, R4.reuse, 0xea, !PT ;  /* 0x000f000f0c187812 */ /* 0x100fe200078eea04 */
[----:B------:R-:W-:Y:S01]  /*2e80*/  HADD2 R74, R0, -1032, -1032 ;  /* 0xe408e408004a7430 */ /* 0x000fe20000000000 */
[C-C-:B------:R-:W-:Y:S01]  /*2e90*/  LOP3.LUT R0, R13.reuse, 0xf000f, R4.reuse, 0xea, !PT ;  /* 0x000f000f0d007812 */ /* 0x140fe200078eea04 */
[-C--:B------:R-:W-:Y:S01]  /*2ea0*/  HFMA2 R75, R5, R2.reuse.H1_H1, -72, -72 ;  /* 0xd480d480054b7431 */ /* 0x080fe20000060002 */
[--C-:B------:R-:W-:Y:S01]  /*2eb0*/  LOP3.LUT R3, R13, 0xf000f0, R4.reuse, 0xea, !PT ;  /* 0x00f000f00d037812 */ /* 0x100fe200078eea04 */
[----:B------:R-:W-:Y:S01]  /*2ec0*/  HADD2 R80, R24, -1032, -1032 ;  /* 0xe408e40818507430 */ /* 0x000fe20000000000 */
[----:B------:R-:W-:Y:S01]  /*2ed0*/  SHF.R.S32.HI R5, RZ, 0x8, R13 ;  /* 0x00000008ff057819 */ /* 0x000fe2000001140d */
[----:B------:R1:W1:Y:S01]  /*2ee0*/  LDSM.16.M88.4 R24, [R100+0x1800] ;  /* 0x001800006418783b */ /* 0x0002620000000200 */
[----:B------:R-:W-:Y:S02]  /*2ef0*/  HADD2 R122, R0, -1032, -1032 ;  /* 0xe408e408007a7430 */ /* 0x000fe40000000000 */
[----:B------:R-:W-:Y:S05]  /*2f00*/  HMMA.16816.F32 R32, R60, R74, R32 ;  /* 0x0000004a3c20723c */ /* 0x000fea0000001820 */
[----:B------:R-:W-:Y:S01]  /*2f10*/  HFMA2 R123, R3, R2.H1_H1, -72, -72 ;  /* 0xd480d480037b7431 */ /* 0x000fe20000060002 */
[----:B------:R-:W-:-:S02]  /*2f20*/  LOP3.LUT R0, R5, 0xf000f, R4, 0xea, !PT ;  /* 0x000f000f05007812 */ /* 0x000fc400078eea04 */
[C---:B------:R-:W-:Y:S05]  /*2f30*/  HMMA.16816.F32 R52, R60.reuse, R80, R52 ;  /* 0x000000503c34723c */ /* 0x040fea0000001834 */
[----:B------:R-:W-:Y:S01]  /*2f40*/  LOP3.LUT R3, R5, 0xf000f0, R4, 0xea, !PT ;  /* 0x00f000f005037812 */ /* 0x000fe200078eea04 */
[----:B------:R-:W-:Y:S01]  /*2f50*/  HADD2 R90, R0, -1032, -1032 ;  /* 0xe408e408005a7430 */ /* 0x000fe20000000000 */
[----:B------:R-:W-:Y:S01]  /*2f60*/  SHF.R.S32.HI R5, RZ, 0x8, R14 ;  /* 0x00000008ff057819 */ /* 0x000fe2000001140e */
[C---:B------:R-:W-:Y:S03]  /*2f70*/  HMMA.16816.F32 R36, R60.reuse, R122, R36 ;  /* 0x0000007a3c24723c */ /* 0x040fe60000001824 */
[-C--:B------:R-:W-:Y:S01]  /*2f80*/  HFMA2 R91, R3, R2.reuse.H1_H1, -72, -72 ;  /* 0xd480d480035b7431 */ /* 0x080fe20000060002 */
[C-C-:B------:R-:W-:Y:S02]  /*2f90*/  LOP3.LUT R0, R14.reuse, 0xf000f, R4.reuse, 0xea, !PT ;  /* 0x000f000f0e007812 */ /* 0x140fe400078eea04 */
[--C-:B------:R-:W-:Y:S02]  /*2fa0*/  LOP3.LUT R3, R14, 0xf000f0, R4.reuse, 0xea, !PT ;  /* 0x00f000f00e037812 */ /* 0x100fe400078eea04 */
[C-C-:B------:R-:W-:Y:S01]  /*2fb0*/  LOP3.LUT R80, R5.reuse, 0xf000f, R4.reuse, 0xea, !PT ;  /* 0x000f000f05507812 */ /* 0x140fe200078eea04 */
[----:B------:R-:W-:Y:S01]  /*2fc0*/  HADD2 R88, R0, -1032, -1032 ;  /* 0xe408e40800587430 */ /* 0x000fe20000000000 */
[C---:B------:R-:W-:Y:S03]  /*2fd0*/  HMMA.16816.F32 R28, R60.reuse, R90, R28 ;  /* 0x0000005a3c1c723c */ /* 0x040fe6000000181c */
[--C-:B------:R-:W-:Y:S01]  /*2fe0*/  LOP3.LUT R5, R5, 0xf000f0, R4.reuse, 0xea, !PT ;  /* 0x00f000f005057812 */ /* 0x100fe200078eea04 */
[-C--:B------:R-:W-:Y:S01]  /*2ff0*/  HFMA2 R89, R3, R2.reuse.H1_H1, -72, -72 ;  /* 0xd480d48003597431 */ /* 0x080fe20000060002 */
[C-C-:B------:R-:W-:Y:S01]  /*3000*/  LOP3.LUT R0, R15.reuse, 0xf000f, R4.reuse, 0xea, !PT ;  /* 0x000f000f0f007812 */ /* 0x140fe200078eea04 */
[----:B------:R-:W-:Y:S01]  /*3010*/  HADD2 R78, R80, -1032, -1032 ;  /* 0xe408e408504e7430 */ /* 0x000fe20000000000 */
[--C-:B------:R-:W-:Y:S01]  /*3020*/  LOP3.LUT R3, R15, 0xf000f0, R4.reuse, 0xea, !PT ;  /* 0x00f000f00f037812 */ /* 0x100fe200078eea04 */
[-C--:B------:R-:W-:Y:S01]  /*3030*/  HFMA2 R79, R5, R2.reuse.H1_H1, -72, -72 ;  /* 0xd480d480054f7431 */ /* 0x080fe20000060002 */
[----:B------:R-:W-:Y:S01]  /*3040*/  SHF.R.S32.HI R5, RZ, 0x8, R15 ;  /* 0x00000008ff057819 */ /* 0x000fe2000001140f */
[----:B------:R-:W-:Y:S01]  /*3050*/  HADD2 R72, R0, -1032, -1032 ;  /* 0xe408e40800487430 */ /* 0x000fe20000000000 */
[C---:B------:R-:W-:Y:S03]  /*3060*/  HMMA.16816.F32 R56, R60.reuse, R88, R56 ;  /* 0x000000583c38723c */ /* 0x040fe60000001838 */
[-C--:B------:R-:W-:Y:S01]  /*3070*/  HFMA2 R73, R3, R2.reuse.H1_H1, -72, -72 ;  /* 0xd480d48003497431 */ /* 0x080fe20000060002 */
[C-C-:B------:R-:W-:Y:S02]  /*3080*/  LOP3.LUT R0, R5.reuse, 0xf000f, R4.reuse, 0xea, !PT ;  /* 0x000f000f05007812 */ /* 0x140fe400078eea04 */
        /* <DEDUP_REMOVED lines=28> */
.L_x_409:
[----:B------:R-:W-:Y:S05]  /*3250*/  BSYNC.RECONVERGENT B0 ;  /* 0x0000000000007941 */ /* 0x000fea0003800200 */
.L_x_408:
        /* <DEDUP_REMOVED lines=10> */
[----:B------:R-:W-:Y:S03]  /*3300*/  LOP3.LUT R0, R9, 0xf000f, R4, 0xea, !PT ;  /* 0x000f000f09007812 */ /* 0x000fe600078eea04 */
[----:B------:R-:W-:-:S01]  /*3310*/  HFMA2 R71, R5, R2.H1_H1, -72, -72 ;  /* 0xd480d48005477431 */ /* 0x000fc20000060002 */
[C---:B-1----:R-:W-:Y:S05]  /*3320*/  HMMA.16816.F32 R52, R24.reuse, R80, R52 ;  /* 0x000000501834723c */ /* 0x042fea0000001834 */
        /* <DEDUP_REMOVED lines=32> */
[----:B------:R-:W-:Y:S02]  /*3530*/  SHF.R.S32.HI R5, RZ, 0x8, R12 ;  /* 0x00000008ff057819 */ /* 0x000fe4000001140c */
[C---:B------:R-:W-:Y:S03]  /*3540*/  HMMA.16816.F32 R44, R24.reuse, R72, R44 ;  /* 0x00000048182c723c */ /* 0x040fe6000000182c */
[-C--:B------:R-:W-:Y:S01]  /*3550*/  HFMA2 R125, R3, R2.reuse.H1_H1, -72, -72 ;  /* 0xd480d480037d7431 */ /* 0x080fe20000060002 */
[C-C-:B------:R-:W-:Y:S02]  /*3560*/  LOP3.LUT R0, R12.reuse, 0xf000f, R4.reuse, 0xea, !PT ;  /* 0x000f000f0c007812 */ /* 0x140fe400078eea04 */
[--C-:B------:R-:W-:Y:S03]  /*3570*/  LOP3.LUT R3, R12, 0xf000f0, R4.reuse, 0xea, !PT ;  /* 0x00f000f00c037812 */ /* 0x100fe600078eea04 */
[----:B------:R-:W-:Y:S01]  /*3580*/  HADD2 R78, R0, -1032, -1032 ;  /* 0xe408e408004e7430 */ /* 0x000fe20000000000 */
[----:B------:R-:W-:Y:S03]  /*3590*/  HMMA.16816.F32 R48, R24, R124, R48 ;  /* 0x0000007c1830723c */ /* 0x000fe60000001830 */
[C-C-:B------:R-:W-:Y:S01]  /*35a0*/  LOP3.LUT R24, R5.reuse, 0xf000f, R4.reuse, 0xea, !PT ;  /* 0x000f000f05187812 */ /* 0x140fe200078eea04 */
[----:B------:R-:W-:Y:S01]  /*35b0*/  HFMA2 R79, R3, R2.H1_H1, -72, -72 ;  /* 0xd480d480034f7431 */ /* 0x000fe20000060002 */
[--C-:B------:R-:W-:Y:S02]  /*35c0*/  LOP3.LUT R5, R5, 0xf000f0, R4.reuse, 0xea, !PT ;  /* 0x00f000f005057812 */ /* 0x100fe400078eea04 */
[C-C-:B------:R-:W-:Y:S01]  /*35d0*/  LOP3.LUT R0, R13.reuse, 0xf000f, R4.reuse, 0xea, !PT ;  /* 0x000f000f0d007812 */ /* 0x140fe200078eea04 */
[----:B------:R-:W-:Y:S01]  /*35e0*/  HADD2 R72, R24, -1032, -1032 ;  /* 0xe408e40818487430 */ /* 0x000fe20000000000 */
[----:B------:R-:W-:Y:S01]  /*35f0*/  LOP3.LUT R3, R13, 0xf000f0, R4, 0xea, !PT ;  /* 0x00f000f00d037812 */ /* 0x000fe200078eea04 */
[----:B------:R1:W2:-:S01]  /*3600*/  LDSM.16.M88.4 R24, [R100] ;  /* 0x000000006418783b */ /* 0x0002820000000200 */
[C---:B------:R-:W-:Y:S05]  /*3610*/  HMMA.16816.F32 R52, R60.reuse, R78, R52 ;  /* 0x0000004e3c34723c */ /* 0x040fea0000001834 */
[-C--:B------:R-:W-:Y:S01]  /*3620*/  HFMA2 R73, R5, R2.reuse.H1_H1, -72, -72 ;  /* 0xd480d48005497431 */ /* 0x080fe20000060002 */
[----:B------:R-:W-:Y:S01]  /*3630*/  SHF.R.S32.HI R5, RZ, 0x8, R13 ;  /* 0x00000008ff057819 */ /* 0x000fe2000001140d */
[----:B------:R-:W-:Y:S02]  /*3640*/  HADD2 R90, R0, -1032, -1032 ;  /* 0xe408e408005a7430 */ /* 0x000fe40000000000 */
        /* <DEDUP_REMOVED lines=24> */
[----:B------:R-:W-:Y:S01]  /*37d0*/  LOP3.LUT R3, R5, 0xf000f0, R4, 0xea, !PT ;  /* 0x00f000f005037812 */ /* 0x000fe200078eea04 */
[----:B------:R-:W-:Y:S01]  /*37e0*/  VIADD R69, R68, 0xfffffffc ;  /* 0xfffffffc44457836 */ /* 0x000fe20000000000 */
[C---:B------:R-:W-:Y:S03]  /*37f0*/  HMMA.16816.F32 R40, R60.reuse, R76, R40 ;  /* 0x0000004c3c28723c */ /* 0x040fe60000001828 */
[----:B------:R-:W-:Y:S02]  /*3800*/  HFMA2 R75, R3, R2.H1_H1, -72, -72 ;  /* 0xd480d480034b7431 */ /* 0x000fe40000060002 */
[----:B------:R-:W-:Y:S03]  /*3810*/  HADD2 R74, R0, -1032, -1032 ;  /* 0xe408e408004a7430 */ /* 0x000fe60000000000 */
[C---:B------:R-:W-:Y:S08]  /*3820*/  HMMA.16816.F32 R44, R60.reuse, R70, R44 ;  /* 0x000000463c2c723c */ /* 0x040ff0000000182c */
[----:B------:R-:W-:Y:S11]  /*3830*/  HMMA.16816.F32 R48, R60, R74, R48 ;  /* 0x0000004a3c30723c */ /* 0x000ff60000001830 */
[----:B------:R-:W-:Y:S09]  /*3840*/  @!UPT UIADD3 URZ, UPT, UPT, URZ, URZ, URZ ;  /* 0x000000fffffff290 */ /* 0x000ff2000fffe0ff */
.L_x_403:
[----:B------:R-:W-:Y:S01]  /*3850*/  ISETP.NE.AND P0, PT, R69, RZ, PT ;  /* 0x000000ff4500720c */ /* 0x000fe20003f05270 */
[----:B------:R-:W-:Y:S01]  /*3860*/  BSSY B4, `(.L_x_410) ;  /* 0x0000228000047945 */ /* 0x000fe20003800000 */
[----:B------:R-:W-:Y:S11]  /*3870*/  IADD3 R65, PT, PT, R65, 0x20, RZ ;  /* 0x0000002041417810 */ /* 0x000ff60007ffe0ff */
[----:B------:R-:W-:Y:S05]  /*3880*/  @P0 BRA `(.L_x_411) ;  /* 0x0000002000940947 */ /* 0x000fea0003800000 */
[----:B------:R-:W-:Y:S01]  /*3890*/  IADD3 R3, PT, PT, R105, -0x1, RZ ;  /* 0xffffffff69037810 */ /* 0x000fe20007ffe0ff */
[----:B------:R-:W-:Y:S04]  /*38a0*/  DEPBAR.LE SB0, 0x0 ;  /* 0x000080000000791a */ /* 0x000fe80000000000 */
[----:B------:R-:W-:Y:S11]  /*38b0*/  ISETP.NE.AND P2, PT, R104, R3, PT ;  /* 0x000000036800720c */ /* 0x000ff60003f45270 */
[----:B------:R-:W-:Y:S02]  /*38c0*/  @!UPT UIADD3 URZ, UPT, UPT, URZ, URZ, URZ ;  /* 0x000000fffffff290 */ /* 0x000fe4000fffe0ff */
[----:B------:R-:W-:Y:S05]  /*38d0*/  @P2 BRA `(.L_x_412) ;  /* 0x0000000000382947 */ /* 0x000fea0003800000 */
[----:B------:R-:W-:Y:S01]  /*38e0*/  ISETP.GT.U32.AND P0, PT, R6, 0x1f, PT ;  /* 0x0000001f0600780c */ /* 0x000fe20003f04070 */
[----:B------:R-:W-:Y:S11]  /*38f0*/  BSSY.RECONVERGENT B0, `(.L_x_413) ;  /* 0x000000b000007945 */ /* 0x000ff60003800200 */
[----:B------:R-:W-:Y:S01]  /*3900*/  @!UPT UIADD3 URZ, UPT, UPT, URZ, URZ, URZ ;  /* 0x000000fffffff290 */ /* 0x000fe2000fffe0ff */
[----:B------:R-:W-:Y:S05]  /*3910*/  @P0 BRA `(.L_x_414) ;  /* 0x0000000000200947 */ /* 0x000fea0003800000 */
[----:B------:R-:W5:Y:S01]  /*3920*/  LDC.64 R4, c[0x0][0x398] ;  /* 0x0000e600ff047b82 */ /* 0x000f620000000a00 */
[----:B------:R-:W-:Y:S01]  /*3930*/  UMOV UR30, UR4 ;  /* 0x00000004001e7c82 */ /* 0x000fe20008000000 */
[C---:B-----5:R-:W-:Y:S04]  /*3940*/  LEA R12, P0, R66.reuse, R4, 0x4 ;  /* 0x00000004420c7211 */ /* 0x060fe800078020ff */
[----:B------:R-:W-:Y:S05]  /*3950*/  LEA.HI.X.SX32 R13, R66, R5, 0x4, P0 ;  /* 0x00000005420d7211 */ /* 0x000fea00000f26ff */
[----:B------:R-:W-:Y:S01]  /*3960*/  @!PT LDS RZ, [RZ] ;  /* 0x00000000fffff984 */ /* 0x000fe20000000800 */
[----:B------:R-:W-:Y:S01]  /*3970*/  @!PT LDS RZ, [RZ] ;  /* 0x00000000fffff984 */ /* 0x000fe20000000800 */
[----:B------:R-:W-:Y:S01]  /*3980*/  @!PT LDS RZ, [RZ] ;  /* 0x00000000fffff984 */ /* 0x000fe20000000800 */
[----:B------:R1:W-:Y:S04]  /*3990*/  LDGSTS.E.BYPASS.LTC128B.128 [R7+UR0+0xa000], desc[UR1][R12.64] ;  /* 0x0a0000000c077dae */ /* 0x0003e8000b981a00 */
.L_x_414:
[----:B------:R-:W-:Y:S05]  /*39a0*/  BSYNC.RECONVERGENT B0 ;  /* 0x0000000000007941 */ /* 0x000fea0003800200 */
.L_x_413:
[----:B------:R-:W0:Y:S02]  /*39b0*/  LDGDEPBAR ;  /* 0x00000000000079af */ /* 0x000e240000000000 */
.L_x_412:
[----:B------:R-:W-:Y:S01]  /*39c0*/  LOP3.LUT R0, R6, 0x380, RZ, 0xc0, !PT ;  /* 0x0000038006007812 */ /* 0x000fe200078ec0ff */
[----:B------:R-:W-:Y:S05]  /*39d0*/  WARPSYNC.ALL ;  /* 0x0000000000007948 */ /* 0x000fea0003800000 */
[----:B------:R-:W-:Y:S02]  /*39e0*/  ISETP.NE.AND P0, PT, R0, 0x80, PT ;  /* 0x000000800000780c */ /* 0x000fe40003f05270 */
[----:B------:R-:W-:Y:S11]  /*39f0*/  ISETP.GT.U32.AND P3, PT, R6, 0x7f, PT ;  /* 0x0000007f0600780c */ /* 0x000ff60003f64070 */
        /* <DEDUP_REMOVED lines=15> */
[----:B------:R-:W-:Y:S04]  /*3af0*/  @!P3 LDS.128 R60, [R93+0x3000] ;  /* 0x003000005d3cb984 */ /* 0x000fe80000000c00 */
[----:B-1----:R-:W1:Y:S01]  /*3b00*/  @!P3 LDS.128 R12, [R93+0x3800] ;  /* 0x003800005d0cb984 */ /* 0x002e620000000c00 */
[----:B------:R-:W-:Y:S01]  /*3b10*/  BAR.SYNC.DEFER_BLOCKING 0x0 ;  /* 0x0000000000007b1d */ /* 0x000fe20000010000 */
[----:B-1----:R-:W-:Y:S01]  /*3b20*/  @!P3 FADD R48, R48, R12 ;  /* 0x0000000c3030b221 */ /* 0x002fe20000000000 */
        /* <DEDUP_REMOVED lines=35> */
[----:B------:R1:W1:Y:S04]  /*3d60*/  @!P3 LDS.128 R20, [R99+UR4+0xa000] ;  /* 0x00a000046314b984 */ /* 0x0002680008000c00 */
[----:B------:R1:W1:Y:S02]  /*3d70*/  @!P3 LDS.128 R16, [R99+UR4+0xa040] ;  /* 0x00a040046310b984 */ /* 0x0002640008000c00 */
.L_x_415:
        /* <DEDUP_REMOVED lines=8> */
.L_x_419:
[----:B------:R-:W5:Y:S04]  /*3e00*/  LDG.E.STRONG.GPU R13, desc[UR16][R4.64] ;  /* 0x00000010040d7981 */ /* 0x000f68000c1ef900 */
[----:B-----5:R-:W-:Y:S01]  /*3e10*/  CCTL.IVALL ;  /* 0x00000000ff00798f */ /* 0x020fe20002000000 */
[----:B------:R-:W-:Y:S05]  /*3e20*/  YIELD ;  /* 0x0000000000007946 */ /* 0x000fea0003800000 */
[----:B------:R-:W-:-:S13]  /*3e30*/  ISETP.NE.AND P0, PT, R13, R104, PT ;  /* 0x000000680d00720c */ /* 0x000fda0003f05270 */
[----:B------:R-:W-:Y:S05]  /*3e40*/  @P0 BRA `(.L_x_419) ;  /* 0xfffffffc00ec0947 */ /* 0x000fea000383ffff */
.L_x_418:
        /* <DEDUP_REMOVED lines=17> */
.L_x_425:
[----:B------:R-:W-:Y:S05]  /*3f60*/  BSYNC.RECONVERGENT B0 ;  /* 0x0000000000007941 */ /* 0x000fea0003800200 */
.L_x_424:
[----:B------:R-:W-:Y:S01]  /*3f70*/  ISETP.GE.AND P0, PT, R92, UR9, PT ;  /* 0x000000095c007c0c */ /* 0x000fe2000bf06270 */
[----:B------:R-:W-:Y:S11]  /*3f80*/  BSSY.RECONVERGENT B0, `(.L_x_426) ;  /* 0x000000c000007945 */ /* 0x000ff60003800200 */
[----:B------:R-:W-:Y:S01]  /*3f90*/  @!UPT UIADD3 URZ, UPT, UPT, URZ, URZ, URZ ;  /* 0x000000fffffff290 */ /* 0x000fe2000fffe0ff */
[----:B------:R-:W-:Y:S05]  /*3fa0*/  @P0 BRA `(.L_x_427) ;  /* 0x0000000000240947 */ /* 0x000fea0003800000 */
[----:B------:R-:W-:Y:S02]  /*3fb0*/  IMAD.U32 R2, RZ, RZ, UR24 ;  /* 0x00000018ff027e24 */ /* 0x000fe4000f8e00ff */
[----:B------:R-:W-:Y:S03]  /*3fc0*/  IMAD.U32 R0, RZ, RZ, UR24 ;  /* 0x00000018ff007e24 */ /* 0x000fe6000f8e00ff */
[----:B-1----:R-:W-:Y:S04]  /*3fd0*/  LEA R14, P0, R2, R14, 0x4 ;  /* 0x0000000e020e7211 */ /* 0x002fe800078020ff */
[----:B------:R-:W-:Y:S05]  /*3fe0*/  LEA.HI.X.SX32 R15, R0, R15, 0x4, P0 ;  /* 0x0000000f000f7211 */ /* 0x000fea00000f26ff */
[----:B------:R-:W-:Y:S01]  /*3ff0*/  @!PT LDS RZ, [RZ] ;  /* 0x00000000fffff984 */ /* 0x000fe20000000800 */
[----:B------:R-:W-:Y:S01]  /*4000*/  @!PT LDS RZ, [RZ] ;  /* 0x00000000fffff984 */ /* 0x000fe20000000800 */
[----:B------:R-:W-:Y:S01]  /*4010*/  @!PT LDS RZ, [RZ] ;  /* 0x00000000fffff984 */ /* 0x000fe20000000800 */
[----:B------:R1:W-:Y:S04]  /*4020*/  LDGSTS.E.BYPASS.LTC128B.128 [R101+0x1000], desc[UR16][R14.64] ;  /* 0x010000000e657fae */ /* 0x0003e8000b981a10 */
[----:B------:R1:W-:Y:S02]  /*4030*/  LDGSTS.E.BYPASS.LTC128B.128 [R101+0x1800], desc[UR16][R14.64+0x100] ;  /* 0x018001000e657fae */ /* 0x0003e4000b981a10 */
.L_x_427:
[----:B------:R-:W-:Y:S05]  /*4040*/  BSYNC.RECONVERGENT B0 ;  /* 0x0000000000007941 */ /* 0x000fea0003800200 */
.L_x_426:
[----:B------:R-:W0:Y:S01]  /*4050*/  LDGDEPBAR ;  /* 0x00000000000079af */ /* 0x000e220000000000 */
[----:B------:R-:W-:Y:S04]  /*4060*/  DEPBAR.LE SB0, 0x0 ;  /* 0x000080000000791a */ /* 0x000fe80000000000 */
.L_x_423:
[----:B------:R-:W-:Y:S05]  /*4070*/  BSYNC.RECONVERGENT B1 ;  /* 0x0000000000017941 */ /* 0x000fea0003800200 */
.L_x_422:
[C---:B------:R-:W-:Y:S01]  /*4080*/  LEA R68, P0, R13.reuse, R114, 0x4 ;  /* 0x000000720d447211 */ /* 0x040fe200078020ff */
[----:B------:R-:W5:Y:S01]  /*4090*/  LDCU UR5, c[0x0][0x3a0] ;  /* 0x00007400ff0577ac */ /* 0x000f620008000800 */
[----:B------:R-:W-:Y:S02]  /*40a0*/  BSSY.RECONVERGENT B0, `(.L_x_428) ;  /* 0x0000033000007945 */ /* 0x000fe40003800200 */
[----:B------:R-:W-:Y:S02]  /*40b0*/  LEA.HI.X.SX32 R69, R13, R115, 0x4, P0 ;  /* 0x000000730d457211 */ /* 0x000fe400000f26ff */
[----:B-----5:R-:W-:Y:S11]  /*40c0*/  ISETP.GE.AND P0, PT, R98, UR5, PT ;  /* 0x0000000562007c0c */ /* 0x020ff6000bf06270 */
[----:B------:R-:W-:Y:S02]  /*40d0*/  @!UPT UIADD3 URZ, UPT, UPT, URZ, URZ, URZ ;  /* 0x000000fffffff290 */ /* 0x000fe4000fffe0ff */
[----:B------:R-:W-:Y:S05]  /*40e0*/  @P0 BRA `(.L_x_429) ;  /* 0x0000000000b80947 */ /* 0x000fea0003800000 */
[----:B------:R-:W5:Y:S01]  /*40f0*/  @P1 LDS.128 R60, [R7+UR4] ;  /* 0x00000004073c1984 */ /* 0x000f620008000c00 */
[-C--:B------:R-:W-:Y:S06]  /*4100*/  ISETP.NE.AND P0, PT, R104, R3.reuse, PT ;  /* 0x000000036800720c */ /* 0x080fec0003f05270 */
[----:B-1----:R-:W1:Y:S01]  /*4110*/  @P1 LDS.128 R12, [R7+UR4+0x800] ;  /* 0x00080004070c1984 */ /* 0x002e620008000c00 */
[----:B-----5:R-:W-:Y:S02]  /*4120*/  @P1 HADD2.F32 R71, -RZ, R63.H0_H0 ;  /* 0x2000003fff471230 */ /* 0x020fe40000004100 */
[----:B------:R-:W-:Y:S02]  /*4130*/  @P1 HADD2.F32 R77, -RZ, R61.H0_H0 ;  /* 0x2000003dff4d1230 */ /* 0x000fe40000004100 */
        /* <DEDUP_REMOVED lines=13> */
[----:B------:R-:W-:Y:S01]  /*4210*/  @P1 FADD R52, R52, R79 ;  /* 0x0000004f34341221 */ /* 0x000fe20000000000 */
[----:B------:R-:W-:Y:S01]  /*4220*/  @P0 F2FP.F16.F32.PACK_AB R62, R40, R56 ;  /* 0x00000038283e023e */ /* 0x000fe200000000ff */
[----:B-1----:R-:W-:Y:S02]  /*4230*/  @P1 HADD2.F32 R70, -RZ, R14.H0_H0 ;  /* 0x2000000eff461230 */ /* 0x002fe40000004100 */
[----:B------:R-:W-:Y:S01]  /*4240*/  @P1 FADD R32, R32, R81 ;  /* 0x0000005120201221 */ /* 0x000fe20000000000 */
[----:B------:R-:W-:Y:S01]  /*4250*/  @P0 F2FP.F16.F32.PACK_AB R61, R28, R36 ;  /* 0x000000241c3d023e */ /* 0x000fe200000000ff */
[----:B------:R-:W-:Y:S02]  /*4260*/  @P1 HADD2.F32 R76, -RZ, R12.H0_H0 ;  /* 0x2000000cff4c1230 */ /* 0x000fe40000004100 */
[--C-:B------:R-:W-:Y:S01]  /*4270*/  @P1 HADD2.F32 R0, -RZ, R15.reuse.H0_H0 ;  /* 0x2000000fff001230 */ /* 0x100fe20000004100 */
[----:B------:R-:W-:Y:S01]  /*4280*/  @P0 F2FP.F16.F32.PACK_AB R60, R32, R52 ;  /* 0x00000034203c023e */ /* 0x000fe200000000ff */
[----:B------:R-:W-:Y:S02]  /*4290*/  @P1 HADD2.F32 R2, -RZ, R15.H1_H1 ;  /* 0x3000000fff021230 */ /* 0x000fe40000004100 */
[----:B------:R-:W-:Y:S01]  /*42a0*/  @P1 FADD R57, R57, R70 ;  /* 0x0000004639391221 */ /* 0x000fe20000000000 */
[----:B------:R-:W-:Y:S02]  /*42b0*/  @P1 HADD2.F32 R14, -RZ, R14.H1_H1 ;  /* 0x3000000eff0e1230 */ /* 0x000fe40000004100 */
[----:B------:R-:W-:Y:S01]  /*42c0*/  @P1 FADD R45, R45, R0 ;  /* 0x000000002d2d1221 */ /* 0x000fe20000000000 */
[----:B------:R1:W-:Y:S01]  /*42d0*/  @P0 STG.E.128 desc[UR16][R68.64], R60 ;  /* 0x0000003c44000986 */ /* 0x0003e2000c101d10 */
[----:B------:R-:W-:Y:S01]  /*42e0*/  ISETP.NE.AND P0, PT, R104, R3, PT ;  /* 0x000000036800720c */ /* 0x000fe20003f05270 */
[--C-:B------:R-:W-:Y:S02]  /*42f0*/  @P1 HADD2.F32 R72, -RZ, R13.reuse.H0_H0 ;  /* 0x2000000dff481230 */ /* 0x100fe40000004100 */
[----:B------:R-:W-:Y:S01]  /*4300*/  @P1 FADD R49, R49, R2 ;  /* 0x0000000231311221 */ /* 0x000fe20000000000 */
[----:B------:R-:W-:Y:S02]  /*4310*/  @P1 HADD2.F32 R74, -RZ, R13.H1_H1 ;  /* 0x3000000dff4a1230 */ /* 0x000fe40000004100 */
[----:B------:R-:W-:Y:S01]  /*4320*/  @P1 FADD R41, R41, R14 ;  /* 0x0000000e29291221 */ /* 0x000fe20000000000 */
[----:B------:R-:W-:Y:S02]  /*4330*/  @P1 HADD2.F32 R12, -RZ, R12.H1_H1 ;  /* 0x3000000cff0c1230 */ /* 0x000fe40000004100 */
        /* <DEDUP_REMOVED lines=9> */
.L_x_429:
[----:B------:R-:W-:Y:S05]  /*43d0*/  BSYNC.RECONVERGENT B0 ;  /* 0x0000000000007941 */ /* 0x000fea0003800200 */
.L_x_428:
[----:B------:R-:W-:Y:S11]  /*43e0*/  ISETP.GE.AND P0, PT, R92, UR9, PT ;  /* 0x000000095c007c0c */ /* 0x000ff6000bf06270 */
[----:B------:R-:W-:Y:S02]  /*43f0*/  @!UPT UIADD3 URZ, UPT, UPT, URZ, URZ, URZ ;  /* 0x000000fffffff290 */ /* 0x000fe4000fffe0ff */
[----:B------:R-:W-:Y:S05]  /*4400*/  @P0 BRA `(.L_x_421) ;  /* 0x0000000000c80947 */ /* 0x000fea0003800000 */
[----:B-1----:R-:W1:Y:S01]  /*4410*/  @P1 LDS.128 R60, [R7+UR4+0x1000] ;  /* 0x00100004073c1984 */ /* 0x002e620008000c00 */
[----:B------:R-:W-:Y:S02]  /*4420*/  MOV R73, UR24 ;  /* 0x0000001800497c02 */ /* 0x000fe40008000f00 */
[----:B------:R-:W-:Y:S02]  /*4430*/  MOV R71, UR24 ;  /* 0x0000001800477c02 */ /* 0x000fe40008000f00 */
[----:B------:R-:W-:Y:S03]  /*4440*/  LEA R68, P0, R73, R68, 0x4 ;  /* 0x0000004449447211 */ /* 0x000fe600078020ff */
[----:B------:R-:W5:Y:S01]  /*4450*/  @P1 LDS.128 R12, [R7+UR4+0x1800] ;  /* 0x00180004070c1984 */ /* 0x000f620008000c00 */
[----:B------:R-:W-:Y:S02]  /*4460*/  LEA.HI.X.SX32 R69, R71, R69, 0x4, P0 ;  /* 0x0000004547457211 */ /* 0x000fe400000f26ff */
[-C--:B------:R-:W-:Y:S01]  /*4470*/  ISETP.NE.AND P0, PT, R104, R3.reuse, PT ;  /* 0x000000036800720c */ /* 0x080fe20003f05270 */
[--C-:B-1----:R-:W-:Y:S02]  /*4480*/  @P1 HADD2.F32 R79, -RZ, R60.reuse.H0_H0 ;  /* 0x2000003cff4f1230 */ /* 0x102fe40000004100 */
[----:B------:R-:W-:Y:S02]  /*4490*/  @P1 HADD2.F32 R81, -RZ, R60.H1_H1 ;  /* 0x3000003cff511230 */ /* 0x000fe40000004100 */
[----:B------:R-:W-:Y:S02]  /*44a0*/  @P1 HADD2.F32 R73, -RZ, R63.H0_H0 ;  /* 0x2000003fff491230 */ /* 0x000fe40000004100 */
[----:B------:R-:W-:Y:S01]  /*44b0*/  @P1 FADD R54, R54, R79 ;  /* 0x0000004f36361221 */ /* 0x000fe20000000000 */
[--C-:B------:R-:W-:Y:S02]  /*44c0*/  @P1 HADD2.F32 R71, -RZ, R62.reuse.H0_H0 ;  /* 0x2000003eff471230 */ /* 0x100fe40000004100 */
[----:B------:R-:W-:Y:S01]  /*44d0*/  @P1 FADD R34, R34, R81 ;  /* 0x0000005122221221 */ /* 0x000fe20000000000 */
[----:B------:R-:W-:Y:S02]  /*44e0*/  @P1 HADD2.F32 R75, -RZ, R62.H1_H1 ;  /* 0x3000003eff4b1230 */ /* 0x000fe40000004100 */
[----:B------:R-:W-:Y:S01]  /*44f0*/  @P1 FADD R46, R46, R73 ;  /* 0x000000492e2e1221 */ /* 0x000fe20000000000 */
[----:B------:R-:W-:Y:S02]  /*4500*/  @P1 HADD2.F32 R77, -RZ, R61.H0_H0 ;  /* 0x2000003dff4d1230 */ /* 0x000fe40000004100 */
[----:B------:R-:W-:Y:S01]  /*4510*/  @P1 FADD R58, R58, R71 ;  /* 0x000000473a3a1221 */ /* 0x000fe20000000000 */
[----:B-----5:R-:W-:Y:S02]  /*4520*/  @P1 HADD2.F32 R60, -RZ, R14.H0_H0 ;  /* 0x2000000eff3c1230 */ /* 0x020fe40000004100 */
        /* <DEDUP_REMOVED lines=24> */
[----:B------:R-:W-:Y:S02]  /*46b0*/  ISETP.NE.AND P1, PT, R104, R3, PT ;  /* 0x000000036800720c */ /* 0x000fe40003f25270 */
[----:B------:R-:W-:Y:S05]  /*46c0*/  @P0 F2FP.F16.F32.PACK_AB R61, R30, R38 ;  /* 0x000000261e3d023e */ /* 0x000fea00000000ff */
[----:B------:R1:W-:Y:S06]  /*46d0*/  @P0 STG.E.128 desc[UR16][R68.64], R60 ;  /* 0x0000003c44000986 */ /* 0x0003ec000c101d10 */
[----:B------:R-:W-:Y:S02]  /*46e0*/  @P1 F2FP.F16.F32.PACK_AB R15, R51, R47 ;  /* 0x0000002f330f123e */ /* 0x000fe400000000ff */
[----:B------:R-:W-:Y:S02]  /*46f0*/  @P1 F2FP.F16.F32.PACK_AB R14, R43, R59 ;  /* 0x0000003b2b0e123e */ /* 0x000fe400000000ff */
[----:B------:R-:W-:Y:S02]  /*4700*/  @P1 F2FP.F16.F32.PACK_AB R13, R31, R39 ;  /* 0x000000271f0d123e */ /* 0x000fe400000000ff */
[----:B------:R-:W-:Y:S05]  /*4710*/  @P1 F2FP.F16.F32.PACK_AB R12, R35, R55 ;  /* 0x00000037230c123e */ /* 0x000fea00000000ff */
[----:B------:R1:W-:Y:S02]  /*4720*/  @P1 STG.E.128 desc[UR16][R68.64+0x100], R12 ;  /* 0x0001000c44001986 */ /* 0x0003e4000c101d10 */
.L_x_421:
[----:B------:R-:W-:Y:S05]  /*4730*/  BSYNC.RECONVERGENT B2 ;  /* 0x0000000000027941 */ /* 0x000fea0003800200 */
.L_x_420:
[----:B------:R-:W-:Y:S06]  /*4740*/  BAR.SYNC.DEFER_BLOCKING 0x0 ;  /* 0x0000000000007b1d */ /* 0x000fec0000010000 */
        /* <DEDUP_REMOVED lines=16> */
.L_x_417:
[----:B------:R-:W-:Y:S05]  /*4850*/  @P2 BRA `(.L_x_431) ;  /* 0x0000000400182947 */ /* 0x000fea0003800000 */
.L_x_430:
[----:B-1----:R-:W-:Y:S01]  /*4860*/  IMAD R69, R107, 0x20, R96 ;  /* 0x000000206b457824 */ /* 0x002fe200078e0260 */
[----:B------:R-:W-:Y:S01]  /*4870*/  @!P3 F2FP.F16.F32.PACK_AB R0, R33, R32 ;  /* 0x000000202100b23e */ /* 0x000fe200000000ff */
[----:B------:R-:W-:Y:S05]  /*4880*/  WARPSYNC.ALL ;  /* 0x0000000000007948 */ /* 0x000fea0003800000 */
[----:B------:R-:W-:Y:S01]  /*4890*/  ISETP.GE.AND P1, PT, R69, UR23, PT ;  /* 0x0000001745007c0c */ /* 0x000fe2000bf26270 */
[-C--:B------:R-:W-:Y:S01]  /*48a0*/  @!P3 HMUL2 R60, R0, R21.reuse ;  /* 0x00000015003cb232 */ /* 0x080fe20000000000 */
[----:B------:R-:W-:Y:S02]  /*48b0*/  @!P3 F2FP.F16.F32.PACK_AB R3, R53, R52 ;  /* 0x000000343503b23e */ /* 0x000fe400000000ff */
[----:B------:R-:W-:Y:S02]  /*48c0*/  @!P3 F2FP.F16.F32.PACK_AB R2, R55, R54 ;  /* 0x000000363702b23e */ /* 0x000fe400000000ff */
[----:B------:R-:W-:Y:S01]  /*48d0*/  @!P3 STS [R67+0x10], R60 ;  /* 0x0000103c4300b388 */ /* 0x000fe20000000800 */
[----:B------:R-:W-:Y:S01]  /*48e0*/  @!P3 F2FP.F16.F32.PACK_AB R0, R35, R34 ;  /* 0x000000222300b23e */ /* 0x000fe200000000ff */
[-C--:B------:R-:W-:Y:S01]  /*48f0*/  @!P3 HMUL2 R12, R3, R20.reuse ;  /* 0x00000014030cb232 */ /* 0x080fe20000000000 */
[----:B------:R-:W-:Y:S01]  /*4900*/  @!P3 F2FP.F16.F32.PACK_AB R3, R39, R38 ;  /* 0x000000262703b23e */ /* 0x000fe200000000ff */
[----:B------:R-:W-:Y:S01]  /*4910*/  @!P3 HMUL2 R14, R2, R20 ;  /* 0x00000014020eb232 */ /* 0x000fe20000000000 */
[----:B------:R-:W-:Y:S01]  /*4920*/  @!P3 F2FP.F16.F32.PACK_AB R2, R29, R28 ;  /* 0x0000001c1d02b23e */ /* 0x000fe200000000ff */
[----:B------:R-:W-:Y:S01]  /*4930*/  @!P3 HMUL2 R62, R0, R21 ;  /* 0x00000015003eb232 */ /* 0x000fe20000000000 */
[----:B------:R-:W1:Y:S01]  /*4940*/  @!P1 S2R R15, SR_CgaCtaId ;  /* 0x00000000000f9919 */ /* 0x000e620000008800 */
[----:B------:R-:W-:Y:S01]  /*4950*/  @!P1 IMAD.WIDE R70, R69, 0x10, R114 ;  /* 0x0000001045469825 */ /* 0x000fe200078e0272 */
[----:B------:R-:W-:Y:S01]  /*4960*/  @!P3 F2FP.F16.F32.PACK_AB R0, R31, R30 ;  /* 0x0000001e1f00b23e */ /* 0x000fe200000000ff */
[----:B------:R5:W-:Y:S02]  /*4970*/  @!P3 STS [R67+0x1080], R14 ;  /* 0x0010800e4300b388 */ /* 0x000be40000000800 */
[----:B------:R-:W-:Y:S01]  /*4980*/  @!P1 VIADD R69, R69, UR24 ;  /* 0x0000001845459c36 */ /* 0x000fe20008000000 */
[----:B------:R-:W-:Y:S01]  /*4990*/  @!P3 F2FP.F16.F32.PACK_AB R4, R37, R36 ;  /* 0x000000242504b23e */ /* 0x000fe200000000ff */
[-C--:B------:R-:W-:Y:S01]  /*49a0*/  @!P3 HMUL2 R72, R3, R22.reuse ;  /* 0x000000160348b232 */ /* 0x080fe20000000000 */
[----:B------:R2:W-:Y:S01]  /*49b0*/  @!P3 STS [R67], R12 ;  /* 0x0000000c4300b388 */ /* 0x0005e20000000800 */
[-C--:B------:R-:W-:Y:S01]  /*49c0*/  @!P3 HMUL2 R74, R2, R23.reuse ;  /* 0x00000017024ab232 */ /* 0x080fe20000000000 */
[----:B------:R-:W-:Y:S01]  /*49d0*/  ISETP.GE.AND P0, PT, R69, UR23, PT ;  /* 0x0000001745007c0c */ /* 0x000fe2000bf06270 */
        /* <DEDUP_REMOVED lines=9> */
[----:B------:R3:W-:Y:S01]  /*4a70*/  @!P3 STS [R67+0x20], R68 ;  /* 0x000020444300b388 */ /* 0x0007e20000000800 */
[----:B------:R-:W-:Y:S01]  /*4a80*/  @!P3 HMUL2 R78, R2, R16 ;  /* 0x00000010024eb232 */ /* 0x000fe20000000000 */
[----:B------:R-:W-:Y:S01]  /*4a90*/  @!P3 F2FP.F16.F32.PACK_AB R5, R43, R42 ;  /* 0x0000002a2b05b23e */ /* 0x000fe200000000ff */
[-C--:B------:R-:W-:Y:S01]  /*4aa0*/  @!P3 HMUL2 R82, R0, R17.reuse ;  /* 0x000000110052b232 */ /* 0x080fe20000000000 */
[----:B------:R-:W4:Y:S01]  /*4ab0*/  @!P0 S2R R13, SR_CgaCtaId ;  /* 0x00000000000d8919 */ /* 0x000f220000008800 */
[----:B------:R-:W-:Y:S01]  /*4ac0*/  @!P3 F2FP.F16.F32.PACK_AB R3, R47, R46 ;  /* 0x0000002e2f03b23e */ /* 0x000fe200000000ff */
[-C--:B------:R-:W-:Y:S01]  /*4ad0*/  @!P3 HMUL2 R4, R4, R18.reuse ;  /* 0x000000120404b232 */ /* 0x080fe20000000000 */
[----:B------:R-:W-:Y:S01]  /*4ae0*/  @!P3 F2FP.F16.F32.PACK_AB R2, R49, R48 ;  /* 0x000000303102b23e */ /* 0x000fe200000000ff */
[----:B------:R-:W-:Y:S01]  /*4af0*/  @!P3 STS [R67+0x30], R74 ;  /* 0x0000304a4300b388 */ /* 0x000fe20000000800 */
[----:B------:R-:W-:Y:S01]  /*4b00*/  @!P3 F2FP.F16.F32.PACK_AB R0, R51, R50 ;  /* 0x000000323300b23e */ /* 0x000fe200000000ff */
[----:B------:R-:W-:Y:S01]  /*4b10*/  @!P3 HMUL2 R84, R5, R17 ;  /* 0x000000110554b232 */ /* 0x000fe20000000000 */
[----:B-----5:R-:W-:Y:S01]  /*4b20*/  @!P1 MOV R14, 0x400 ;  /* 0x00000400000e9802 */ /* 0x020fe20000000f00 */
[----:B------:R5:W-:Y:S01]  /*4b30*/  @!P3 STS [R67+0x60], R4 ;  /* 0x000060044300b388 */ /* 0x000be20000000800 */
[----:B------:R-:W-:Y:S01]  /*4b40*/  @!P3 HMUL2 R86, R3, R18 ;  /* 0x000000120356b232 */ /* 0x000fe20000000000 */
[----:B--2---:R-:W-:Y:S01]  /*4b50*/  @!P0 MOV R12, 0x400 ;  /* 0x00000400000c8802 */ /* 0x004fe20000000f00 */
[-C--:B------:R-:W-:Y:S01]  /*4b60*/  @!P3 HMUL2 R2, R2, R19.reuse ;  /* 0x000000130202b232 */ /* 0x080fe20000000000 */
[----:B------:R-:W-:Y:S01]  /*4b70*/  @!P3 STS [R67+0x10b0], R76 ;  /* 0x0010b04c4300b388 */ /* 0x000fe20000000800 */
[----:B------:R-:W-:Y:S02]  /*4b80*/  @!P3 HMUL2 R0, R0, R19 ;  /* 0x000000130000b232 */ /* 0x000fe40000000000 */
[----:B------:R-:W-:Y:S01]  /*4b90*/  IMAD.MOV.U32 R3, RZ, RZ, R95 ;  /* 0x000000ffff037224 */ /* 0x000fe200078e005f */
[----:B------:R-:W-:Y:S01]  /*4ba0*/  @!P1 IADD3 R3, PT, PT, R95, 0x108, RZ ;  /* 0x000001085f039810 */ /* 0x000fe20007ffe0ff */
[----:B------:R-:W-:Y:S04]  /*4bb0*/  @!P3 STS [R67+0x40], R78 ;  /* 0x0000404e4300b388 */ /* 0x000fe80000000800 */
[----:B------:R-:W-:Y:S01]  /*4bc0*/  @!P3 STS [R67+0x10c0], R80 ;  /* 0x0010c0504300b388 */ /* 0x000fe20000000800 */
[----:B---3--:R-:W-:Y:S03]  /*4bd0*/  @!P0 IMAD.WIDE R68, R69, 0x10, R114 ;  /* 0x0000001045448825 */ /* 0x008fe600078e0272 */
[----:B------:R-:W-:Y:S04]  /*4be0*/  @!P3 STS [R67+0x50], R82 ;  /* 0x000050524300b388 */ /* 0x000fe80000000800 */
[----:B------:R-:W-:Y:S04]  /*4bf0*/  @!P3 STS [R67+0x10d0], R84 ;  /* 0x0010d0544300b388 */ /* 0x000fe80000000800 */
[----:B------:R-:W-:Y:S01]  /*4c00*/  @!P3 STS [R67+0x10e0], R86 ;  /* 0x0010e0564300b388 */ /* 0x000fe20000000800 */
[----:B-1----:R-:W-:Y:S02]  /*4c10*/  @!P1 LEA R14, R15, R14, 0x18 ;  /* 0x0000000e0f0e9211 */ /* 0x002fe400078ec0ff */
[----:B----4-:R-:W-:Y:S01]  /*4c20*/  @!P0 LEA R12, R13, R12, 0x18 ;  /* 0x0000000c0d0c8211 */ /* 0x010fe200078ec0ff */
[----:B------:R-:W-:Y:S01]  /*4c30*/  @!P3 STS [R67+0x70], R2 ;  /* 0x000070024300b388 */ /* 0x000fe20000000800 */
[----:B-----5:R-:W-:Y:S03]  /*4c40*/  @!P1 LEA R4, R95, R14, 0x4 ;  /* 0x0000000e5f049211 */ /* 0x020fe600078e20ff */
[----:B------:R-:W-:Y:S01]  /*4c50*/  @!P3 STS [R67+0x10f0], R0 ;  /* 0x0010f0004300b388 */ /* 0x000fe20000000800 */
[----:B------:R-:W-:Y:S01]  /*4c60*/  @!P0 IMAD R5, R3, 0x10, R12 ;  /* 0x0000001003058824 */ /* 0x000fe200078e020c */
[----:B------:R-:W-:Y:S06]  /*4c70*/  BAR.SYNC.DEFER_BLOCKING 0x0 ;  /* 0x0000000000007b1d */ /* 0x000fec0000010000 */
[----:B------:R-:W1:Y:S04]  /*4c80*/  @!P1 LDS.128 R60, [R4] ;  /* 0x00000000043c9984 */ /* 0x000e680000000c00 */
[----:B------:R-:W2:Y:S04]  /*4c90*/  @!P0 LDS.128 R12, [R5] ;  /* 0x00000000050c8984 */ /* 0x000ea80000000c00 */
[----:B-1----:R1:W-:Y:S04]  /*4ca0*/  @!P1 STG.E.128 desc[UR16][R70.64], R60 ;  /* 0x0000003c46009986 */ /* 0x0023e8000c101d10 */
[----:B--2---:R1:W-:Y:S02]  /*4cb0*/  @!P0 STG.E.128 desc[UR16][R68.64], R12 ;  /* 0x0000000c44008986 */ /* 0x0043e4000c101d10 */
.L_x_431:
[----:B------:R-:W-:Y:S05]  /*4cc0*/  BSYNC B3 ;  /* 0x0000000000037941 */ /* 0x000fea0003800000 */
.L_x_416:
[----:B-1----:R-:W-:Y:S01]  /*4cd0*/  MOV R69, RZ ;  /* 0x000000ff00457202 */ /* 0x002fe20000000f00 */
[----:B------:R-:W-:Y:S02]  /*4ce0*/  IMAD.U32 R3, RZ, RZ, UR15 ;  /* 0x0000000fff037e24 */ /* 0x000fe4000f8e00ff */
[C---:B------:R-:W-:Y:S02]  /*4cf0*/  VIADD R2, R106.reuse, 0x1 ;  /* 0x000000016a027836 */ /* 0x040fe40000000000 */
        /* <DEDUP_REMOVED lines=12> */
[----:B------:R-:W-:Y:S01]  /*4dc0*/  VIMNMX R0, PT, PT, R0, UR15, PT ;  /* 0x0000000f00007c48 */ /* 0x000fe2000bfe0100 */
[----:B------:R-:W-:Y:S01]  /*4dd0*/  IMAD.MOV.U32 R104, RZ, RZ, RZ ;  /* 0x000000ffff687224 */ /* 0x000fe200078e00ff */
[----:B------:R-:W-:Y:S01]  /*4de0*/  IADD3 R5, PT, PT, RZ, -R5, RZ ;  /* 0x80000005ff057210 */ /* 0x000fe20007ffe0ff */
[----:B------:R-:W1:Y:S01]  /*4df0*/  I2F.RP R14, R13 ;  /* 0x0000000d000e7306 */ /* 0x000e620000209400 */
[----:B------:R-:W-:Y:S09]  /*4e00*/  MOV R105, 0x1 ;  /* 0x0000000100697802 */ /* 0x000ff20000000f00 */
        /* <DEDUP_REMOVED lines=43> */
[----:B------:R-:W-:Y:S06]  /*50c0*/  IMAD R3, R3, UR8, RZ ;  /* 0x0000000803037c24 */ /* 0x000fec000f8e02ff */
        /* <DEDUP_REMOVED lines=26> */
.L_x_433:
[----:B------:R-:W-:Y:S05]  /*5270*/  BSYNC.RECONVERGENT B0 ;  /* 0x0000000000007941 */ /* 0x000fea0003800200 */
.L_x_432:
        /* <DEDUP_REMOVED lines=19> */
[----:B------:R-:W-:Y:S04]  /*53b0*/  BSSY.RECONVERGENT B0, `(.L_x_434) ;  /* 0x0000022000007945 */ /* 0x000fe80003800200 */
[----:B------:R-:W-:Y:S02]  /*53c0*/  IMAD.U32 R4, RZ, RZ, UR5 ;  /* 0x00000005ff047e24 */ /* 0x000fe4000f8e00ff */
[----:B------:R-:W-:Y:S03]  /*53d0*/  IMAD.U32 R3, RZ, RZ, UR5 ;  /* 0x00000005ff037e24 */ /* 0x000fe6000f8e00ff */
[----:B------:R-:W-:Y:S04]  /*53e0*/  LEA R4, P0, R4, RZ, 0x4 ;  /* 0x000000ff04047211 */ /* 0x000fe800078020ff */
[----:B------:R-:W-:Y:S01]  /*53f0*/  LEA.HI.X.SX32 R5, R3, RZ, 0x4, P0 ;  /* 0x000000ff03057211 */ /* 0x000fe200000f26ff */
[----:B------:R-:W-:Y:S01]  /*5400*/  @!P2 IMAD R3, RZ, RZ, -UR12 ;  /* 0x8000000cff03ae24 */ /* 0x000fe2000f8e02ff */
[----:B------:R-:W-:Y:S02]  /*5410*/  R2UR UR42, R4 ;  /* 0x00000000042a72ca */ /* 0x000fe400000e0000 */
[----:B------:R-:W-:Y:S11]  /*5420*/  R2UR UR43, R5 ;  /* 0x00000000052b72ca */ /* 0x000ff600000e0000 */
[----:B--2-4-:R-:W-:Y:S02]  /*5430*/  IADD3 R10, P1, PT, R110, -UR42, RZ ;  /* 0x8000002a6e0a7c10 */ /* 0x014fe4000ff3e0ff */
[----:B------:R-:W-:Y:S02]  /*5440*/  IADD3 R4, P0, PT, R108, -UR42, RZ ;  /* 0x8000002a6c047c10 */ /* 0x000fe4000ff1e0ff */
[----:B------:R-:W-:Y:S02]  /*5450*/  IADD3.X R11, PT, PT, R111, ~UR43, RZ, P1, !PT ;  /* 0x8000002b6f0b7c10 */ /* 0x000fe40008ffe4ff */
[----:B------:R-:W-:Y:S02]  /*5460*/  IADD3.X R5, PT, PT, R109, ~UR43, RZ, P0, !PT ;  /* 0x8000002b6d057c10 */ /* 0x000fe400087fe4ff */
        /* <DEDUP_REMOVED lines=18> */
[----:B-1----:R-:W-:Y:S02]  /*5590*/  LEA R110, P1, R5, R110, 0x4 ;  /* 0x0000006e056e7211 */ /* 0x002fe400078220ff */
[----:B--2---:R-:W-:Y:S02]  /*55a0*/  LEA R108, P0, R3, R108, 0x4 ;  /* 0x0000006c036c7211 */ /* 0x004fe400078020ff */
[----:B------:R-:W-:Y:S02]  /*55b0*/  LEA.HI.X.SX32 R111, R5, R111, 0x4, P1 ;  /* 0x0000006f056f7211 */ /* 0x000fe400008f26ff */
[----:B------:R-:W-:Y:S09]  /*55c0*/  LEA.HI.X.SX32 R109, R3, R109, 0x4, P0 ;  /* 0x0000006d036d7211 */ /* 0x000ff200000f26ff */
.L_x_435:
[----:B------:R-:W-:Y:S05]  /*55d0*/  BSYNC.RECONVERGENT B0 ;  /* 0x0000000000007941 */ /* 0x000fea0003800200 */
.L_x_434:
        /* <DEDUP_REMOVED lines=18> */
.L_x_437:
[----:B------:R-:W-:Y:S05]  /*5700*/  BSYNC.RECONVERGENT B0 ;  /* 0x0000000000007941 */ /* 0x000fea0003800200 */
.L_x_436:
        /* <DEDUP_REMOVED lines=18> */
.L_x_439:
[----:B------:R-:W-:Y:S05]  /*5830*/  BSYNC.RECONVERGENT B0 ;  /* 0x0000000000007941 */ /* 0x000fea0003800200 */
.L_x_438:
[----:B------:R-:W-:Y:S01]  /*5840*/  IADD3 R65, PT, PT, R103, 0x18, RZ ;  /* 0x0000001867417810 */ /* 0x000fe20007ffe0ff */
[----:B------:R-:W-:Y:S01]  /*5850*/  IMAD.MOV.U32 R106, RZ, RZ, R2 ;  /* 0x000000ffff6a7224 */ /* 0x000fe200078e0002 */
[----:B------:R-:W-:Y:S01]  /*5860*/  MOV R51, UR22 ;  /* 0x0000001600337c02 */ /* 0x000fe20008000f00 */
[----:B------:R-:W-:Y:S01]  /*5870*/  IMAD.MOV.U32 R69, RZ, RZ, R0 ;  /* 0x000000ffff457224 */ /* 0x000fe200078e0000 */
[----:B------:R-:W-:Y:S01]  /*5880*/  MOV R49, UR20 ;  /* 0x0000001400317c02 */ /* 0x000fe20008000f00 */
[----:B------:R-:W-:Y:S01]  /*5890*/  IMAD R66, R107, 0x20, R6 ;  /* 0x000000206b427824 */ /* 0x000fe200078e0206 */
        /* <DEDUP_REMOVED lines=34> */
[----:B------:R1:W2:Y:S08]  /*5ac0*/  LDSM.16.M88.4 R24, [R100] ;  /* 0x000000006418783b */ /* 0x0002b00000000200 */
[----:B------:R1:W4:Y:S02]  /*5ad0*/  LDS.128 R8, [R7+UR4+0x2000] ;  /* 0x0020000407087984 */ /* 0x0003240008000c00 */
.L_x_411:
[----:B------:R-:W-:Y:S05]  /*5ae0*/  BSYNC B4 ;  /* 0x0000000000047941 */ /* 0x000fea0003800000 */
.L_x_410:
[----:B------:R-:W-:Y:S11]  /*5af0*/  ISETP.NE.AND P0, PT, R69, RZ, PT ;  /* 0x000000ff4500720c */ /* 0x000ff60003f05270 */
[----:B------:R-:W-:Y:S02]  /*5b00*/  @!UPT UIADD3 URZ, UPT, UPT, URZ, URZ, URZ ;  /* 0x000000fffffff290 */ /* 0x000fe4000fffe0ff */
[----:B------:R-:W-:Y:S05]  /*5b10*/  @P0 BRA `(.L_x_440) ;  /* 0xffffffbc00e80947 */ /* 0x000fea000383ffff */
[----:B------:R-:W-:Y:S05]  /*5b20*/  EXIT ;  /* 0x000000000000794d */ /* 0x000fea0003800000 */
.L_x_441:
        /* <DEDUP_REMOVED lines=13> */
.L_x_559:


//--------------------- .text._Z6MarlinILi256ELi1ELi8ELi8ELi4ELi8EEvPK4int4S2_PS0_S2_iiiPi --------------------------
	.section	.text._Z6MarlinILi256ELi1ELi8ELi8ELi4ELi8EEvPK4int4S2_PS0_S2_iiiPi,"ax",@progbits
	.align	128
        .global         _Z6MarlinILi256ELi1ELi8ELi8ELi4ELi8EEvPK4int4S2_PS0_S2_iiiPi
        .type           _Z6MarlinILi256ELi1ELi8ELi8ELi4ELi8EEvPK4int4S2_PS0_S2_iiiPi,@function
        .size           _Z6MarlinILi256ELi1ELi8ELi8ELi4ELi8EEvPK4int4S2_PS0_S2_iiiPi,(.L_x_560 - _Z6MarlinILi256ELi1ELi8ELi8ELi4ELi8EEvPK4int4S2_PS0_S2_iiiPi)
        .other          _Z6MarlinILi256ELi1ELi8ELi8ELi4ELi8EEvPK4int4S2_PS0_S2_iiiPi,@"STO_CUDA_ENTRY STV_DEFAULT"
_Z6MarlinILi256ELi1ELi8ELi8ELi4ELi8EEvPK4int4S2_PS0_S2_iiiPi:
.text._Z6MarlinILi256ELi1ELi8ELi8ELi4ELi8EEvPK4int4S2_PS0_S2_iiiPi:
        /* <DEDUP_REMOVED lines=97> */
[----:B------:R-:W-:-:S05]  /*0610*/  IMAD R2, R87, R2, R3 ;  /* 0x0000000257027224 */ /* 0x000fca00078e0203 */
[----:B------:R-:W-:-:S13]  /*0620*/  ISETP.GT.U32.AND P1, PT, R5, R2, PT ;  /* 0x000000020500720c */ /* 0x000fda0003f24070 */
[-C--:B------:R-:W-:Y:S01]  /*0630*/  @!P1 IADD3 R2, PT, PT, R2, -R5.reuse, RZ ;  /* 0x8000000502029210 */ /* 0x080fe20007ffe0ff */
[----:B------:R-:W-:Y:S01]  /*0640*/  @!P1 VIADD R87, R87, 0x1 ;  /* 0x0000000157579836 */ /* 0x000fe20000000000 */
[----:B------:R-:W-:Y:S02]  /*0650*/  ISETP.NE.AND P1, PT, RZ, UR13, PT ;  /* 0x0000000dff007c0c */ /* 0x000fe4000bf25270 */
[----:B------:R-:W-:Y:S02]  /*0660*/  ISETP.GE.U32.AND P2, PT, R2, R5, PT ;  /* 0x000000050200720c */ /* 0x000fe40003f46070 */
[----:B------:R-:W-:Y:S01]  /*0670*/  LOP3.LUT R2, R88, UR13, RZ, 0x3c, !PT ;  /* 0x0000000d58027c12 */ /* 0x000fe2000f8e3cff */
[----:B------:R-:W2:Y:S03]  /*0680*/  LDC.64 R4, c[0x0][0x390] ;  /* 0x0000e400ff047b82 */ /* 0x000ea60000000a00 */
[----:B------:R-:W-:-:S05]  /*0690*/  ISETP.GE.AND P0, PT, R2, RZ, PT ;  /* 0x000000ff0200720c */ /* 0x000fca0003f06270 */
[----:B------:R-:W3:Y:S02]  /*06a0*/  LDC.64 R2, c[0x0][0x380] ;  /* 0x0000e000ff027b82 */ /* 0x000ee40000000a00 */
        /* <DEDUP_REMOVED lines=17> */
.L_x_442:
        /* <DEDUP_REMOVED lines=57> */
[----:B------:R-:W-:-:S05]  /*0b50*/  IMAD R0, R0, UR6, RZ ;  /* 0x0000000600007c24 */ /* 0x000fca000f8e02ff */
        /* <DEDUP_REMOVED lines=24> */
.L_x_444:
        /* <DEDUP_REMOVED lines=18> */
.L_x_443:
[----:B------:R-:W1:Y:S01]  /*0e00*/  S2R R6, SR_TID.X ;  /* 0x0000000000067919 */ /* 0x000e620000002100 */
[----:B------:R-:W2:Y:S01]  /*0e10*/  S2UR UR4, SR_CgaCtaId ;  /* 0x00000000000479c3 */ /* 0x000ea20000008800 */
[----:B------:R-:W-:Y:S01]  /*0e20*/  ULEA.HI UR11, UR23, UR23, URZ, 0x1 ;  /* 0x00000017170b7291 */ /* 0x000fe2000f8f08ff */
[----:B------:R-:W-:Y:S01]  /*0e30*/  ISETP.GE.AND P0, PT, R89, 0x1, PT ;  /* 0x000000015900780c */ /* 0x000fe20003f06270 */
[----:B------:R-:W-:Y:S02]  /*0e40*/  ULEA.HI UR18, UR18, UR19, URZ, 0x3 ;  /* 0x0000001312127291 */ /* 0x000fe4000f8f18ff */
[----:B------:R-:W-:Y:S02]  /*0e50*/  USHF.R.S32.HI UR11, URZ, 0x1, UR11 ;  /* 0x00000001ff0b7899 */ /* 0x000fe4000801140b */
[----:B------:R-:W-:Y:S01]  /*0e60*/  ULEA.HI UR9, UR9, UR23, URZ, 0x3 ;  /* 0x0000001709097291 */ /* 0x000fe2000f8f18ff */
[----:B------:R-:W3:Y:S01]  /*0e70*/  LDC.64 R8, c[0x0][0x388] ;  /* 0x0000e200ff087b82 */ /* 0x000ee20000000a00 */
[----:B------:R-:W-:-:S02]  /*0e80*/  USHF.L.U32 UR10, UR11, 0x3, URZ ;  /* 0x000000030b0a7899 */ /* 0x000fc400080006ff */
[----:B------:R-:W-:Y:S01]  /*0e90*/  USHF.R.S32.HI UR18, URZ, 0x3, UR18 ;  /* 0x00000003ff127899 */ /* 0x000fe20008011412 */
[----:B------:R-:W-:Y:S01]  /*0ea0*/  UMOV UR5, 0x400 ;  /* 0x0000040000057882 */ /* 0x000fe20000000000 */
[----:B------:R-:W-:Y:S02]  /*0eb0*/  USHF.R.S32.HI UR9, URZ, 0x3, UR9 ;  /* 0x00000003ff097899 */ /* 0x000fe40008011409 */
[----:B------:R-:W-:Y:S01]  /*0ec0*/  USHF.L.U32 UR15, UR7, 0x4, URZ ;  /* 0x00000004070f7899 */ /* 0x000fe200080006ff */
[----:B------:R-:W4:Y:S01]  /*0ed0*/  LDCU.64 UR16, c[0x0][0x358] ;  /* 0x00006b00ff1077ac */ /* 0x000f220008000a00 */
[----:B--2---:R-:W-:Y:S02]  /*0ee0*/  ULEA UR4, UR4, UR5, 0x18 ;  /* 0x0000000504047291 */ /* 0x004fe4000f8ec0ff */
[----:B------:R-:W-:Y:S01]  /*0ef0*/  USHF.L.U32 UR5, UR11, 0x2, URZ ;  /* 0x000000020b057899 */ /* 0x000fe200080006ff */
[--C-:B-1----:R-:W-:Y:S01]  /*0f00*/  SHF.R.U32.HI R3, RZ, 0x6, R6.reuse ;  /* 0x00000006ff037819 */ /* 0x102fe20000011606 */
[C---:B------:R-:W-:Y:S01]  /*0f10*/  IMAD.SHL.U32 R7, R6.reuse, 0x10, RZ ;  /* 0x0000001006077824 */ /* 0x040fe200078e00ff */
[C---:B------:R-:W-:Y:S01]  /*0f20*/  LOP3.LUT R92, R6.reuse, 0x3f, RZ, 0xc0, !PT ;  /* 0x0000003f065c7812 */ /* 0x040fe200078ec0ff */
[--C-:B------:R-:W-:Y:S01]  /*0f30*/  IMAD R80, R15, UR9, R6.reuse ;  /* 0x000000090f507c24 */ /* 0x100fe2000f8e0206 */
[----:B------:R-:W-:Y:S01]  /*0f40*/  SHF.R.U32.HI R0, RZ, 0x5, R6 ;  /* 0x00000005ff007819 */ /* 0x000fe20000011606 */
[----:B------:R-:W-:Y:S01]  /*0f50*/  IMAD.U32 R91, RZ, RZ, UR5 ;  /* 0x00000005ff5b7e24 */ /* 0x000fe2000f8e00ff */
[----:B------:R-:W-:Y:S01]  /*0f60*/  LOP3.LUT R2, R7, 0xf0, RZ, 0xc0, !PT ;  /* 0x000000f007027812 */ /* 0x000fe200078ec0ff */
[----:B------:R-:W-:Y:S01]  /*0f70*/  IMAD R92, R3, UR11, R92 ;  /* 0x0000000b035c7c24 */ /* 0x000fe2000f8e025c */
[----:B------:R-:W-:Y:S01]  /*0f80*/  SHF.R.U32.HI R3, RZ, 0x4, R6 ;  /* 0x00000004ff037819 */ /* 0x000fe20000011606 */
[----:B------:R-:W-:Y:S01]  /*0f90*/  VIADD R81, R7, UR4 ;  /* 0x0000000407517c36 */ /* 0x000fe20008000000 */
[----:B------:R-:W-:Y:S01]  /*0fa0*/  LOP3.LUT R84, R6, 0xf, RZ, 0xc0, !PT ;  /* 0x0000000f06547812 */ /* 0x000fe200078ec0ff */
[----:B------:R-:W-:Y:S01]  /*0fb0*/  IMAD R92, R15, UR10, R92 ;  /* 0x0000000a0f5c7c24 */ /* 0x000fe2000f8e025c */
[----:B------:R-:W-:Y:S01]  /*0fc0*/  LOP3.LUT R0, R0, 0x1e, RZ, 0xc0, !PT ;  /* 0x0000001e00007812 */ /* 0x000fe200078ec0ff */
[C---:B------:R-:W-:Y:S01]  /*0fd0*/  IMAD R80, R87.reuse, 0x10, R80 ;  /* 0x0000001057507824 */ /* 0x040fe200078e0250 */
[----:B------:R-:W-:Y:S01]  /*0fe0*/  LOP3.LUT R5, R2, 0x1, R3, 0xf8, !PT ;  /* 0x0000000102057812 */ /* 0x000fe200078ef803 */
[----:B------:R-:W-:Y:S01]  /*0ff0*/  IMAD R92, R87, 0x40, R92 ;  /* 0x00000040575c7824 */ /* 0x000fe200078e025c */
[----:B------:R-:W-:Y:S01]  /*1000*/  SHF.R.U32.HI R83, RZ, 0x2, R6 ;  /* 0x00000002ff537819 */ /* 0x000fe20000011606 */
[----:B------:R-:W-:Y:S01]  /*1010*/  IMAD R84, R3, UR18, R84 ;  /* 0x0000001203547c24 */ /* 0x000fe2000f8e0254 */
[----:B------:R-:W-:Y:S01]  /*1020*/  LOP3.LUT R82, R6, R3, RZ, 0x3c, !PT ;  /* 0x0000000306527212 */ /* 0x000fe200078e3cff */
[----:B---3--:R-:W-:Y:S01]  /*1030*/  IMAD.WIDE R92, R92, 0x10, R8 ;  /* 0x000000105c5c7825 */ /* 0x008fe200078e0208 */
[----:B------:R-:W-:-:S02]  /*1040*/  ISETP.GE.AND P6, PT, R6, UR15, PT ;  /* 0x0000000f06007c0c */ /* 0x000fc4000bfc6270 */
[----:B------:R-:W-:Y:S01]  /*1050*/  LOP3.LUT R2, R83, 0x8, RZ, 0xc0, !PT ;  /* 0x0000000853027812 */ /* 0x000fe200078ec0ff */
[----:B------:R-:W-:Y:S01]  /*1060*/  IMAD.IADD R0, R5, 0x1, R0 ;  /* 0x0000000105007824 */ /* 0x000fe200078e0200 */
[----:B------:R-:W-:Y:S01]  /*1070*/  LOP3.LUT R83, R83, 0x7, RZ, 0xc0, !PT ;  /* 0x0000000753537812 */ /* 0x000fe200078ec0ff */
[----:B------:R-:W-:Y:S01]  /*1080*/  IMAD R5, R15, 0x10, R84 ;  /* 0x000000100f057824 */ /* 0x000fe200078e0254 */
[----:B------:R-:W-:Y:S01]  /*1090*/  LEA R82, R82, UR4, 0x4 ;  /* 0x0000000452527c11 */ /* 0x000fe2000f8e20ff */
[----:B------:R-:W-:-:S04]  /*10a0*/  IMAD.WIDE R90, R91, 0x10, R92 ;  /* 0x000000105b5a7825 */ /* 0x000fc800078e025c */
[----:B------:R-:W-:Y:S01]  /*10b0*/  IMAD.WIDE R10, R5, 0x10, R102 ;  /* 0x00000010050a7825 */ /* 0x000fe200078e0266 */
[----:B----4-:R-:W-:Y:S06]  /*10c0*/  @!P0 BRA `(.L_x_445) ;  /* 0x00000000008c8947 */ /* 0x010fec0003800000 */
        /* <DEDUP_REMOVED lines=11> */
[----:B------:R-:W-:Y:S01]  /*1180*/  MOV R9, UR10 ;  /* 0x0000000a00097c02 */ /* 0x000fe20008000f00 */
[----:B------:R-:W-:Y:S01]  /*1190*/  BSSY.RECONVERGENT B0, `(.L_x_446) ;  /* 0x0000015000007945 */ /* 0x000fe20003800200 */
[----:B------:R-:W-:Y:S01]  /*11a0*/  MOV R5, UR10 ;  /* 0x0000000a00057c02 */ /* 0x000fe20008000f00 */
[----:B------:R-:W-:Y:S02]  /*11b0*/  UMOV UR20, UR4 ;  /* 0x0000000400147c82 */ /* 0x000fe40008000000 */
[----:B------:R1:W-:Y:S04]  /*11c0*/  LDGSTS.E.BYPASS.LTC128B.128 [R7+UR0+0x4000], desc[UR1][R92.64] ;  /* 0x040000005c077dae */ /* 0x0003e8000b981a00 */
[----:B------:R2:W-:Y:S01]  /*11d0*/  LDGSTS.E.BYPASS.LTC128B.128 [R7+UR0+0x5000], desc[UR1][R90.64] ;  /* 0x050000005a077dae */ /* 0x0005e2000b981a00 */
        /* <DEDUP_REMOVED lines=10> */
[----:B------:R-:W-:Y:S01]  /*1280*/  UMOV UR20, UR4 ;  /* 0x0000000400147c82 */ /* 0x000fe20008000000 */
[----:B-1----:R-:W-:-:S05]  /*1290*/  IMAD.WIDE R4, R80, 0x10, R4 ;  /* 0x0000001050047825 */ /* 0x002fca00078e0204 */
[----:B------:R-:W-:Y:S01]  /*12a0*/  @!PT LDS RZ, [RZ] ;  /* 0x00000000fffff984 */ /* 0x000fe20000000800 */
[----:B------:R-:W-:Y:S01]  /*12b0*/  @!PT LDS RZ, [RZ] ;  /* 0x00000000fffff984 */ /* 0x000fe20000000800 */
[----:B------:R-:W-:Y:S01]  /*12c0*/  @!PT LDS RZ, [RZ] ;  /* 0x00000000fffff984 */ /* 0x000fe20000000800 */
[----:B------:R1:W-:Y:S04]  /*12d0*/  LDGSTS.E.BYPASS.LTC128B.128 [R7+UR0+0xc000], desc[UR1][R4.64] ;  /* 0x0c00000004077dae */ /* 0x0003e8000b981a00 */
.L_x_447:
[----:B------:R-:W-:Y:S05]  /*12e0*/  BSYNC.RECONVERGENT B0 ;  /* 0x0000000000007941 */ /* 0x000fea0003800200 */
.L_x_446:
[----:B------:R-:W-:Y:S02]  /*12f0*/  IADD3 R80, PT, PT, R80, UR9, RZ ;  /* 0x0000000950507c10 */ /* 0x000fe4000fffe0ff */
.L_x_445:
        /* <DEDUP_REMOVED lines=13> */
[----:B------:R-:W-:Y:S01]  /*13d0*/  @!P6 LDGSTS.E.BYPASS.LTC128B.128 [R82+0x1000], desc[UR16][R10.64+0x100] ;  /* 0x010001000a52efae */ /* 0x000fe2000b981a10 */
[----:B------:R-:W-:Y:S01]  /*13e0*/  MOV R9, UR10 ;  /* 0x0000000a00097c02 */ /* 0x000fe20008000f00 */
[----:B------:R-:W-:Y:S01]  /*13f0*/  BSSY.RECONVERGENT B0, `(.L_x_449) ;  /* 0x0000015000007945 */ /* 0x000fe20003800200 */
[----:B-1----:R-:W-:Y:S01]  /*1400*/  MOV R5, UR10 ;  /* 0x0000000a00057c02 */ /* 0x002fe20008000f00 */
        /* <DEDUP_REMOVED lines=19> */
.L_x_450:
[----:B------:R-:W-:Y:S05]  /*1540*/  BSYNC.RECONVERGENT B0 ;  /* 0x0000000000007941 */ /* 0x000fea0003800200 */
.L_x_449:
[----:B------:R-:W-:Y:S02]  /*1550*/  IADD3 R80, PT, PT, R80, UR9, RZ ;  /* 0x0000000950507c10 */ /* 0x000fe4000fffe0ff */
.L_x_448:
        /* <DEDUP_REMOVED lines=14> */
[----:B------:R-:W-:Y:S01]  /*1640*/  BSSY.RECONVERGENT B0, `(.L_x_452) ;  /* 0x0000012000007945 */ /* 0x000fe20003800200 */
[----:B------:R-:W-:Y:S02]  /*1650*/  UMOV UR20, UR4 ;  /* 0x0000000400147c82 */ /* 0x000fe40008000000 */
[----:B------:R2:W-:Y:S04]  /*1660*/  LDGSTS.E.BYPASS.LTC128B.128 [R7+UR0+0x8000], desc[UR1][R92.64] ;  /* 0x080000005c077dae */ /* 0x0005e8000b981a00 */
[----:B------:R2:W-:Y:S01]  /*1670*/  LDGSTS.E.BYPASS.LTC128B.128 [R7+UR0+0x9000], desc[UR1][R90.64] ;  /* 0x090000005a077dae */ /* 0x0005e2000b981a00 */
        /* <DEDUP_REMOVED lines=14> */
.L_x_453:
[----:B------:R-:W-:Y:S05]  /*1760*/  BSYNC.RECONVERGENT B0 ;  /* 0x0000000000007941 */ /* 0x000fea0003800200 */
.L_x_452:
[----:B------:R-:W-:Y:S02]  /*1770*/  MOV R9, UR10 ;  /* 0x0000000a00097c02 */ /* 0x000fe40008000f00 */
[----:B-1-3--:R-:W-:Y:S02]  /*1780*/  MOV R5, UR10 ;  /* 0x0000000a00057c02 */ /* 0x00afe40008000f00 */
[----:B------:R-:W-:Y:S01]  /*1790*/  IADD3 R80, PT, PT, R80, UR9, RZ ;  /* 0x0000000950507c10 */ /* 0x000fe2000fffe0ff */
[----:B--2---:R-:W-:-:S04]  /*17a0*/  IMAD.WIDE R90, R9, 0x10, R90 ;  /* 0x00000010095a7825 */ /* 0x004fc800078e025a */
[----:B------:R-:W-:-:S07]  /*17b0*/  IMAD.WIDE R92, R5, 0x10, R92 ;  /* 0x00000010055c7825 */ /* 0x000fce00078e025c */
.L_x_451:
[----:B------:R-:W0:Y:S01]  /*17c0*/  LDGDEPBAR ;  /* 0x00000000000079af */ /* 0x000e220000000000 */
[----:B-1----:R-:W-:Y:S01]  /*17d0*/  SHF.R.U32.HI R5, RZ, 0x4, R0 ;  /* 0x00000004ff057819 */ /* 0x002fe20000011600 */
[----:B------:R-:W-:Y:S01]  /*17e0*/  IMAD.IADD R79, R2, 0x1, R83 ;  /* 0x00000001024f7824 */ /* 0x000fe200078e0253 */
[----:B------:R-:W-:Y:S02]  /*17f0*/  ISETP.NE.AND P0, PT, R89, RZ, PT ;  /* 0x000000ff5900720c */ /* 0x000fe40003f05270 */
[----:B------:R-:W-:Y:S02]  /*1800*/  LOP3.LUT R78, R0, R5, RZ, 0x3c, !PT ;  /* 0x00000005004e7212 */ /* 0x000fe400078e3cff */
[----:B------:R-:W-:Y:S02]  /*1810*/  LEA R79, R79, UR4, 0x4 ;  /* 0x000000044f4f7c11 */ /* 0x000fe4000f8e20ff */
[----:B------:R-:W-:Y:S01]  /*1820*/  LEA R78, R78, UR4, 0x4 ;  /* 0x000000044e4e7c11 */ /* 0x000fe2000f8e20ff */
[----:B------:R-:W-:-:S04]  /*1830*/  DEPBAR.LE SB0, 0x2 ;  /* 0x000080800000791a */ /* 0x000fc80000000000 */
[----:B------:R-:W-:Y:S06]  /*1840*/  BAR.SYNC.DEFER_BLOCKING 0x0 ;  /* 0x0000000000007b1d */ /* 0x000fec0000010000 */
[----:B------:R1:W2:Y:S01]  /*1850*/  LDSM.16.M88.4 R20, [R78] ;  /* 0x000000004e14783b */ /* 0x0002a20000000200 */
[----:B------:R-:W-:Y:S05]  /*1860*/  @!P0 EXIT ;  /* 0x000000000000894d */ /* 0x000fea0003800000 */
[----:B------:R3:W4:Y:S01]  /*1870*/  LDS.128 R24, [R79+0xc000] ;  /* 0x00c000004f187984 */ /* 0x0007220000000c00 */
[----:B------:R-:W-:Y:S01]  /*1880*/  VIADD R0, R0, 0x8 ;  /* 0x0000000800007836 */ /* 0x000fe20000000000 */
[C---:B------:R-:W-:Y:S01]  /*1890*/  LOP3.LUT R72, R6.reuse, 0x3e3, RZ, 0xc0, !PT ;  /* 0x000003e306487812 */ /* 0x040fe200078ec0ff */
[--C-:B------:R-:W-:Y:S01]  /*18a0*/  IMAD.IADD R76, R3, 0x1, R6.reuse ;  /* 0x00000001034c7824 */ /* 0x100fe200078e0206 */
[----:B------:R3:W1:Y:S01]  /*18b0*/  LDS.128 R8, [R7+UR4+0x4000] ;  /* 0x0040000407087984 */ /* 0x0006620008000c00 */
[----:B------:R-:W-:Y:S01]  /*18c0*/  IMAD.SHL.U32 R5, R6, 0x8, RZ ;  /* 0x0000000806057824 */ /* 0x000fe200078e00ff */
[----:B------:R-:W-:Y:S01]  /*18d0*/  SHF.R.U32.HI R3, RZ, 0x3, R6 ;  /* 0x00000003ff037819 */ /* 0x000fe20000011606 */
[----:B------:R-:W-:Y:S01]  /*18e0*/  IMAD R72, R83, 0x44, R72 ;  /* 0x0000004453487824 */ /* 0x000fe200078e0248 */
[----:B------:R-:W-:Y:S01]  /*18f0*/  SHF.R.U32.HI R75, RZ, 0x4, R0 ;  /* 0x00000004ff4b7819 */ /* 0x000fe20000011600 */
[----:B------:R-:W-:Y:S01]  /*1900*/  VIADD R2, R84, 0x30 ;  /* 0x0000003054027836 */ /* 0x000fe20000000000 */
[----:B------:R-:W-:-:S02]  /*1910*/  LOP3.LUT R3, R3, 0x4, RZ, 0xc0, !PT ;  /* 0x0000000403037812 */ /* 0x000fc400078ec0ff */
[----:B------:R-:W-:Y:S02]  /*1920*/  CS2R R50, SRZ ;  /* 0x0000000000327805 */ /* 0x000fe4000001ff00 */
[----:B------:R-:W-:Y:S01]  /*1930*/  LOP3.LUT R5, R5, 0x1e00, RZ, 0xc0, !PT ;  /* 0x00001e0005057812 */ /* 0x000fe200078ec0ff */
[----:B------:R-:W-:Y:S01]  /*1940*/  IMAD R15, R15, 0x10, R2 ;  /* 0x000000100f0f7824 */ /* 0x000fe200078e0202 */
[----:B------:R-:W-:Y:S02]  /*1950*/  LOP3.LUT R75, R0, R75, RZ, 0x3c, !PT ;  /* 0x0000004b004b7212 */ /* 0x000fe400078e3cff */
[----:B------:R-:W-:Y:S02]  /*1960*/  CS2R R48, SRZ ;  /* 0x0000000000307805 */ /* 0x000fe4000001ff00 */
[----:B------:R-:W-:Y:S02]  /*1970*/  LOP3.LUT R0, R3, 0x3, R6, 0xf8, !PT ;  /* 0x0000000303007812 */ /* 0x000fe400078ef806 */
[----:B------:R-:W-:-:S02]  /*1980*/  CS2R R42, SRZ ;  /* 0x00000000002a7805 */ /* 0x000fc4000001ff00 */
[----:B------:R-:W-:Y:S02]  /*1990*/  LOP3.LUT R74, R5, 0x3f, R6, 0xf8, !PT ;  /* 0x0000003f054a7812 */ /* 0x000fe400078ef806 */
[----:B------:R-:W-:Y:S02]  /*19a0*/  CS2R R40, SRZ ;  /* 0x0000000000287805 */ /* 0x000fe4000001ff00 */
[----:B------:R-:W-:Y:S02]  /*19b0*/  LOP3.LUT R73, R83, 0x8, RZ, 0xfc, !PT ;  /* 0x0000000853497812 */ /* 0x000fe400078efcff */
        /* <DEDUP_REMOVED lines=12> */
[----:B------:R-:W-:Y:S01]  /*1a80*/  LEA R76, R76, UR4, 0x4 ;  /* 0x000000044c4c7c11 */ /* 0x000fe2000f8e20ff */
[----:B------:R-:W-:Y:S01]  /*1a90*/  IMAD R77, R83, UR9, R0 ;  /* 0x00000009534d7c24 */ /* 0x000fe2000f8e0200 */
[----:B------:R-:W-:Y:S01]  /*1aa0*/  LEA R72, R72, UR4, 0x2 ;  /* 0x0000000448487c11 */ /* 0x000fe2000f8e10ff */
[----:B------:R-:W-:Y:S01]  /*1ab0*/  UMOV UR15, 0xf0 ;  /* 0x000000f0000f7882 */ /* 0x000fe20000000000 */
[----:B------:R-:W-:Y:S01]  /*1ac0*/  LEA R75, R75, UR4, 0x4 ;  /* 0x000000044b4b7c11 */ /* 0x000fe2000f8e20ff */
[----:B------:R-:W-:Y:S01]  /*1ad0*/  USHF.L.U32 UR18, UR23, 0x1, URZ ;  /* 0x0000000117127899 */ /* 0x000fe200080006ff */
[----:B------:R-:W-:Y:S01]  /*1ae0*/  LEA R74, R74, UR4, 0x4 ;  /* 0x000000044a4a7c11 */ /* 0x000fe2000f8e20ff */
[----:B------:R-:W-:Y:S01]  /*1af0*/  UIADD3 UR20, UPT, UPT, UR6, -0x1, URZ ;  /* 0xffffffff06147890 */ /* 0x000fe2000fffe0ff */
[----:B------:R-:W-:Y:S01]  /*1b00*/  ISETP.GE.AND P5, PT, R83, UR22, PT ;  /* 0x0000001653007c0c */ /* 0x000fe2000bfa6270 */
[----:B------:R-:W-:-:S02]  /*1b10*/  USHF.L.U32 UR19, UR19, 0x1, URZ ;  /* 0x0000000113137899 */ /* 0x000fc400080006ff */
[----:B------:R-:W-:Y:S02]  /*1b20*/  USHF.L.U32 UR26, UR9, 0x3, URZ ;  /* 0x00000003091a7899 */ /* 0x000fe400080006ff */
[----:B------:R-:W-:Y:S02]  /*1b30*/  USHF.L.U32 UR5, UR9, 0x3, URZ ;  /* 0x0000000309057899 */ /* 0x000fe400080006ff */
[----:B------:R-:W-:Y:S01]  /*1b40*/  UIMAD UR25, UR9, UR7, URZ ;  /* 0x00000007091972a4 */ /* 0x000fe2000f8e02ff */
[----:B------:R-:W-:Y:S01]  /*1b50*/  UMOV UR24, URZ ;  /* 0x000000ff00187c82 */ /* 0x000fe20008000000 */
        /* <DEDUP_REMOVED lines=72> */
[----:B-1-34-:R-:W-:-:S09]  /*1fe0*/  UMOV UR21, URZ ;  /* 0x000000ff00157c82 */ /* 0x01afd20008000000 */
.L_x_503:
[----:B-1-3--:R1:W3:Y:S01]  /*1ff0*/  LDS.128 R68, [R79+0xc000] ;  /* 0x00c000004f447984 */ /* 0x00a2e20000000c00 */
[----:B------:R-:W-:Y:S05]  /*2000*/  WARPSYNC.ALL ;  /* 0x0000000000007948 */ /* 0x000fea0003800000 */
[----:B--2---:R1:W3:Y:S01]  /*2010*/  LDS.128 R16, [R7+UR4+0x5000] ;  /* 0x0050000407107984 */ /* 0x0042e20008000c00 */
[----:B------:R-:W-:Y:S01]  /*2020*/  ISETP.GE.AND P1, PT, R89, 0x4, PT ;  /* 0x000000045900780c */ /* 0x000fe20003f26270 */
[----:B------:R-:W-:Y:S01]  /*2030*/  BSSY.RECONVERGENT B1, `(.L_x_454) ;  /* 0x0000021000017945 */ /* 0x000fe20003800200 */
[C---:B------:R-:W-:Y:S01]  /*2040*/  LEA R104, P0, R15.reuse, R102, 0x4 ;  /* 0x000000660f687211 */ /* 0x040fe200078020ff */
[----:B------:R1:W3:Y:S01]  /*2050*/  LDSM.16.M88.4 R64, [R75] ;  /* 0x000000004b40783b */ /* 0x0002e20000000200 */
[----:B------:R-:W-:Y:S02]  /*2060*/  IMAD.MOV.U32 R13, RZ, RZ, R89 ;  /* 0x000000ffff0d7224 */ /* 0x000fe400078e0059 */
[----:B------:R-:W-:Y:S07]  /*2070*/  LEA.HI.X.SX32 R105, R15, R103, 0x4, P0 ;  /* 0x000000670f697211 */ /* 0x000fee00000f26ff */
[----:B----4-:R-:W-:Y:S05]  /*2080*/  @!P1 BRA `(.L_x_455) ;  /* 0x00000000006c9947 */ /* 0x010fea0003800000 */
[----:B------:R-:W-:Y:S01]  /*2090*/  @!PT LDS RZ, [RZ] ;  /* 0x00000000fffff984 */ /* 0x000fe20000000800 */
[----:B------:R-:W-:Y:S01]  /*20a0*/  @!PT LDS RZ, [RZ] ;  /* 0x00000000fffff984 */ /* 0x000fe20000000800 */
[----:B------:R-:W-:Y:S01]  /*20b0*/  @!PT LDS RZ, [RZ] ;  /* 0x00000000fffff984 */ /* 0x000fe20000000800 */
[----:B------:R4:W-:Y:S01]  /*20c0*/  @!P6 LDGSTS.E.BYPASS.LTC128B.128 [R82+0x3000], desc[UR16][R104.64] ;  /* 0x030000006852efae */ /* 0x0009e2000b981a10 */
[----:B------:R-:W-:Y:S01]  /*20d0*/  UMOV UR52, UR4 ;  /* 0x0000000400347c82 */ /* 0x000fe20008000000 */
[----:B------:R-:W-:Y:S01]  /*20e0*/  ISETP.GT.U32.AND P0, PT, R6, 0xf, PT ;  /* 0x0000000f0600780c */ /* 0x000fe20003f04070 */
[----:B------:R-:W-:Y:S01]  /*20f0*/  BSSY.RECONVERGENT B0, `(.L_x_456) ;  /* 0x000000c000007945 */ /* 0x000fe20003800200 */
[----:B------:R4:W-:Y:S04]  /*2100*/  LDGSTS.E.BYPASS.LTC128B.128 [R7+UR0+0xa000], desc[UR1][R92.64] ;  /* 0x0a0000005c077dae */ /* 0x0009e8000b981a00 */
[----:B------:R4:W-:Y:S07]  /*2110*/  LDGSTS.E.BYPASS.LTC128B.128 [R7+UR0+0xb000], desc[UR1][R90.64] ;  /* 0x0b0000005a077dae */ /* 0x0009ee000b981a00 */
        /* <DEDUP_REMOVED lines=9> */
.L_x_457:
[----:B------:R-:W-:Y:S05]  /*21b0*/  BSYNC.RECONVERGENT B0 ;  /* 0x0000000000007941 */ /* 0x000fea0003800200 */
.L_x_456:
[----:B------:R-:W-:Y:S02]  /*21c0*/  IMAD.U32 R61, RZ, RZ, UR10 ;  /* 0x0000000aff3d7e24 */ /* 0x000fe4000f8e00ff */
[----:B-1----:R-:W-:Y:S02]  /*21d0*/  IMAD.U32 R3, RZ, RZ, UR10 ;  /* 0x0000000aff037e24 */ /* 0x002fe4000f8e00ff */
[----:B------:R-:W-:Y:S01]  /*21e0*/  IMAD.U32 R5, RZ, RZ, UR10 ;  /* 0x0000000aff057e24 */ /* 0x000fe2000f8e00ff */
[----:B----4-:R-:W-:Y:S01]  /*21f0*/  LEA R90, P1, R61, R90, 0x4 ;  /* 0x0000005a3d5a7211 */ /* 0x010fe200078220ff */
[----:B------:R-:W-:Y:S01]  /*2200*/  VIADD R80, R80, UR9 ;  /* 0x0000000950507c36 */ /* 0x000fe20008000000 */
[----:B------:R-:W-:Y:S02]  /*2210*/  LEA R92, P0, R3, R92, 0x4 ;  /* 0x0000005c035c7211 */ /* 0x000fe400078020ff */
[----:B------:R-:W-:Y:S02]  /*2220*/  LEA.HI.X.SX32 R91, R5, R91, 0x4, P1 ;  /* 0x0000005b055b7211 */ /* 0x000fe400008f26ff */
[----:B------:R-:W-:Y:S09]  /*2230*/  LEA.HI.X.SX32 R93, R3, R93, 0x4, P0 ;  /* 0x0000005d035d7211 */ /* 0x000ff200000f26ff */
.L_x_455:
[----:B------:R-:W-:Y:S05]  /*2240*/  BSYNC.RECONVERGENT B1 ;  /* 0x0000000000017941 */ /* 0x000fea0003800200 */
.L_x_454:
[----:B------:R-:W-:Y:S01]  /*2250*/  MOV R3, 0x2c00 ;  /* 0x00002c0000037802 */ /* 0x000fe20000000f00 */
[----:B------:R-:W0:Y:S01]  /*2260*/  LDGDEPBAR ;  /* 0x00000000000079af */ /* 0x000e220000000000 */
[----:B------:R-:W-:Y:S02]  /*2270*/  MOV R12, 0x64006400 ;  /* 0x64006400000c7802 */ /* 0x000fe40000000f00 */
[----:B------:R-:W-:Y:S02]  /*2280*/  SHF.R.S32.HI R5, RZ, 0x8, R8 ;  /* 0x00000008ff057819 */ /* 0x000fe40000011408 */
[----:B------:R-:W-:Y:S02]  /*2290*/  PRMT R4, R3, 0x7610, R4 ;  /* 0x0000761003047816 */ /* 0x000fe40000000004 */
[C-C-:B------:R-:W-:Y:S02]  /*22a0*/  LOP3.LUT R3, R8.reuse, 0xf000f0, R12.reuse, 0xea, !PT ;  /* 0x00f000f008037812 */ /* 0x140fe400078eea0c */
[--C-:B------:R-:W-:Y:S02]  /*22b0*/  LOP3.LUT R61, R8, 0xf000f, R12.reuse, 0xea, !PT ;  /* 0x000f000f083d7812 */ /* 0x100fe400078eea0c */
[C-C-:B------:R-:W-:Y:S01]  /*22c0*/  LOP3.LUT R60, R5.reuse, 0xf000f, R12.reuse, 0xea, !PT ;  /* 0x000f000f053c7812 */ /* 0x140fe200078eea0c */
[-C--:B------:R-:W-:Y:S01]  /*22d0*/  HFMA2 R0, R3, R4.reuse.H0_H0, -72, -72 ;  /* 0xd480d48003007431 */ /* 0x080fe20000040004 */
[--C-:B------:R-:W-:Y:S01]  /*22e0*/  LOP3.LUT R5, R5, 0xf000f0, R12.reuse, 0xea, !PT ;  /* 0x00f000f005057812 */ /* 0x100fe200078eea0c */
[----:B------:R-:W-:Y:S01]  /*22f0*/  HADD2 R61, R61, -1032, -1032 ;  /* 0xe408e4083d3d7430 */ /* 0x000fe20000000000 */
[--C-:B------:R-:W-:Y:S01]  /*2300*/  LOP3.LUT R3, R9, 0xf000f0, R12.reuse, 0xea, !PT ;  /* 0x00f000f009037812 */ /* 0x100fe200078eea0c */
[----:B------:R-:W-:Y:S01]  /*2310*/  HADD2 R60, R60, -1032, -1032 ;  /* 0xe408e4083c3c7430 */ /* 0x000fe20000000000 */
[----:B---3--:R-:W-:Y:S01]  /*2320*/  LOP3.LUT R108, R16, 0xf000f, R12, 0xea, !PT ;  /* 0x000f000f106c7812 */ /* 0x008fe200078eea0c */
[----:B------:R-:W-:Y:S01]  /*2330*/  HFMA2 R2, R5, R4.H0_H0, -72, -72 ;  /* 0xd480d48005027431 */ /* 0x000fe20000040004 */
[----:B------:R-:W-:Y:S01]  /*2340*/  SHF.R.S32.HI R5, RZ, 0x8, R10 ;  /* 0x00000008ff057819 */ /* 0x000fe2000001140a */
[-C--:B------:R-:W-:Y:S01]  /*2350*/  HMUL2 R62, R61, R24.reuse.H0_H0 ;  /* 0x200000183d3e7232 */ /* 0x080fe20000000000 */
[----:B------:R-:W-:Y:S01]  /*2360*/  ISETP.NE.AND P0, PT, R89, 0x1, PT ;  /* 0x000000015900780c */ /* 0x000fe20003f05270 */
[-C--:B------:R-:W-:Y:S01]  /*2370*/  HMUL2 R63, R0, R24.reuse.H0_H0 ;  /* 0x20000018003f7232 */ /* 0x080fe20000000000 */
[----:B------:R-:W-:Y:S01]  /*2380*/  MOV R89, RZ ;  /* 0x000000ff00597202 */ /* 0x000fe20000000f00 */
[----:B------:R-:W-:Y:S01]  /*2390*/  HMUL2 R60, R60, R24.H1_H1 ;  /* 0x300000183c3c7232 */ /* 0x000fe20000000000 */
[----:B------:R-:W-:-:S04]  /*23a0*/  DEPBAR.LE SB0, 0x2 ;  /* 0x000080800000791a */ /* 0x000fc80000000000 */
[C---:B--2---:R-:W-:Y:S01]  /*23b0*/  HMMA.16816.F32 R52, R20.reuse, R62, R52 ;  /* 0x0000003e1434723c */ /* 0x044fe20000001834 */
[----:B------:R-:W-:Y:S04]  /*23c0*/  BAR.SYNC.DEFER_BLOCKING 0x0 ;  /* 0x0000000000007b1d */ /* 0x000fe80000010000 */
[----:B------:R-:W-:Y:S01]  /*23d0*/  HMUL2 R61, R2, R24.H1_H1 ;  /* 0x30000018023d7232 */ /* 0x000fe20000000000 */
[--C-:B------:R-:W-:Y:S01]  /*23e0*/  LOP3.LUT R24, R9, 0xf000f, R12.reuse, 0xea, !PT ;  /* 0x000f000f09187812 */ /* 0x100fe200078eea0c */
[----:B------:R-:W-:Y:S01]  /*23f0*/  HFMA2 R0, R3, R4.H0_H0, -72, -72 ;  /* 0xd480d48003007431 */ /* 0x000fe20000040004 */
[----:B------:R-:W-:Y:S01]  /*2400*/  SHF.R.S32.HI R3, RZ, 0x8, R9 ;  /* 0x00000008ff037819 */ /* 0x000fe20000011409 */
[----:B------:R-:W-:Y:S02]  /*2410*/  HADD2 R108, R108, -1032, -1032 ;  /* 0xe408e4086c6c7430 */ /* 0x000fe40000000000 */
[----:B------:R-:W-:Y:S01]  /*2420*/  HADD2 R24, R24, -1032, -1032 ;  /* 0xe408e40818187430 */ /* 0x000fe20000000000 */
[C---:B------:R-:W-:Y:S03]  /*2430*/  HMMA.16816.F32 R32, R20.reuse, R60, R32 ;  /* 0x0000003c1420723c */ /* 0x040fe60000001820 */
[-C--:B------:R-:W-:Y:S02]  /*2440*/  HMUL2 R61, R0, R25.reuse.H0_H0 ;  /* 0x20000019003d7232 */ /* 0x080fe40000000000 */
[-C--:B------:R-:W-:Y:S01]  /*2450*/  HMUL2 R60, R24, R25.reuse.H0_H0 ;  /* 0x20000019183c7232 */ /* 0x080fe20000000000 */
[C-C-:B------:R-:W-:Y:S01]  /*2460*/  LOP3.LUT R24, R3.reuse, 0xf000f, R12.reuse, 0xea, !PT ;  /* 0x000f000f03187812 */ /* 0x140fe200078eea0c */
[----:B------:R-:W-:Y:S01]  /*2470*/  HMUL2 R108, R108, R68.H0_H0 ;  /* 0x200000446c6c7232 */ /* 0x000fe20000000000 */
[--C-:B------:R-:W-:Y:S04]  /*2480*/  LOP3.LUT R3, R3, 0xf000f0, R12.reuse, 0xea, !PT ;  /* 0x00f000f003037812 */ /* 0x100fe800078eea0c */
[C---:B------:R-:W-:Y:S02]  /*2490*/  HMMA.16816.F32 R44, R20.reuse, R60, R44 ;  /* 0x0000003c142c723c */ /* 0x040fe4000000182c */
[----:B------:R-:W-:Y:S01]  /*24a0*/  HADD2 R60, R24, -1032, -1032 ;  /* 0xe408e408183c7430 */ /* 0x000fe20000000000 */
[C-C-:B------:R-:W-:Y:S01]  /*24b0*/  LOP3.LUT R24, R10.reuse, 0xf000f, R12.reuse, 0xea, !PT ;  /* 0x000f000f0a187812 */ /* 0x140fe200078eea0c */
[-C--:B------:R-:W-:Y:S01]  /*24c0*/  HFMA2 R0, R3, R4.reuse.H0_H0, -72, -72 ;  /* 0xd480d48003007431 */ /* 0x080fe20000040004 */
[--C-:B------:R-:W-:Y:S01]  /*24d0*/  LOP3.LUT R3, R10, 0xf000f0, R12.reuse, 0xea, !PT ;  /* 0x00f000f00a037812 */ /* 0x100fe200078eea0c */
[-C--:B------:R-:W-:Y:S02]  /*24e0*/  HMUL2 R60, R60, R25.reuse.H1_H1 ;  /* 0x300000193c3c7232 */ /* 0x080fe40000000000 */
[----:B------:R-:W-:Y:S01]  /*24f0*/  HMUL2 R61, R0, R25.H1_H1 ;  /* 0x30000019003d7232 */ /* 0x000fe20000000000 */
[C-C-:B------:R-:W-:Y:S01]  /*2500*/  LOP3.LUT R25, R5.reuse, 0xf000f, R12.reuse, 0xea, !PT ;  /* 0x000f000f05197812 */ /* 0x140fe200078eea0c */
[----:B------:R-:W-:Y:S01]  /*2510*/  HFMA2 R0, R3, R4.H0_H0, -72, -72 ;  /* 0xd480d48003007431 */ /* 0x000fe20000040004 */
[--C-:B------:R-:W-:Y:S01]  /*2520*/  LOP3.LUT R5, R5, 0xf000f0, R12.reuse, 0xea, !PT ;  /* 0x00f000f005057812 */ /* 0x100fe200078eea0c */
[----:B------:R-:W-:Y:S01]  /*2530*/  HADD2 R24, R24, -1032, -1032 ;  /* 0xe408e40818187430 */ /* 0x000fe20000000000 */
[--C-:B------:R-:W-:Y:S01]  /*2540*/  LOP3.LUT R3, R11, 0xf000f0, R12.reuse, 0xea, !PT ;  /* 0x00f000f00b037812 */ /* 0x100fe200078eea0c */
[----:B------:R-:W-:Y:S01]  /*2550*/  HADD2 R25, R25, -1032, -1032 ;  /* 0xe408e40819197430 */ /* 0x000fe20000000000 */
[C---:B------:R-:W-:Y:S02]  /*2560*/  HMMA.16816.F32 R28, R20.reuse, R60, R28 ;  /* 0x0000003c141c723c */ /* 0x040fe4000000181c */
[----:B------:R-:W-:Y:S02]  /*2570*/  HMUL2 R61, R0, R26.H0_H0 ;  /* 0x2000001a003d7232 */ /* 0x000fe40000000000 */
[----:B------:R-:W-:Y:S01]  /*2580*/  HFMA2 R0, R5, R4.H0_H0, -72, -72 ;  /* 0xd480d48005007431 */ /* 0x000fe20000040004 */
[----:B------:R-:W-:Y:S01]  /*2590*/  SHF.R.S32.HI R5, RZ, 0x8, R11 ;  /* 0x00000008ff057819 */ /* 0x000fe2000001140b */
[-C--:B------:R-:W-:Y:S02]  /*25a0*/  HMUL2 R60, R24, R26.reuse.H0_H0 ;  /* 0x2000001a183c7232 */ /* 0x080fe40000000000 */
[-C--:B------:R-:W-:Y:S02]  /*25b0*/  HMUL2 R24, R25, R26.reuse.H1_H1 ;  /* 0x3000001a19187232 */ /* 0x080fe40000000000 */
[----:B------:R-:W-:Y:S02]  /*25c0*/  HMUL2 R25, R0, R26.H1_H1 ;  /* 0x3000001a00197232 */ /* 0x000fe40000000000 */
[-C--:B------:R-:W-:Y:S01]  /*25d0*/  HFMA2 R0, R3, R4.reuse.H0_H0, -72, -72 ;  /* 0xd480d48003007431 */ /* 0x080fe20000040004 */
[C---:B------:R-:W-:Y:S02]  /*25e0*/  HMMA.16816.F32 R56, R20.reuse, R60, R56 ;  /* 0x0000003c1438723c */ /* 0x040fe40000001838 */
[--C-:B------:R-:W-:Y:S01]  /*25f0*/  LOP3.LUT R3, R5, 0xf000f0, R12.reuse, 0xea, !PT ;  /* 0x00f000f005037812 */ /* 0x100fe200078eea0c */
[-C--:B------:R-:W-:Y:S01]  /*2600*/  HMUL2 R61, R0, R27.reuse.H0_H0 ;  /* 0x2000001b003d7232 */ /* 0x080fe20000000000 */
[--C-:B------:R-:W-:Y:S02]  /*2610*/  LOP3.LUT R60, R11, 0xf000f, R12.reuse, 0xea, !PT ;  /* 0x000f000f0b3c7812 */ /* 0x100fe400078eea0c */
[----:B------:R-:W-:Y:S01]  /*2620*/  LDS.128 R8, [R7+UR4+0x6000] ;  /* 0x0060000407087984 */ /* 0x000fe20008000c00 */
[-C--:B------:R-:W-:Y:S01]  /*2630*/  HFMA2 R0, R3, R4.reuse.H0_H0, -72, -72 ;  /* 0xd480d48003007431 */ /* 0x080fe20000040004 */
[C---:B------:R-:W-:Y:S03]  /*2640*/  HMMA.16816.F32 R36, R20.reuse, R24, R36 ;  /* 0x000000181424723c */ /* 0x040fe60000001824 */
[----:B------:R-:W-:Y:S01]  /*2650*/  LOP3.LUT R24, R5, 0xf000f, R12, 0xea, !PT ;  /* 0x000f000f05187812 */ /* 0x000fe200078eea0c */
[-C--:B------:R-:W-:Y:S01]  /*2660*/  HMUL2 R25, R0, R27.reuse.H1_H1 ;  /* 0x3000001b00197232 */ /* 0x080fe20000000000 */
[----:B------:R-:W-:Y:S01]  /*2670*/  SHF.R.S32.HI R5, RZ, 0x8, R16 ;  /* 0x00000008ff057819 */ /* 0x000fe20000011410 */
[----:B------:R-:W-:Y:S01]  /*2680*/  HADD2 R60, R60, -1032, -1032 ;  /* 0xe408e4083c3c7430 */ /* 0x000fe20000000000 */
[--C-:B------:R-:W-:Y:S01]  /*2690*/  LOP3.LUT R3, R16, 0xf000f0, R12.reuse, 0xea, !PT ;  /* 0x00f000f010037812 */ /* 0x100fe200078eea0c */
[----:B------:R-:W-:Y:S01]  /*26a0*/  HADD2 R24, R24, -1032, -1032 ;  /* 0xe408e40818187430 */ /* 0x000fe20000000000 */
[C-C-:B------:R-:W-:Y:S01]  /*26b0*/  LOP3.LUT R106, R5.reuse, 0xf000f, R12.reuse, 0xea, !PT ;  /* 0x000f000f056a7812 */ /* 0x140fe200078eea0c */
[----:B------:R-:W-:Y:S01]  /*26c0*/  HMUL2 R60, R60, R27.H0_H0 ;  /* 0x2000001b3c3c7232 */ /* 0x000fe20000000000 */
[--C-:B------:R-:W-:Y:S01]  /*26d0*/  LOP3.LUT R5, R5, 0xf000f0, R12.reuse, 0xea, !PT ;  /* 0x00f000f005057812 */ /* 0x100fe200078eea0c */
[-C--:B------:R-:W-:Y:S01]  /*26e0*/  HFMA2 R0, R3, R4.reuse.H0_H0, -72, -72 ;  /* 0xd480d48003007431 */ /* 0x080fe20000040004 */
[C---:B------:R-:W-:Y:S01]  /*26f0*/  LOP3.LUT R3, R17.reuse, 0xf000f0, R12, 0xea, !PT ;  /* 0x00f000f011037812 */ /* 0x040fe200078eea0c */
[----:B------:R-:W-:Y:S02]  /*2700*/  HADD2 R106, R106, -1032, -1032 ;  /* 0xe408e4086a6a7430 */ /* 0x000fe40000000000 */
[----:B------:R-:W-:Y:S01]  /*2710*/  HFMA2 R2, R5, R4.H0_H0, -72, -72 ;  /* 0xd480d48005027431 */ /* 0x000fe20000040004 */
[----:B------:R-:W-:Y:S01]  /*2720*/  HMMA.16816.F32 R40, R20, R60, R40 ;  /* 0x0000003c1428723c */ /* 0x000fe20000001828 */
[----:B-1----:R-:W1:Y:S02]  /*2730*/  LDS.128 R60, [R79+0xc100] ;  /* 0x00c100004f3c7984 */ /* 0x002e640000000c00 */
[-C--:B------:R-:W-:Y:S01]  /*2740*/  HMUL2 R109, R0, R68.reuse.H0_H0 ;  /* 0x20000044006d7232 */ /* 0x080fe20000000000 */
[----:B------:R-:W-:Y:S01]  /*2750*/  SHF.R.S32.HI R5, RZ, 0x8, R18 ;  /* 0x00000008ff057819 */ /* 0x000fe20000011412 */
[-C--:B------:R-:W-:Y:S02]  /*2760*/  HMUL2 R106, R106, R68.reuse.H1_H1 ;  /* 0x300000446a6a7232 */ /* 0x080fe40000000000 */
[----:B------:R-:W-:Y:S01]  /*2770*/  HMUL2 R107, R2, R68.H1_H1 ;  /* 0x30000044026b7232 */ /* 0x000fe20000000000 */
[----:B------:R-:W-:Y:S01]  /*2780*/  LOP3.LUT R68, R17, 0xf000f, R12, 0xea, !PT ;  /* 0x000f000f11447812 */ /* 0x000fe200078eea0c */
[----:B------:R-:W-:-:S01]  /*2790*/  HFMA2 R0, R3, R4.H0_H0, -72, -72 ;  /* 0xd480d48003007431 */ /* 0x000fc20000040004 */
[C---:B------:R-:W-:Y:S05]  /*27a0*/  HMMA.16816.F32 R52, R64.reuse, R108, R52 ;  /* 0x0000006c4034723c */ /* 0x040fea0000001834 */
[----:B------:R-:W-:Y:S01]  /*27b0*/  HADD2 R68, R68, -1032, -1032 ;  /* 0xe408e40844447430 */ /* 0x000fe20000000000 */
[----:B------:R-:W-:Y:S01]  /*27c0*/  SHF.R.S32.HI R3, RZ, 0x8, R17 ;  /* 0x00000008ff037819 */ /* 0x000fe20000011411 */
[----:B------:R-:W-:Y:S01]  /*27d0*/  HMUL2 R24, R24, R27.H1_H1 ;  /* 0x3000001b18187232 */ /* 0x000fe20000000000 */
[----:B------:R-:W-:Y:S03]  /*27e0*/  HMMA.16816.F32 R32, R64, R106, R32 ;  /* 0x0000006a4020723c */ /* 0x000fe60000001820 */
[-C--:B------:R-:W-:Y:S01]  /*27f0*/  HMUL2 R106, R68, R69.reuse.H0_H0 ;  /* 0x20000045446a7232 */ /* 0x080fe20000000000 */
[C-C-:B------:R-:W-:Y:S01]  /*2800*/  LOP3.LUT R68, R3.reuse, 0xf000f, R12.reuse, 0xea, !PT ;  /* 0x000f000f03447812 */ /* 0x140fe200078eea0c */
[-C--:B------:R-:W-:Y:S01]  /*2810*/  HMUL2 R107, R0, R69.reuse.H0_H0 ;  /* 0x20000045006b7232 */ /* 0x080fe20000000000 */
[--C-:B------:R-:W-:Y:S02]  /*2820*/  LOP3.LUT R3, R3, 0xf000f0, R12.reuse, 0xea, !PT ;  /* 0x00f000f003037812 */ /* 0x100fe400078eea0c */
[----:B------:R-:W-:Y:S01]  /*2830*/  HMMA.16816.F32 R48, R20, R24, R48 ;  /* 0x000000181430723c */ /* 0x000fe20000001830 */
[----:B------:R2:W3:Y:S04]  /*2840*/  LDSM.16.M88.4 R20, [R78+0x1000] ;  /* 0x001000004e14783b */ /* 0x0004e80000000200 */
[-C--:B------:R-:W-:Y:S01]  /*2850*/  HFMA2 R0, R3, R4.reuse.H0_H0, -72, -72 ;  /* 0xd480d48003007431 */ /* 0x080fe20000040004 */
[C-C-:B------:R-:W-:Y:S02]  /*2860*/  LOP3.LUT R3, R18.reuse, 0xf000f0, R12.reuse, 0xea, !PT ;  /* 0x00f000f012037812 */ /* 0x140fe400078eea0c */
[C---:B------:R-:W-:Y:S05]  /*2870*/  HMMA.16816.F32 R44, R64.reuse, R106, R44 ;  /* 0x0000006a402c723c */ /* 0x040fea000000182c */
[----:B------:R-:W-:Y:S01]  /*2880*/  HADD2 R106, R68, -1032, -1032 ;  /* 0xe408e408446a7430 */ /* 0x000fe20000000000 */
[--C-:B------:R-:W-:Y:S01]  /*2890*/  LOP3.LUT R68, R18, 0xf000f, R12.reuse, 0xea, !PT ;  /* 0x000f000f12447812 */ /* 0x100fe200078eea0c */
[-C--:B------:R-:W-:Y:S01]  /*28a0*/  HMUL2 R107, R0, R69.reuse.H1_H1 ;  /* 0x30000045006b7232 */ /* 0x080fe20000000000 */
[----:B-1----:R-:W-:Y:S01]  /*28b0*/  MOV R24, R60 ;  /* 0x0000003c00187202 */ /* 0x002fe20000000f00 */
[----:B------:R-:W-:Y:S01]  /*28c0*/  HMUL2 R106, R106, R69.H1_H1 ;  /* 0x300000456a6a7232 */ /* 0x000fe20000000000 */
[C-C-:B------:R-:W-:Y:S01]  /*28d0*/  LOP3.LUT R69, R5.reuse, 0xf000f, R12.reuse, 0xea, !PT ;  /* 0x000f000f05457812 */ /* 0x140fe200078eea0c */
[----:B------:R-:W-:Y:S01]  /*28e0*/  HFMA2 R0, R3, R4.H0_H0, -72, -72 ;  /* 0xd480d48003007431 */ /* 0x000fe20000040004 */
[--C-:B------:R-:W-:Y:S01]  /*28f0*/  LOP3.LUT R5, R5, 0xf000f0, R12.reuse, 0xea, !PT ;  /* 0x00f000f005057812 */ /* 0x100fe200078eea0c */
[----:B------:R-:W-:Y:S01]  /*2900*/  HADD2 R68, R68, -1032, -1032 ;  /* 0xe408e40844447430 */ /* 0x000fe20000000000 */
[C-C-:B------:R-:W-:Y:S01]  /*2910*/  LOP3.LUT R3, R19.reuse, 0xf000f0, R12.reuse, 0xea, !PT ;  /* 0x00f000f013037812 */ /* 0x140fe200078eea0c */
[----:B------:R-:W-:Y:S01]  /*2920*/  HADD2 R69, R69, -1032, -1032 ;  /* 0xe408e40845457430 */ /* 0x000fe20000000000 */
[C---:B------:R-:W-:Y:S02]  /*2930*/  HMMA.16816.F32 R28, R64.reuse, R106, R28 ;  /* 0x0000006a401c723c */ /* 0x040fe4000000181c */
[----:B------:R-:W-:Y:S01]  /*2940*/  HMUL2 R107, R0, R70.H0_H0 ;  /* 0x20000046006b7232 */ /* 0x000fe20000000000 */
[----:B------:R-:W-:Y:S01]  /*2950*/  MOV R25, R61 ;  /* 0x0000003d00197202 */ /* 0x000fe20000000f00 */
[----:B------:R-:W-:Y:S01]  /*2960*/  HFMA2 R0, R5, R4.H0_H0, -72, -72 ;  /* 0xd480d48005007431 */ /* 0x000fe20000040004 */
[----:B------:R-:W-:Y:S01]  /*2970*/  SHF.R.S32.HI R5, RZ, 0x8, R19 ;  /* 0x00000008ff057819 */ /* 0x000fe20000011413 */
[-C--:B------:R-:W-:Y:S01]  /*2980*/  HMUL2 R106, R68, R70.reuse.H0_H0 ;  /* 0x20000046446a7232 */ /* 0x080fe20000000000 */
[----:B------:R-:W-:Y:S01]  /*2990*/  MOV R26, R62 ;  /* 0x0000003e001a7202 */ /* 0x000fe20000000f00 */
[-C--:B------:R-:W-:Y:S01]  /*29a0*/  HMUL2 R68, R69, R70.reuse.H1_H1 ;  /* 0x3000004645447232 */ /* 0x080fe20000000000 */
[----:B------:R-:W-:Y:S01]  /*29b0*/  MOV R27, R63 ;  /* 0x0000003f001b7202 */ /* 0x000fe20000000f00 */
[----:B------:R-:W-:Y:S02]  /*29c0*/  HMUL2 R69, R0, R70.H1_H1 ;  /* 0x3000004600457232 */ /* 0x000fe40000000000 */
[-C--:B------:R-:W-:Y:S01]  /*29d0*/  HFMA2 R0, R3, R4.reuse.H0_H0, -72, -72 ;  /* 0xd480d48003007431 */ /* 0x080fe20000040004 */
[C---:B------:R-:W-:Y:S02]  /*29e0*/  HMMA.16816.F32 R56, R64.reuse, R106, R56 ;  /* 0x0000006a4038723c */ /* 0x040fe40000001838 */
[--C-:B------:R-:W-:Y:S01]  /*29f0*/  LOP3.LUT R106, R19, 0xf000f, R12.reuse, 0xea, !PT ;  /* 0x000f000f136a7812 */ /* 0x100fe200078eea0c */
[-C--:B------:R-:W-:Y:S01]  /*2a00*/  HMUL2 R107, R0, R71.reuse.H0_H0 ;  /* 0x20000047006b7232 */ /* 0x080fe20000000000 */
[C-C-:B------:R-:W-:Y:S03]  /*2a10*/  LOP3.LUT R3, R5.reuse, 0xf000f0, R12.reuse, 0xea, !PT ;  /* 0x00f000f005037812 */ /* 0x140fe600078eea0c */
[----:B------:R-:W-:Y:S01]  /*2a20*/  HADD2 R106, R106, -1032, -1032 ;  /* 0xe408e4086a6a7430 */ /* 0x000fe20000000000 */
[C---:B------:R-:W-:Y:S03]  /*2a30*/  HMMA.16816.F32 R36, R64.reuse, R68, R36 ;  /* 0x000000444024723c */ /* 0x040fe60000001824 */
[----:B------:R-:W-:Y:S01]  /*2a40*/  LOP3.LUT R68, R5, 0xf000f, R12, 0xea, !PT ;  /* 0x000f000f05447812 */ /* 0x000fe200078eea0c */
[----:B------:R-:W-:Y:S02]  /*2a50*/  HFMA2 R0, R3, R4.H0_H0, -72, -72 ;  /* 0xd480d48003007431 */ /* 0x000fe40000040004 */
[-C--:B------:R-:W-:Y:S02]  /*2a60*/  HMUL2 R106, R106, R71.reuse.H0_H0 ;  /* 0x200000476a6a7232 */ /* 0x080fe40000000000 */
[----:B------:R-:W-:Y:S02]  /*2a70*/  HADD2 R68, R68, -1032, -1032 ;  /* 0xe408e40844447430 */ /* 0x000fe40000000000 */
[-C--:B------:R-:W-:Y:S02]  /*2a80*/  HMUL2 R69, R0, R71.reuse.H1_H1 ;  /* 0x3000004700457232 */ /* 0x080fe40000000000 */
[----:B------:R-:W-:Y:S01]  /*2a90*/  HMUL2 R68, R68, R71.H1_H1 ;  /* 0x3000004744447232 */ /* 0x000fe20000000000 */
[C---:B------:R-:W-:Y:S08]  /*2aa0*/  HMMA.16816.F32 R40, R64.reuse, R106, R40 ;  /* 0x0000006a4028723c */ /* 0x040ff00000001828 */
[----:B------:R-:W-:Y:S01]  /*2ab0*/  HMMA.16816.F32 R48, R64, R68, R48 ;  /* 0x000000444030723c */ /* 0x000fe20000001830 */
[----:B------:R-:W-:Y:S08]  /*2ac0*/  @!UPT UIADD3 URZ, UPT, UPT, URZ, URZ, URZ ;  /* 0x000000fffffff290 */ /* 0x000ff0000fffe0ff */
[----:B------:R-:W-:Y:S11]  /*2ad0*/  @!P0 BRA `(.L_x_458) ;  /* 0x0000001c00cc8947 */ /* 0x000ff60003800000 */
[----:B------:R1:W4:Y:S01]  /*2ae0*/  LDS.128 R16, [R7+UR4+0x7000] ;  /* 0x0070000407107984 */ /* 0x0003220008000c00 */
        /* <DEDUP_REMOVED lines=24> */
.L_x_462:
[----:B------:R-:W-:Y:S05]  /*2c70*/  BSYNC.RECONVERGENT B0 ;  /* 0x0000000000007941 */ /* 0x000fea0003800200 */
.L_x_461:
        /* <DEDUP_REMOVED lines=8> */
.L_x_460:
[----:B------:R-:W-:Y:S05]  /*2d00*/  BSYNC.RECONVERGENT B1 ;  /* 0x0000000000017941 */ /* 0x000fea0003800200 */
.L_x_459:
[----:B------:R-:W-:Y:S01]  /*2d10*/  SHF.R.S32.HI R5, RZ, 0x8, R8 ;  /* 0x00000008ff057819 */ /* 0x000fe20000011408 */
[----:B------:R-:W0:Y:S01]  /*2d20*/  LDGDEPBAR ;  /* 0x00000000000079af */ /* 0x000e220000000000 */
        /* <DEDUP_REMOVED lines=8> */
[----:B----4-:R-:W-:Y:S01]  /*2db0*/  LOP3.LUT R108, R16, 0xf000f, R12, 0xea, !PT ;  /* 0x000f000f106c7812 */ /* 0x010fe200078eea0c */
[----:B------:R-:W-:Y:S01]  /*2dc0*/  HFMA2 R2, R5, R4.H0_H0, -72, -72 ;  /* 0xd480d48005027431 */ /* 0x000fe20000040004 */
[----:B------:R-:W-:Y:S01]  /*2dd0*/  SHF.R.S32.HI R5, RZ, 0x8, R10 ;  /* 0x00000008ff057819 */ /* 0x000fe2000001140a */
[-C--:B------:R-:W-:Y:S01]  /*2de0*/  HMUL2 R66, R65, R24.reuse.H0_H0 ;  /* 0x2000001841427232 */ /* 0x080fe20000000000 */
[----:B------:R-:W-:Y:S01]  /*2df0*/  ISETP.NE.AND P0, PT, R13, 0x2, PT ;  /* 0x000000020d00780c */ /* 0x000fe20003f05270 */
[-C--:B------:R-:W-:Y:S02]  /*2e00*/  HMUL2 R67, R0, R24.reuse.H0_H0 ;  /* 0x2000001800437232 */ /* 0x080fe40000000000 */
[-C--:B------:R-:W-:Y:S02]  /*2e10*/  HMUL2 R64, R64, R24.reuse.H1_H1 ;  /* 0x3000001840407232 */ /* 0x080fe40000000000 */
[----:B------:R-:W-:Y:S01]  /*2e20*/  HMUL2 R65, R2, R24.H1_H1 ;  /* 0x3000001802417232 */ /* 0x000fe20000000000 */
[----:B------:R-:W-:Y:S01]  /*2e30*/  LOP3.LUT R24, R9, 0xf000f, R12, 0xea, !PT ;  /* 0x000f000f09187812 */ /* 0x000fe200078eea0c */
[----:B------:R-:W-:-:S01]  /*2e40*/  HFMA2 R0, R3, R4.H0_H0, -72, -72 ;  /* 0xd480d48003007431 */ /* 0x000fc20000040004 */
[C---:B---3--:R-:W-:Y:S01]  /*2e50*/  HMMA.16816.F32 R52, R20.reuse, R66, R52 ;  /* 0x000000421434723c */ /* 0x048fe20000001834 */
[----:B------:R-:W-:Y:S04]  /*2e60*/  DEPBAR.LE SB0, 0x2 ;  /* 0x000080800000791a */ /* 0x000fe80000000000 */
[----:B------:R-:W-:Y:S01]  /*2e70*/  HADD2 R24, R24, -1032, -1032 ;  /* 0xe408e40818187430 */ /* 0x000fe20000000000 */
[----:B------:R-:W-:Y:S01]  /*2e80*/  SHF.R.S32.HI R3, RZ, 0x8, R9 ;  /* 0x00000008ff037819 */ /* 0x000fe20000011409 */
[----:B------:R-:W-:Y:S01]  /*2e90*/  BAR.SYNC.DEFER_BLOCKING 0x0 ;  /* 0x0000000000007b1d */ /* 0x000fe20000010000 */
[C---:B------:R-:W-:Y:S05]  /*2ea0*/  HMMA.16816.F32 R32, R20.reuse, R64, R32 ;  /* 0x000000401420723c */ /* 0x040fea0000001820 */
[-C--:B------:R-:W-:Y:S02]  /*2eb0*/  HMUL2 R65, R0, R25.reuse.H0_H0 ;  /* 0x2000001900417232 */ /* 0x080fe40000000000 */
[-C--:B------:R-:W-:Y:S01]  /*2ec0*/  HMUL2 R64, R24, R25.reuse.H0_H0 ;  /* 0x2000001918407232 */ /* 0x080fe20000000000 */
[C-C-:B------:R-:W-:Y:S01]  /*2ed0*/  LOP3.LUT R24, R3.reuse, 0xf000f, R12.reuse, 0xea, !PT ;  /* 0x000f000f03187812 */ /* 0x140fe200078eea0c */
[----:B------:R-:W-:Y:S01]  /*2ee0*/  HADD2 R108, R108, -1032, -1032 ;  /* 0xe408e4086c6c7430 */ /* 0x000fe20000000000 */
[--C-:B------:R-:W-:Y:S03]  /*2ef0*/  LOP3.LUT R3, R3, 0xf000f0, R12.reuse, 0xea, !PT ;  /* 0x00f000f003037812 */ /* 0x100fe600078eea0c */
[----:B------:R-:W-:Y:S01]  /*2f00*/  HMUL2 R108, R108, R60.H0_H0 ;  /* 0x2000003c6c6c7232 */ /* 0x000fe20000000000 */
        /* <DEDUP_REMOVED lines=126> */
.L_x_466:
[----:B------:R-:W-:Y:S05]  /*36f0*/  BSYNC.RECONVERGENT B0 ;  /* 0x0000000000007941 */ /* 0x000fea0003800200 */
.L_x_465:
        /* <DEDUP_REMOVED lines=8> */
.L_x_464:
[----:B------:R-:W-:Y:S05]  /*3780*/  BSYNC.RECONVERGENT B1 ;  /* 0x0000000000017941 */ /* 0x000fea0003800200 */
.L_x_463:
        /* <DEDUP_REMOVED lines=10> */
[----:B-1----:R-:W-:Y:S01]  /*3830*/  LOP3.LUT R108, R16, 0xf000f, R12, 0xea, !PT ;  /* 0x000f000f106c7812 */ /* 0x002fe200078eea0c */
        /* <DEDUP_REMOVED lines=63> */
[----:B--2---:R-:W2:Y:S02]  /*3c30*/  LDS.128 R60, [R79+0xc300] ;  /* 0x00c300004f3c7984 */ /* 0x004ea40000000c00 */
        /* <DEDUP_REMOVED lines=23> */
[----:B--2---:R-:W-:Y:S01]  /*3db0*/  MOV R24, R60 ;  /* 0x0000003c00187202 */ /* 0x004fe20000000f00 */
        /* <DEDUP_REMOVED lines=59> */
.L_x_470:
[----:B------:R-:W-:Y:S05]  /*4170*/  BSYNC.RECONVERGENT B0 ;  /* 0x0000000000007941 */ /* 0x000fea0003800200 */
.L_x_469:
        /* <DEDUP_REMOVED lines=8> */
.L_x_468:
[----:B------:R-:W-:Y:S05]  /*4200*/  BSYNC.RECONVERGENT B1 ;  /* 0x0000000000017941 */ /* 0x000fea0003800200 */
.L_x_467:
        /* <DEDUP_REMOVED lines=8> */
[----:B------:R-:W-:Y:S01]  /*4290*/  LOP3.LUT R3, R9, 0xf000f0, R12, 0xea, !PT ;  /* 0x00f000f009037812 */ /* 0x000fe200078eea0c */
[----:B------:R-:W-:Y:S01]  /*42a0*/  HADD2 R68, R68, -1032, -1032 ;  /* 0xe408e40844447430 */ /* 0x000fe20000000000 */
[----:B------:R-:W-:Y:S01]  /*42b0*/  IADD3 R89, PT, PT, R13, -0x4, RZ ;  /* 0xfffffffc0d597810 */ /* 0x000fe20007ffe0ff */
[----:B------:R-:W-:Y:S01]  /*42c0*/  HFMA2 R2, R5, R4.H0_H0, -72, -72 ;  /* 0xd480d48005027431 */ /* 0x000fe20000040004 */
[----:B------:R-:W-:Y:S01]  /*42d0*/  SHF.R.S32.HI R5, RZ, 0x8, R10 ;  /* 0x00000008ff057819 */ /* 0x000fe2000001140a */
[-C--:B------:R-:W-:Y:S02]  /*42e0*/  HMUL2 R70, R69, R24.reuse.H0_H0 ;  /* 0x2000001845467232 */ /* 0x080fe40000000000 */
        /* <DEDUP_REMOVED lines=11> */
[-C--:B------:R-:W-:Y:S01]  /*43a0*/  HMUL2 R69, R0, R25.reuse.H0_H0 ;  /* 0x2000001900457232 */ /* 0x080fe20000000000 */
[--C-:B-1----:R-:W-:Y:S01]  /*43b0*/  LOP3.LUT R70, R16, 0xf000f, R12.reuse, 0xea, !PT ;  /* 0x000f000f10467812 */ /* 0x102fe200078eea0c */
[-C--:B------:R-:W-:Y:S01]  /*43c0*/  HMUL2 R68, R24, R25.reuse.H0_H0 ;  /* 0x2000001918447232 */ /* 0x080fe20000000000 */
[C-C-:B------:R-:W-:Y:S02]  /*43d0*/  LOP3.LUT R24, R3.reuse, 0xf000f, R12.reuse, 0xea, !PT ;  /* 0x000f000f03187812 */ /* 0x140fe400078eea0c */
[--C-:B------:R-:W-:Y:S01]  /*43e0*/  LOP3.LUT R3, R3, 0xf000f0, R12.reuse, 0xea, !PT ;  /* 0x00f000f003037812 */ /* 0x100fe200078eea0c */
[----:B------:R-:W-:Y:S03]  /*43f0*/  HADD2 R70, R70, -1032, -1032 ;  /* 0xe408e40846467430 */ /* 0x000fe60000000000 */
        /* <DEDUP_REMOVED lines=8> */
[----:B------:R-:W-:Y:S01]  /*4480*/  HADD2 R24, R24, -1032, -1032 ;  /* 0xe408e40818187430 */ /* 0x000fe20000000000 */
[--C-:B------:R-:W-:Y:S01]  /*4490*/  LOP3.LUT R5, R5, 0xf000f0, R12.reuse, 0xea, !PT ;  /* 0x00f000f005057812 */ /* 0x100fe200078eea0c */
[----:B------:R-:W-:Y:S01]  /*44a0*/  HFMA2 R0, R3, R4.H0_H0, -72, -72 ;  /* 0xd480d48003007431 */ /* 0x000fe20000040004 */
[C-C-:B------:R-:W-:Y:S01]  /*44b0*/  LOP3.LUT R3, R11.reuse, 0xf000f0, R12.reuse, 0xea, !PT ;  /* 0x00f000f00b037812 */ /* 0x140fe200078eea0c */
[----:B------:R-:W-:Y:S01]  /*44c0*/  HADD2 R25, R25, -1032, -1032 ;  /* 0xe408e40819197430 */ /* 0x000fe20000000000 */
[C---:B------:R-:W-:Y:S02]  /*44d0*/  HMMA.16816.F32 R28, R20.reuse, R68, R28 ;  /* 0x00000044141c723c */ /* 0x040fe4000000181c */
[-C--:B------:R-:W-:Y:S02]  /*44e0*/  HMUL2 R68, R24, R26.reuse.H0_H0 ;  /* 0x2000001a18447232 */ /* 0x080fe40000000000 */
[-C--:B------:R-:W-:Y:S02]  /*44f0*/  HMUL2 R69, R0, R26.reuse.H0_H0 ;  /* 0x2000001a00457232 */ /* 0x080fe40000000000 */
[----:B------:R-:W-:Y:S02]  /*4500*/  HMUL2 R24, R25, R26.H1_H1 ;  /* 0x3000001a19187232 */ /* 0x000fe40000000000 */
[----:B------:R-:W-:Y:S01]  /*4510*/  HFMA2 R0, R5, R4.H0_H0, -72, -72 ;  /* 0xd480d48005007431 */ /* 0x000fe20000040004 */
[----:B------:R-:W-:Y:S01]  /*4520*/  SHF.R.S32.HI R5, RZ, 0x8, R11 ;  /* 0x00000008ff057819 */ /* 0x000fe2000001140b */
[----:B------:R-:W-:Y:S01]  /*4530*/  HMUL2 R70, R70, R60.H0_H0 ;  /* 0x2000003c46467232 */ /* 0x000fe20000000000 */
[C---:B------:R-:W-:Y:S02]  /*4540*/  HMMA.16816.F32 R56, R20.reuse, R68, R56 ;  /* 0x000000441438723c */ /* 0x040fe40000001838 */
[--C-:B------:R-:W-:Y:S01]  /*4550*/  LOP3.LUT R68, R11, 0xf000f, R12.reuse, 0xea, !PT ;  /* 0x000f000f0b447812 */ /* 0x100fe200078eea0c */
[----:B------:R-:W-:Y:S01]  /*4560*/  HMUL2 R25, R0, R26.H1_H1 ;  /* 0x3000001a00197232 */ /* 0x000fe20000000000 */
[----:B------:R1:W3:Y:S01]  /*4570*/  LDS.128 R8, [R7+UR4+0x4000] ;  /* 0x0040000407087984 */ /* 0x0002e20008000c00 */
[-C--:B------:R-:W-:Y:S01]  /*4580*/  HFMA2 R0, R3, R4.reuse.H0_H0, -72, -72 ;  /* 0xd480d48003007431 */ /* 0x080fe20000040004 */
[C-C-:B------:R-:W-:Y:S01]  /*4590*/  LOP3.LUT R3, R5.reuse, 0xf000f0, R12.reuse, 0xea, !PT ;  /* 0x00f000f005037812 */ /* 0x140fe200078eea0c */
[----:B------:R-:W-:Y:S02]  /*45a0*/  HADD2 R68, R68, -1032, -1032 ;  /* 0xe408e40844447430 */ /* 0x000fe40000000000 */
[-C--:B------:R-:W-:Y:S01]  /*45b0*/  HMUL2 R69, R0, R27.reuse.H0_H0 ;  /* 0x2000001b00457232 */ /* 0x080fe20000000000 */
[C---:B------:R-:W-:Y:S03]  /*45c0*/  HMMA.16816.F32 R36, R20.reuse, R24, R36 ;  /* 0x000000181424723c */ /* 0x040fe60000001824 */
[-C--:B------:R-:W-:Y:S01]  /*45d0*/  HMUL2 R68, R68, R27.reuse.H0_H0 ;  /* 0x2000001b44447232 */ /* 0x080fe20000000000 */
[----:B------:R-:W-:Y:S01]  /*45e0*/  LOP3.LUT R24, R5, 0xf000f, R12, 0xea, !PT ;  /* 0x000f000f05187812 */ /* 0x000fe200078eea0c */
[-C--:B------:R-:W-:Y:S01]  /*45f0*/  HFMA2 R0, R3, R4.reuse.H0_H0, -72, -72 ;  /* 0xd480d48003007431 */ /* 0x080fe20000040004 */
[----:B------:R-:W-:Y:S02]  /*4600*/  SHF.R.S32.HI R5, RZ, 0x8, R16 ;  /* 0x00000008ff057819 */ /* 0x000fe40000011410 */
[--C-:B------:R-:W-:Y:S01]  /*4610*/  LOP3.LUT R3, R16, 0xf000f0, R12.reuse, 0xea, !PT ;  /* 0x00f000f010037812 */ /* 0x100fe200078eea0c */
[----:B------:R-:W-:Y:S01]  /*4620*/  HMUL2 R25, R0, R27.H1_H1 ;  /* 0x3000001b00197232 */ /* 0x000fe20000000000 */
[----:B------:R-:W-:Y:S03]  /*4630*/  HMMA.16816.F32 R40, R20, R68, R40 ;  /* 0x000000441428723c */ /* 0x000fe60000001828 */
[C-C-:B------:R-:W-:Y:S01]  /*4640*/  LOP3.LUT R68, R5.reuse, 0xf000f, R12.reuse, 0xea, !PT ;  /* 0x000f000f05447812 */ /* 0x140fe200078eea0c */
[-C--:B------:R-:W-:Y:S01]  /*4650*/  HFMA2 R0, R3, R4.reuse.H0_H0, -72, -72 ;  /* 0xd480d48003007431 */ /* 0x080fe20000040004 */
[--C-:B------:R-:W-:Y:S01]  /*4660*/  LOP3.LUT R5, R5, 0xf000f0, R12.reuse, 0xea, !PT ;  /* 0x00f000f005057812 */ /* 0x100fe200078eea0c */
[----:B------:R-:W-:Y:S01]  /*4670*/  HADD2 R24, R24, -1032, -1032 ;  /* 0xe408e40818187430 */ /* 0x000fe20000000000 */
[C---:B------:R-:W-:Y:S01]  /*4680*/  LOP3.LUT R3, R17.reuse, 0xf000f0, R12, 0xea, !PT ;  /* 0x00f000f011037812 */ /* 0x040fe200078eea0c */
[----:B------:R-:W-:Y:S02]  /*4690*/  HADD2 R68, R68, -1032, -1032 ;  /* 0xe408e40844447430 */ /* 0x000fe40000000000 */
[----:B------:R-:W-:Y:S01]  /*46a0*/  HFMA2 R2, R5, R4.H0_H0, -72, -72 ;  /* 0xd480d48005027431 */ /* 0x000fe20000040004 */
[----:B------:R-:W-:Y:S01]  /*46b0*/  SHF.R.S32.HI R5, RZ, 0x8, R18 ;  /* 0x00000008ff057819 */ /* 0x000fe20000011412 */
[-C--:B------:R-:W-:Y:S02]  /*46c0*/  HMUL2 R71, R0, R60.reuse.H0_H0 ;  /* 0x2000003c00477232 */ /* 0x080fe40000000000 */
        /* <DEDUP_REMOVED lines=14> */
[----:B------:R1:W3:Y:S04]  /*47b0*/  LDS.128 R24, [R79+0xc000] ;  /* 0x00c000004f187984 */ /* 0x0002e80000000c00 */
[-C--:B------:R-:W-:Y:S01]  /*47c0*/  HFMA2 R0, R3, R4.reuse.H0_H0, -72, -72 ;  /* 0xd480d48003007431 */ /* 0x080fe20000040004 */
[C-C-:B------:R-:W-:Y:S02]  /*47d0*/  LOP3.LUT R3, R18.reuse, 0xf000f0, R12.reuse, 0xea, !PT ;  /* 0x00f000f012037812 */ /* 0x140fe400078eea0c */
[C---:B------:R-:W-:Y:S01]  /*47e0*/  HMMA.16816.F32 R44, R64.reuse, R68, R44 ;  /* 0x00000044402c723c */ /* 0x040fe2000000182c */
[----:B------:R1:W3:Y:S04]  /*47f0*/  LDSM.16.M88.4 R20, [R78] ;  /* 0x000000004e14783b */ /* 0x0002e80000000200 */
[----:B------:R-:W-:Y:S01]  /*4800*/  HADD2 R68, R60, -1032, -1032 ;  /* 0xe408e4083c447430 */ /* 0x000fe20000000000 */
[--C-:B------:R-:W-:Y:S01]  /*4810*/  LOP3.LUT R60, R18, 0xf000f, R12.reuse, 0xea, !PT ;  /* 0x000f000f123c7812 */ /* 0x100fe200078eea0c */
[-C--:B------:R-:W-:Y:S02]  /*4820*/  HMUL2 R69, R0, R61.reuse.H1_H1 ;  /* 0x3000003d00457232 */ /* 0x080fe40000000000 */
        /* <DEDUP_REMOVED lines=28> */
[----:B------:R-:W-:Y:S11]  /*49f0*/  HMMA.16816.F32 R48, R64, R60, R48 ;  /* 0x0000003c4030723c */ /* 0x000ff60000001830 */
[----:B------:R-:W-:Y:S09]  /*4a00*/  @!UPT UIADD3 URZ, UPT, UPT, URZ, URZ, URZ ;  /* 0x000000fffffff290 */ /* 0x000ff2000fffe0ff */
.L_x_458:
        /* <DEDUP_REMOVED lines=8> */
[C---:B------:R-:W-:Y:S01]  /*4a90*/  ISETP.GT.U32.AND P3, PT, R6.reuse, 0x3f, PT ;  /* 0x0000003f0600780c */ /* 0x040fe20003f64070 */
[----:B------:R-:W-:Y:S01]  /*4aa0*/  BSSY B3, `(.L_x_473) ;  /* 0x0000169000037945 */ /* 0x000fe20003800000 */
[----:B------:R-:W-:Y:S04]  /*4ab0*/  LOP3.LUT R0, R6, 0x3c0, RZ, 0xc0, !PT ;  /* 0x000003c006007812 */ /* 0x000fe800078ec0ff */
[----:B------:R-:W-:Y:S01]  /*4ac0*/  ISETP.NE.AND P0, PT, R0, 0x40, PT ;  /* 0x000000400000780c */ /* 0x000fe20003f05270 */
        /* <DEDUP_REMOVED lines=10> */
[----:B------:R-:W5:Y:S04]  /*4b70*/  @!P0 LDS.128 R104, [R74+-0x2000] ;  /* 0xffe000004a688984 */ /* 0x000f680000000c00 */
[----:B------:R-:W-:Y:S04]  /*4b80*/  @!P0 LDS.128 R68, [R74+0x400] ;  /* 0x000400004a448984 */ /* 0x000fe80000000c00 */
[----:B------:R-:W1:Y:S04]  /*4b90*/  @!P0 LDS.128 R64, [R74+-0x1c00] ;  /* 0xffe400004a408984 */ /* 0x000e680000000c00 */
[----:B------:R-:W-:Y:S04]  /*4ba0*/  @!P0 LDS.128 R60, [R74+0x800] ;  /* 0x000800004a3c8984 */ /* 0x000fe80000000c00 */
[----:B------:R-:W2:Y:S04]  /*4bb0*/  @!P0 LDS.128 R16, [R74+-0x1800] ;  /* 0xffe800004a108984 */ /* 0x000ea80000000c00 */
[----:B------:R-:W-:Y:S04]  /*4bc0*/  @!P0 LDS.128 R124, [R74+0xc00] ;  /* 0x000c00004a7c8984 */ /* 0x000fe80000000c00 */
[----:B------:R-:W3:Y:S04]  /*4bd0*/  @!P0 LDS.128 R120, [R74+-0x1400] ;  /* 0xffec00004a788984 */ /* 0x000ee80000000c00 */
[----:B------:R-:W-:Y:S04]  /*4be0*/  @!P0 LDS.128 R116, [R74+0x1000] ;  /* 0x001000004a748984 */ /* 0x000fe80000000c00 */
[----:B------:R-:W4:Y:S01]  /*4bf0*/  @!P0 LDS.128 R112, [R74+-0x1000] ;  /* 0xfff000004a708984 */ /* 0x000f220000000c00 */
[----:B-----5:R-:W-:Y:S01]  /*4c00*/  @!P0 FADD R3, R108, R104 ;  /* 0x000000686c038221 */ /* 0x020fe20000000000 */
[----:B------:R-:W-:Y:S01]  /*4c10*/  @!P0 FADD R0, R109, R105 ;  /* 0x000000696d008221 */ /* 0x000fe20000000000 */
[----:B------:R-:W-:Y:S01]  /*4c20*/  @!P0 FADD R5, R110, R106 ;  /* 0x0000006a6e058221 */ /* 0x000fe20000000000 */
[----:B------:R-:W-:Y:S01]  /*4c30*/  @!P0 FADD R2, R111, R107 ;  /* 0x0000006b6f028221 */ /* 0x000fe20000000000 */
[----:B------:R-:W-:Y:S01]  /*4c40*/  @!P0 FADD R52, R52, R3 ;  /* 0x0000000334348221 */ /* 0x000fe20000000000 */
[----:B------:R-:W-:Y:S01]  /*4c50*/  @!P0 LDS.128 R108, [R74+0x1400] ;  /* 0x001400004a6c8984 */ /* 0x000fe20000000c00 */
[----:B------:R-:W-:Y:S01]  /*4c60*/  @!P0 FADD R53, R53, R0 ;  /* 0x0000000035358221 */ /* 0x000fe20000000000 */
[----:B------:R-:W-:Y:S01]  /*4c70*/  @!P0 FADD R54, R54, R5 ;  /* 0x0000000536368221 */ /* 0x000fe20000000000 */
[----:B------:R-:W-:Y:S01]  /*4c80*/  @!P0 FADD R55, R55, R2 ;  /* 0x0000000237378221 */ /* 0x000fe20000000000 */
[----:B------:R-:W5:Y:S01]  /*4c90*/  @!P0 LDS.128 R104, [R74+-0xc00] ;  /* 0xfff400004a688984 */ /* 0x000f620000000c00 */
[----:B-1----:R-:W-:Y:S01]  /*4ca0*/  @!P0 FADD R3, R68, R64 ;  /* 0x0000004044038221 */ /* 0x002fe20000000000 */
[----:B------:R-:W-:Y:S01]  /*4cb0*/  @!P0 FADD R0, R69, R65 ;  /* 0x0000004145008221 */ /* 0x000fe20000000000 */
[----:B------:R-:W-:Y:S01]  /*4cc0*/  @!P0 FADD R5, R70, R66 ;  /* 0x0000004246058221 */ /* 0x000fe20000000000 */
[----:B------:R-:W-:Y:S01]  /*4cd0*/  @!P0 STS.128 [R74+-0x2000], R52 ;  /* 0xffe000344a008388 */ /* 0x000fe20000000c00 */
[----:B------:R-:W-:Y:S01]  /*4ce0*/  @!P0 FADD R2, R71, R67 ;  /* 0x0000004347028221 */ /* 0x000fe20000000000 */
[----:B------:R-:W-:Y:S01]  /*4cf0*/  @!P0 FADD R32, R32, R3 ;  /* 0x0000000320208221 */ /* 0x000fe20000000000 */
[----:B------:R-:W-:Y:S01]  /*4d00*/  @!P0 FADD R33, R33, R0 ;  /* 0x0000000021218221 */ /* 0x000fe20000000000 */
[----:B------:R-:W-:Y:S01]  /*4d10*/  @!P0 LDS.128 R68, [R74+0x1800] ;  /* 0x001800004a448984 */ /* 0x000fe20000000c00 */
[----:B------:R-:W-:Y:S01]  /*4d20*/  @!P0 FADD R34, R34, R5 ;  /* 0x0000000522228221 */ /* 0x000fe20000000000 */
[----:B------:R-:W-:Y:S01]  /*4d30*/  @!P0 FADD R35, R35, R2 ;  /* 0x0000000223238221 */ /* 0x000fe20000000000 */
[----:B--2---:R-:W-:Y:S01]  /*4d40*/  @!P0 FADD R5, R60, R16 ;  /* 0x000000103c058221 */ /* 0x004fe20000000000 */
[----:B------:R-:W1:Y:S01]  /*4d50*/  @!P0 LDS.128 R64, [R74+-0x800] ;  /* 0xfff800004a408984 */ /* 0x000e620000000c00 */
[----:B------:R-:W-:Y:S01]  /*4d60*/  @!P0 FADD R2, R61, R17 ;  /* 0x000000113d028221 */ /* 0x000fe20000000000 */
        /* <DEDUP_REMOVED lines=8> */
[----:B---3--:R-:W-:Y:S01]  /*4df0*/  @!P0 FADD R3, R124, R120 ;  /* 0x000000787c038221 */ /* 0x008fe20000000000 */
[----:B------:R-:W-:Y:S01]  /*4e00*/  @!P0 FADD R0, R125, R121 ;  /* 0x000000797d008221 */ /* 0x000fe20000000000 */
[----:B------:R-:W2:Y:S01]  /*4e10*/  @!P0 LDS.128 R16, [R74+-0x400] ;  /* 0xfffc00004a108984 */ /* 0x000ea20000000c00 */
[----:B------:R-:W-:Y:S01]  /*4e20*/  @!P0 FADD R5, R126, R122 ;  /* 0x0000007a7e058221 */ /* 0x000fe20000000000 */
[----:B------:R-:W-:Y:S01]  /*4e30*/  @!P0 FADD R2, R127, R123 ;  /* 0x0000007b7f028221 */ /* 0x000fe20000000000 */
[----:B------:R-:W-:Y:S01]  /*4e40*/  @!P0 FADD R28, R28, R3 ;  /* 0x000000031c1c8221 */ /* 0x000fe20000000000 */
[----:B------:R-:W-:Y:S01]  /*4e50*/  @!P0 STS.128 [R74+-0x1800], R44 ;  /* 0xffe8002c4a008388 */ /* 0x000fe20000000c00 */
        /* <DEDUP_REMOVED lines=8> */
[----:B------:R-:W-:Y:S01]  /*4ee0*/  @!P0 FADD R56, R56, R3 ;  /* 0x0000000338388221 */ /* 0x000fe20000000000 */
[----:B------:R-:W-:Y:S01]  /*4ef0*/  @!P0 FADD R57, R57, R0 ;  /* 0x0000000039398221 */ /* 0x000fe20000000000 */
[----:B------:R-:W-:Y:S01]  /*4f00*/  @!P0 FADD R58, R58, R5 ;  /* 0x000000053a3a8221 */ /* 0x000fe20000000000 */
[----:B------:R-:W-:Y:S01]  /*4f10*/  @!P0 FADD R59, R59, R2 ;  /* 0x000000023b3b8221 */ /* 0x000fe20000000000 */
[----:B-----5:R-:W-:Y:S01]  /*4f20*/  @!P0 FADD R3, R108, R104 ;  /* 0x000000686c038221 */ /* 0x020fe20000000000 */
        /* <DEDUP_REMOVED lines=8> */
[----:B-1----:R-:W-:Y:S01]  /*4fb0*/  @!P0 FADD R3, R68, R64 ;  /* 0x0000004044038221 */ /* 0x002fe20000000000 */
[----:B------:R-:W-:Y:S03]  /*4fc0*/  @!P0 FADD R0, R69, R65 ;  /* 0x0000004145008221 */ /* 0x000fe60000000000 */
[----:B------:R-:W-:Y:S01]  /*4fd0*/  @!P0 STS.128 [R74+-0xc00], R36 ;  /* 0xfff400244a008388 */ /* 0x000fe20000000c00 */
[----:B------:R-:W-:Y:S01]  /*4fe0*/  @!P0 FADD R5, R70, R66 ;  /* 0x0000004246058221 */ /* 0x000fe20000000000 */
[----:B------:R-:W-:Y:S01]  /*4ff0*/  @!P0 FADD R2, R71, R67 ;  /* 0x0000004347028221 */ /* 0x000fe20000000000 */
[----:B------:R-:W-:Y:S01]  /*5000*/  @!P0 FADD R40, R40, R3 ;  /* 0x0000000328288221 */ /* 0x000fe20000000000 */
[----:B------:R-:W-:Y:S01]  /*5010*/  @!P0 FADD R41, R41, R0 ;  /* 0x0000000029298221 */ /* 0x000fe20000000000 */
[----:B------:R-:W-:Y:S01]  /*5020*/  @!P0 FADD R42, R42, R5 ;  /* 0x000000052a2a8221 */ /* 0x000fe20000000000 */
[----:B------:R-:W-:Y:S01]  /*5030*/  @!P0 FADD R43, R43, R2 ;  /* 0x000000022b2b8221 */ /* 0x000fe20000000000 */
[----:B--2---:R-:W-:Y:S04]  /*5040*/  @!P0 FADD R3, R60, R16 ;  /* 0x000000103c038221 */ /* 0x004fe80000000000 */
[----:B------:R-:W-:Y:S01]  /*5050*/  @!P0 STS.128 [R74+-0x800], R40 ;  /* 0xfff800284a008388 */ /* 0x000fe20000000c00 */
[----:B------:R-:W-:Y:S01]  /*5060*/  @!P0 FADD R0, R61, R17 ;  /* 0x000000113d008221 */ /* 0x000fe20000000000 */
[----:B------:R-:W-:Y:S01]  /*5070*/  @!P0 FADD R5, R62, R18 ;  /* 0x000000123e058221 */ /* 0x000fe20000000000 */
[----:B------:R-:W-:Y:S01]  /*5080*/  @!P0 FADD R2, R63, R19 ;  /* 0x000000133f028221 */ /* 0x000fe20000000000 */
[----:B------:R-:W-:Y:S01]  /*5090*/  @!P0 FADD R48, R48, R3 ;  /* 0x0000000330308221 */ /* 0x000fe20000000000 */
[----:B------:R-:W-:Y:S01]  /*50a0*/  @!P0 FADD R49, R49, R0 ;  /* 0x0000000031318221 */ /* 0x000fe20000000000 */
[----:B------:R-:W-:Y:S01]  /*50b0*/  @!P0 FADD R50, R50, R5 ;  /* 0x0000000532328221 */ /* 0x000fe20000000000 */
[----:B------:R-:W-:Y:S01]  /*50c0*/  @!P0 FADD R51, R51, R2 ;  /* 0x0000000233338221 */ /* 0x000fe20000000000 */
[C---:B------:R-:W-:Y:S04]  /*50d0*/  IADD3 R0, PT, PT, R86.reuse, -0x1, RZ ;  /* 0xffffffff56007810 */ /* 0x040fe80007ffe0ff */
[----:B------:R-:W-:Y:S01]  /*50e0*/  @!P0 STS.128 [R74+-0x400], R48 ;  /* 0xfffc00304a008388 */ /* 0x000fe20000000c00 */
[----:B------:R-:W-:Y:S01]  /*50f0*/  BAR.SYNC.DEFER_BLOCKING 0x0 ;  /* 0x0000000000007b1d */ /* 0x000fe20000010000 */
[----:B------:R-:W-:Y:S05]  /*5100*/  ISETP.GE.AND P0, PT, R86, 0x2, PT ;  /* 0x000000025600780c */ /* 0x000fea0003f06270 */
        /* <DEDUP_REMOVED lines=48> */
.L_x_476:
[----:B------:R-:W2:Y:S04]  /*5410*/  LDG.E.STRONG.GPU R12, desc[UR16][R2.64] ;  /* 0x00000010020c7981 */ /* 0x000ea8000c1ef900 */
[----:B--2---:R-:W-:Y:S01]  /*5420*/  CCTL.IVALL ;  /* 0x00000000ff00798f */ /* 0x004fe20002000000 */
[----:B------:R-:W-:Y:S05]  /*5430*/  YIELD ;  /* 0x0000000000007946 */ /* 0x000fea0003800000 */
[----:B------:R-:W-:-:S13]  /*5440*/  ISETP.NE.AND P0, PT, R12, R85, PT ;  /* 0x000000550c00720c */ /* 0x000fda0003f05270 */
[----:B------:R-:W-:Y:S05]  /*5450*/  @P0 BRA `(.L_x_476) ;  /* 0xfffffffc00ec0947 */ /* 0x000fea000383ffff */
.L_x_475:
        /* <DEDUP_REMOVED lines=17> */
.L_x_482:
[----:B------:R-:W-:Y:S05]  /*5570*/  BSYNC.RECONVERGENT B0 ;  /* 0x0000000000007941 */ /* 0x000fea0003800200 */
.L_x_481:
[----:B------:R-:W-:Y:S01]  /*5580*/  ISETP.GE.AND P1, PT, R73, UR7, PT ;  /* 0x0000000749007c0c */ /* 0x000fe2000bf26270 */
[----:B------:R-:W-:Y:S01]  /*5590*/  IMAD.U32 R16, RZ, RZ, UR26 ;  /* 0x0000001aff107e24 */ /* 0x000fe2000f8e00ff */
[----:B------:R-:W-:Y:S01]  /*55a0*/  BSSY.RECONVERGENT B0, `(.L_x_483) ;  /* 0x000000a000007945 */ /* 0x000fe20003800200 */
[----:B------:R-:W-:Y:S03]  /*55b0*/  IMAD.U32 R12, RZ, RZ, UR26 ;  /* 0x0000001aff0c7e24 */ /* 0x000fe6000f8e00ff */
[----:B------:R-:W-:Y:S04]  /*55c0*/  LEA R16, P0, R16, R18, 0x4 ;  /* 0x0000001210107211 */ /* 0x000fe800078020ff */
[----:B------:R-:W-:Y:S03]  /*55d0*/  LEA.HI.X.SX32 R17, R12, R19, 0x4, P0 ;  /* 0x000000130c117211 */ /* 0x000fe600000f26ff */
[----:B------:R-:W-:Y:S06]  /*55e0*/  @P1 BRA `(.L_x_484) ;  /* 0x0000000000141947 */ /* 0x000fec0003800000 */
[----:B------:R-:W-:Y:S01]  /*55f0*/  @!PT LDS RZ, [RZ] ;  /* 0x00000000fffff984 */ /* 0x000fe20000000800 */
[----:B------:R-:W-:Y:S01]  /*5600*/  @!PT LDS RZ, [RZ] ;  /* 0x00000000fffff984 */ /* 0x000fe20000000800 */
[----:B------:R-:W-:Y:S01]  /*5610*/  @!PT LDS RZ, [RZ] ;  /* 0x00000000fffff984 */ /* 0x000fe20000000800 */
[----:B------:R2:W-:Y:S04]  /*5620*/  LDGSTS.E.BYPASS.LTC128B.128 [R81+0x800], desc[UR16][R16.64] ;  /* 0x0080000010517fae */ /* 0x0005e8000b981a10 */
[----:B------:R2:W-:Y:S02]  /*5630*/  LDGSTS.E.BYPASS.LTC128B.128 [R81+0xc00], desc[UR16][R16.64+0x80] ;  /* 0x00c0008010517fae */ /* 0x0005e4000b981a10 */
.L_x_484:
[----:B------:R-:W-:Y:S05]  /*5640*/  BSYNC.RECONVERGENT B0 ;  /* 0x0000000000007941 */ /* 0x000fea0003800200 */
.L_x_483:
[----:B------:R-:W0:Y:S01]  /*5650*/  LDGDEPBAR ;  /* 0x00000000000079af */ /* 0x000e220000000000 */
[----:B------:R-:W-:Y:S04]  /*5660*/  DEPBAR.LE SB0, 0x0 ;  /* 0x000080000000791a */ /* 0x000fe80000000000 */
.L_x_480:
[----:B------:R-:W-:Y:S05]  /*5670*/  BSYNC.RECONVERGENT B1 ;  /* 0x0000000000017941 */ /* 0x000fea0003800200 */
.L_x_479:
[C---:B------:R-:W-:Y:S01]  /*5680*/  LEA R66, P0, R13.reuse, R96, 0x4 ;  /* 0x000000600d427211 */ /* 0x040fe200078020ff */
[----:B------:R-:W3:Y:S01]  /*5690*/  LDCU UR15, c[0x0][0x3a0] ;  /* 0x00007400ff0f77ac */ /* 0x000ee20008000800 */
[----:B------:R-:W-:Y:S02]  /*56a0*/  BSSY.RECONVERGENT B0, `(.L_x_485) ;  /* 0x0000033000007945 */ /* 0x000fe40003800200 */
[----:B------:R-:W-:Y:S02]  /*56b0*/  LEA.HI.X.SX32 R67, R13, R97, 0x4, P0 ;  /* 0x000000610d437211 */ /* 0x000fe400000f26ff */
[----:B---3--:R-:W-:Y:S11]  /*56c0*/  ISETP.GE.AND P1, PT, R83, UR15, PT ;  /* 0x0000000f53007c0c */ /* 0x008ff6000bf26270 */
[----:B------:R-:W-:Y:S02]  /*56d0*/  @!UPT UIADD3 URZ, UPT, UPT, URZ, URZ, URZ ;  /* 0x000000fffffff290 */ /* 0x000fe4000fffe0ff */
[----:B------:R-:W-:Y:S05]  /*56e0*/  @P1 BRA `(.L_x_486) ;  /* 0x0000000000b81947 */ /* 0x000fea0003800000 */
[----:B------:R-:W3:Y:S01]  /*56f0*/  @P2 LDS.128 R60, [R7+UR4] ;  /* 0x00000004073c2984 */ /* 0x000ee20008000c00 */
[CC--:B------:R-:W-:Y:S02]  /*5700*/  ISETP.NE.AND P1, PT, R85.reuse, R0.reuse, PT ;  /* 0x000000005500720c */ /* 0x0c0fe40003f25270 */
[----:B------:R-:W-:Y:S04]  /*5710*/  ISETP.NE.AND P0, PT, R85, R0, PT ;  /* 0x000000005500720c */ /* 0x000fe80003f05270 */
[----:B-12---:R-:W1:Y:S01]  /*5720*/  @P2 LDS.128 R16, [R7+UR4+0x400] ;  /* 0x0004000407102984 */ /* 0x006e620008000c00 */
[--C-:B---3--:R-:W-:Y:S02]  /*5730*/  @P2 HADD2.F32 R65, -RZ, R62.reuse.H0_H0 ;  /* 0x2000003eff412230 */ /* 0x108fe40000004100 */
        /* <DEDUP_REMOVED lines=9> */
[----:B-1----:R-:W-:Y:S02]  /*57d0*/  @P2 HADD2.F32 R62, -RZ, R18.H0_H0 ;  /* 0x20000012ff3e2230 */ /* 0x002fe40000004100 */
        /* <DEDUP_REMOVED lines=31> */
.L_x_486:
[----:B------:R-:W-:Y:S05]  /*59d0*/  BSYNC.RECONVERGENT B0 ;  /* 0x0000000000007941 */ /* 0x000fea0003800200 */
.L_x_485:
[----:B------:R-:W-:Y:S01]  /*59e0*/  ISETP.GE.AND P1, PT, R73, UR7, PT ;  /* 0x0000000749007c0c */ /* 0x000fe2000bf26270 */
[----:B--23--:R-:W-:Y:S02]  /*59f0*/  IMAD.U32 R17, RZ, RZ, UR5 ;  /* 0x00000005ff117e24 */ /* 0x00cfe4000f8e00ff */
[----:B------:R-:W-:Y:S03]  /*5a00*/  IMAD.U32 R13, RZ, RZ, UR5 ;  /* 0x00000005ff0d7e24 */ /* 0x000fe6000f8e00ff */
[----:B------:R-:W-:Y:S04]  /*5a10*/  LEA R66, P0, R17, R66, 0x4 ;  /* 0x0000004211427211 */ /* 0x000fe800078020ff */
[----:B------:R-:W-:Y:S03]  /*5a20*/  LEA.HI.X.SX32 R67, R13, R67, 0x4, P0 ;  /* 0x000000430d437211 */ /* 0x000fe600000f26ff */
[----:B------:R-:W-:Y:S06]  /*5a30*/  @P1 BRA `(.L_x_478) ;  /* 0x0000000000b81947 */ /* 0x000fec0003800000 */
[----:B------:R-:W2:Y:S01]  /*5a40*/  @P2 LDS.128 R60, [R7+UR4+0x800] ;  /* 0x00080004073c2984 */ /* 0x000ea20008000c00 */
[CC--:B------:R-:W-:Y:S02]  /*5a50*/  ISETP.NE.AND P1, PT, R85.reuse, R0.reuse, PT ;  /* 0x000000005500720c */ /* 0x0c0fe40003f25270 */
[----:B------:R-:W-:Y:S04]  /*5a60*/  ISETP.NE.AND P0, PT, R85, R0, PT ;  /* 0x000000005500720c */ /* 0x000fe80003f05270 */
[----:B-1----:R-:W1:Y:S01]  /*5a70*/  @P2 LDS.128 R16, [R7+UR4+0xc00] ;  /* 0x000c000407102984 */ /* 0x002e620008000c00 */
[--C-:B--2---:R-:W-:Y:S02]  /*5a80*/  @P2 HADD2.F32 R65, -RZ, R62.reuse.H0_H0 ;  /* 0x2000003eff412230 */ /* 0x104fe40000004100 */
        /* <DEDUP_REMOVED lines=41> */
.L_x_478:
[----:B------:R-:W-:Y:S05]  /*5d20*/  BSYNC.RECONVERGENT B2 ;  /* 0x0000000000027941 */ /* 0x000fea0003800200 */
.L_x_477:
[----:B------:R-:W-:Y:S01]  /*5d30*/  BAR.SYNC.DEFER_BLOCKING 0x0 ;  /* 0x0000000000007b1d */ /* 0x000fe20000010000 */
[----:B------:R-:W-:Y:S04]  /*5d40*/  IADD3 R4, P0, PT, R94, R4, RZ ;  /* 0x000000045e047210 */ /* 0x000fe80007f1e0ff */
        /* <DEDUP_REMOVED lines=14> */
[----:B---3--:R-:W-:Y:S05]  /*5e30*/  MOV R5, 0x1 ;  /* 0x0000000100057802 */ /* 0x008fea0000000f00 */
[----:B------:R3:W-:Y:S01]  /*5e40*/  REDG.E.ADD.S32.STRONG.GPU desc[UR16][R2.64], R5 ;  /* 0x000000050200798e */ /* 0x0007e2000c12e310 */
[----:B------:R-:W-:Y:S05]  /*5e50*/  BRA `(.L_x_488) ;  /* 0x0000000000b47947 */ /* 0x000fea0003800000 */
.L_x_474:
[----:B------:R-:W-:Y:S11]  /*5e60*/  ISETP.NE.AND P0, PT, R85, R0, PT ;  /* 0x000000005500720c */ /* 0x000ff60003f05270 */
[----:B------:R-:W-:Y:S02]  /*5e70*/  @!UPT UIADD3 URZ, UPT, UPT, URZ, URZ, URZ ;  /* 0x000000fffffff290 */ /* 0x000fe4000fffe0ff */
[----:B------:R-:W-:Y:S05]  /*5e80*/  @P0 BRA `(.L_x_488) ;  /* 0x0000000000a80947 */ /* 0x000fea0003800000 */
.L_x_487:
[----:B--2---:R-:W-:Y:S01]  /*5e90*/  @!P3 F2FP.F16.F32.PACK_AB R17, R53, R52 ;  /* 0x000000343511b23e */ /* 0x004fe200000000ff */
[----:B------:R-:W-:Y:S05]  /*5ea0*/  WARPSYNC.ALL ;  /* 0x0000000000007948 */ /* 0x000fea0003800000 */
[----:B------:R2:W-:Y:S01]  /*5eb0*/  @!P3 STS [R72], R17 ;  /* 0x000000114800b388 */ /* 0x0005e20000000800 */
[----:B------:R-:W-:Y:S02]  /*5ec0*/  @!P3 F2FP.F16.F32.PACK_AB R65, R55, R54 ;  /* 0x000000363741b23e */ /* 0x000fe400000000ff */
[----:B------:R-:W-:Y:S02]  /*5ed0*/  @!P3 F2FP.F16.F32.PACK_AB R63, R33, R32 ;  /* 0x00000020213fb23e */ /* 0x000fe400000000ff */
[----:B------:R-:W-:Y:S01]  /*5ee0*/  @!P3 F2FP.F16.F32.PACK_AB R61, R35, R34 ;  /* 0x00000022233db23e */ /* 0x000fe200000000ff */
[----:B------:R4:W-:Y:S01]  /*5ef0*/  @!P3 STS [R72+0x880], R65 ;  /* 0x000880414800b388 */ /* 0x0009e20000000800 */
[----:B------:R-:W-:Y:S02]  /*5f00*/  @!P3 F2FP.F16.F32.PACK_AB R13, R45, R44 ;  /* 0x0000002c2d0db23e */ /* 0x000fe400000000ff */
[----:B---3--:R-:W-:Y:S01]  /*5f10*/  @!P3 F2FP.F16.F32.PACK_AB R5, R29, R28 ;  /* 0x0000001c1d05b23e */ /* 0x008fe200000000ff */
[----:B------:R3:W-:Y:S01]  /*5f20*/  @!P3 STS [R72+0x10], R63 ;  /* 0x0000103f4800b388 */ /* 0x0007e20000000800 */
[----:B-1----:R-:W-:Y:S02]  /*5f30*/  @!P3 F2FP.F16.F32.PACK_AB R19, R59, R58 ;  /* 0x0000003a3b13b23e */ /* 0x002fe400000000ff */
[----:B------:R-:W-:Y:S01]  /*5f40*/  @!P3 F2FP.F16.F32.PACK_AB R69, R31, R30 ;  /* 0x0000001e1f45b23e */ /* 0x000fe200000000ff */
[----:B------:R1:W-:Y:S01]  /*5f50*/  @!P3 STS [R72+0x890], R61 ;  /* 0x0008903d4800b388 */ /* 0x0003e20000000800 */
[----:B------:R-:W-:Y:S02]  /*5f60*/  @!P3 F2FP.F16.F32.PACK_AB R67, R57, R56 ;  /* 0x000000383943b23e */ /* 0x000fe400000000ff */
[----:B------:R-:W-:Y:S01]  /*5f70*/  SHF.R.U32.HI R3, RZ, 0x4, R6 ;  /* 0x00000004ff037819 */ /* 0x000fe20000011606 */
[----:B------:R5:W-:Y:S01]  /*5f80*/  @!P3 STS [R72+0x20], R13 ;  /* 0x0000200d4800b388 */ /* 0x000be20000000800 */
[----:B------:R-:W-:Y:S03]  /*5f90*/  LOP3.LUT R0, R6, 0xf, RZ, 0xc0, !PT ;  /* 0x0000000f06007812 */ /* 0x000fe600078ec0ff */
[----:B------:R5:W-:Y:S02]  /*5fa0*/  @!P3 STS [R72+0x30], R5 ;  /* 0x000030054800b388 */ /* 0x000be40000000800 */
[----:B------:R-:W-:Y:S01]  /*5fb0*/  IMAD R0, R3, UR9, R0 ;  /* 0x0000000903007c24 */ /* 0x000fe2000f8e0200 */
[----:B------:R-:W-:Y:S01]  /*5fc0*/  @!P3 F2FP.F16.F32.PACK_AB R3, R47, R46 ;  /* 0x0000002e2f03b23e */ /* 0x000fe200000000ff */
[----:B------:R-:W-:Y:S01]  /*5fd0*/  @!P3 STS [R72+0x8b0], R69 ;  /* 0x0008b0454800b388 */ /* 0x000fe20000000800 */
[----:B--2---:R-:W-:Y:S03]  /*5fe0*/  @!P3 F2FP.F16.F32.PACK_AB R17, R37, R36 ;  /* 0x000000242511b23e */ /* 0x004fe600000000ff */
[----:B------:R2:W-:Y:S01]  /*5ff0*/  @!P3 STS [R72+0x8a0], R3 ;  /* 0x0008a0034800b388 */ /* 0x0005e20000000800 */
[----:B----4-:R-:W-:Y:S03]  /*6000*/  @!P3 F2FP.F16.F32.PACK_AB R65, R39, R38 ;  /* 0x000000262741b23e */ /* 0x010fe600000000ff */
[----:B------:R-:W-:Y:S01]  /*6010*/  @!P3 STS [R72+0x40], R67 ;  /* 0x000040434800b388 */ /* 0x000fe20000000800 */
[----:B---3--:R-:W-:Y:S03]  /*6020*/  @!P3 F2FP.F16.F32.PACK_AB R63, R41, R40 ;  /* 0x00000028293fb23e */ /* 0x008fe600000000ff */
[----:B------:R-:W-:Y:S01]  /*6030*/  @!P3 STS [R72+0x8c0], R19 ;  /* 0x0008c0134800b388 */ /* 0x000fe20000000800 */
[----:B-1----:R-:W-:Y:S03]  /*6040*/  @!P3 F2FP.F16.F32.PACK_AB R61, R43, R42 ;  /* 0x0000002a2b3db23e */ /* 0x002fe600000000ff */
[----:B------:R-:W-:Y:S01]  /*6050*/  @!P3 STS [R72+0x50], R17 ;  /* 0x000050114800b388 */ /* 0x000fe20000000800 */
[----:B-----5:R-:W-:Y:S03]  /*6060*/  @!P3 F2FP.F16.F32.PACK_AB R13, R49, R48 ;  /* 0x00000030310db23e */ /* 0x020fe600000000ff */
[----:B------:R-:W-:Y:S01]  /*6070*/  @!P3 STS [R72+0x8d0], R65 ;  /* 0x0008d0414800b388 */ /* 0x000fe20000000800 */
[----:B------:R-:W-:Y:S03]  /*6080*/  @!P3 F2FP.F16.F32.PACK_AB R5, R51, R50 ;  /* 0x000000323305b23e */ /* 0x000fe600000000ff */
[----:B------:R-:W-:Y:S04]  /*6090*/  @!P3 STS [R72+0x60], R63 ;  /* 0x0000603f4800b388 */ /* 0x000fe80000000800 */
[----:B------:R-:W-:Y:S01]  /*60a0*/  @!P3 STS [R72+0x8e0], R61 ;  /* 0x0008e03d4800b388 */ /* 0x000fe20000000800 */
[----:B--2---:R-:W-:Y:S03]  /*60b0*/  IMAD R3, R87, 0x10, R0 ;  /* 0x0000001057037824 */ /* 0x004fe600078e0200 */
[----:B------:R-:W-:Y:S02]  /*60c0*/  @!P3 STS [R72+0x70], R13 ;  /* 0x0000700d4800b388 */ /* 0x000fe40000000800 */
[C---:B------:R-:W-:Y:S02]  /*60d0*/  ISETP.GE.AND P0, PT, R3.reuse, UR25, PT ;  /* 0x0000001903007c0c */ /* 0x040fe4000bf06270 */
[----:B------:R-:W-:Y:S01]  /*60e0*/  @!P3 STS [R72+0x8f0], R5 ;  /* 0x0008f0054800b388 */ /* 0x000fe20000000800 */
[----:B------:R-:W-:Y:S10]  /*60f0*/  BAR.SYNC.DEFER_BLOCKING 0x0 ;  /* 0x0000000000007b1d */ /* 0x000ff40000010000 */
[----:B------:R-:W-:Y:S01]  /*6100*/  @!P0 IMAD.WIDE R2, R3, 0x10, R96 ;  /* 0x0000001003028825 */ /* 0x000fe200078e0260 */
[----:B------:R-:W1:Y:S04]  /*6110*/  @!P0 LDS.128 R16, [R76] ;  /* 0x000000004c108984 */ /* 0x000e680000000c00 */
[----:B-1----:R4:W-:Y:S02]  /*6120*/  @!P0 STG.E.128 desc[UR16][R2.64], R16 ;  /* 0x0000001002008986 */ /* 0x0029e4000c101d10 */
.L_x_488:
[----:B------:R-:W-:Y:S05]  /*6130*/  BSYNC B3 ;  /* 0x0000000000037941 */ /* 0x000fea0003800000 */
.L_x_473:
[----:B------:R-:W-:Y:S01]  /*6140*/  MOV R89, RZ ;  /* 0x000000ff00597202 */ /* 0x000fe20000000f00 */
[----:B---34-:R-:W-:Y:S02]  /*6150*/  IMAD.U32 R3, RZ, RZ, UR14 ;  /* 0x0000000eff037e24 */ /* 0x018fe4000f8e00ff */
        /* <DEDUP_REMOVED lines=10> */
[----:B--2---:R-:W-:Y:S01]  /*6200*/  VIADD R17, R3, UR20 ;  /* 0x0000001403117c36 */ /* 0x004fe20008000000 */
[----:B------:R-:W-:Y:S01]  /*6210*/  IABS R5, UR6 ;  /* 0x0000000600057c13 */ /* 0x000fe20008000000 */
[----:B------:R-:W-:Y:S01]  /*6220*/  BSSY.RECONVERGENT B0, `(.L_x_489) ;  /* 0x000004c000007945 */ /* 0x000fe20003800200 */
[----:B------:R-:W-:Y:S01]  /*6230*/  VIMNMX R0, PT, PT, R0, UR14, PT ;  /* 0x0000000e00007c48 */ /* 0x000fe2000bfe0100 */
[----:B------:R-:W-:Y:S01]  /*6240*/  IMAD.MOV.U32 R85, RZ, RZ, RZ ;  /* 0x000000ffff557224 */ /* 0x000fe200078e00ff */
[----:B------:R-:W-:Y:S01]  /*6250*/  IADD3 R5, PT, PT, RZ, -R5, RZ ;  /* 0x80000005ff057210 */ /* 0x000fe20007ffe0ff */
[----:B------:R-:W2:Y:S01]  /*6260*/  I2F.RP R16, R13 ;  /* 0x0000000d00107306 */ /* 0x000ea20000209400 */
[----:B------:R-:W-:Y:S09]  /*6270*/  MOV R86, 0x1 ;  /* 0x0000000100567802 */ /* 0x000ff20000000f00 */
[----:B--2---:R-:W1:Y:S02]  /*6280*/  MUFU.RCP R4, R16 ;  /* 0x0000001000047308 */ /* 0x004e640000001000 */
        /* <DEDUP_REMOVED lines=69> */
.L_x_490:
[----:B------:R-:W-:Y:S05]  /*66e0*/  BSYNC.RECONVERGENT B0 ;  /* 0x0000000000007941 */ /* 0x000fea0003800200 */
.L_x_489:
        /* <DEDUP_REMOVED lines=16> */
[C---:B------:R-:W-:Y:S01]  /*67f0*/  ISETP.NE.AND P2, PT, R87.reuse, RZ, PT ;  /* 0x000000ff5700720c */ /* 0x040fe20003f45270 */
[----:B------:R-:W-:Y:S01]  /*6800*/  UIMAD UR15, UR14, UR10, URZ ;  /* 0x0000000a0e0f72a4 */ /* 0x000fe2000f8e02ff */
[----:B------:R-:W-:Y:S01]  /*6810*/  ISETP.GE.AND P3, PT, R0, 0x1, PT ;  /* 0x000000010000780c */ /* 0x000fe20003f66270 */
[----:B------:R-:W-:Y:S01]  /*6820*/  BSSY.RECONVERGENT B1, `(.L_x_491) ;  /* 0x0000032000017945 */ /* 0x000fe20003800200 */
[----:B------:R-:W-:Y:S03]  /*6830*/  IMAD R80, R87, 0x10, R6 ;  /* 0x0000001057507824 */ /* 0x000fe600078e0206 */
[----:B------:R-:W-:Y:S02]  /*6840*/  IMAD.U32 R4, RZ, RZ, UR15 ;  /* 0x0000000fff047e24 */ /* 0x000fe4000f8e00ff */
[----:B------:R-:W-:Y:S03]  /*6850*/  IMAD.U32 R3, RZ, RZ, UR15 ;  /* 0x0000000fff037e24 */ /* 0x000fe6000f8e00ff */
[----:B------:R-:W-:Y:S04]  /*6860*/  LEA R4, P0, R4, RZ, 0x4 ;  /* 0x000000ff04047211 */ /* 0x000fe800078020ff */
[----:B------:R-:W-:Y:S01]  /*6870*/  LEA.HI.X.SX32 R5, R3, RZ, 0x4, P0 ;  /* 0x000000ff03057211 */ /* 0x000fe200000f26ff */
[----:B------:R-:W-:Y:S01]  /*6880*/  @!P2 IMAD R3, RZ, RZ, -UR11 ;  /* 0x8000000bff03ae24 */ /* 0x000fe2000f8e02ff */
[----:B------:R-:W-:Y:S02]  /*6890*/  R2UR UR56, R4 ;  /* 0x00000000043872ca */ /* 0x000fe400000e0000 */
[----:B------:R-:W-:Y:S11]  /*68a0*/  R2UR UR57, R5 ;  /* 0x00000000053972ca */ /* 0x000ff600000e0000 */
        /* <DEDUP_REMOVED lines=18> */
[----:B------:R-:W-:Y:S01]  /*69d0*/  UMOV UR36, UR4 ;  /* 0x0000000400247c82 */ /* 0x000fe20008000000 */
[----:B------:R-:W-:Y:S01]  /*69e0*/  IMAD.U32 R11, RZ, RZ, UR10 ;  /* 0x0000000aff0b7e24 */ /* 0x000fe2000f8e00ff */
[----:B------:R1:W-:Y:S01]  /*69f0*/  LDGSTS.E.BYPASS.LTC128B.128 [R7+UR0+0x4000], desc[UR1][R92.64] ;  /* 0x040000005c077dae */ /* 0x0003e2000b981a00 */
[----:B------:R-:W-:Y:S01]  /*6a00*/  IMAD.U32 R5, RZ, RZ, UR10 ;  /* 0x0000000aff057e24 */ /* 0x000fe2000f8e00ff */
[----:B------:R-:W-:Y:S01]  /*6a10*/  BSSY.RECONVERGENT B0, `(.L_x_493) ;  /* 0x0000011000007945 */ /* 0x000fe20003800200 */
[----:B------:R-:W-:Y:S01]  /*6a20*/  IMAD.U32 R9, RZ, RZ, UR10 ;  /* 0x0000000aff097e24 */ /* 0x000fe2000f8e00ff */
[----:B------:R2:W-:Y:S01]  /*6a30*/  LDGSTS.E.BYPASS.LTC128B.128 [R7+UR0+0x5000], desc[UR1][R90.64] ;  /* 0x050000005a077dae */ /* 0x0005e2000b981a00 */
[----:B------:R-:W-:Y:S01]  /*6a40*/  IMAD.U32 R3, RZ, RZ, UR10 ;  /* 0x0000000aff037e24 */ /* 0x000fe2000f8e00ff */
[----:B-1----:R-:W-:Y:S02]  /*6a50*/  LEA R92, P1, R11, R92, 0x4 ;  /* 0x0000005c0b5c7211 */ /* 0x002fe400078220ff */
[----:B--2---:R-:W-:Y:S02]  /*6a60*/  LEA R90, P0, R5, R90, 0x4 ;  /* 0x0000005a055a7211 */ /* 0x004fe400078020ff */
[----:B------:R-:W-:Y:S02]  /*6a70*/  LEA.HI.X.SX32 R93, R9, R93, 0x4, P1 ;  /* 0x0000005d095d7211 */ /* 0x000fe400008f26ff */
[----:B------:R-:W-:Y:S01]  /*6a80*/  LEA.HI.X.SX32 R91, R3, R91, 0x4, P0 ;  /* 0x0000005b035b7211 */ /* 0x000fe200000f26ff */
[----:B------:R-:W-:Y:S08]  /*6a90*/  @P2 BRA `(.L_x_494) ;  /* 0x0000000000202947 */ /* 0x000ff00003800000 */
        /* <DEDUP_REMOVED lines=8> */
.L_x_494:
[----:B------:R-:W-:Y:S05]  /*6b20*/  BSYNC.RECONVERGENT B0 ;  /* 0x0000000000007941 */ /* 0x000fea0003800200 */
.L_x_493:
[----:B------:R-:W-:Y:S02]  /*6b30*/  IADD3 R80, PT, PT, R80, UR9, RZ ;  /* 0x0000000950507c10 */ /* 0x000fe4000fffe0ff */
.L_x_492:
[----:B------:R-:W-:Y:S05]  /*6b40*/  BSYNC.RECONVERGENT B1 ;  /* 0x0000000000017941 */ /* 0x000fea0003800200 */
.L_x_491:
        /* <DEDUP_REMOVED lines=9> */
[----:B------:R-:W-:Y:S01]  /*6be0*/  ISETP.GT.U32.AND P2, PT, R6, 0xf, PT ;  /* 0x0000000f0600780c */ /* 0x000fe20003f44070 */
[----:B------:R-:W-:Y:S01]  /*6bf0*/  UMOV UR32, UR4 ;  /* 0x0000000400207c82 */ /* 0x000fe20008000000 */
[----:B------:R-:W-:Y:S01]  /*6c00*/  IMAD.U32 R11, RZ, RZ, UR10 ;  /* 0x0000000aff0b7e24 */ /* 0x000fe2000f8e00ff */
[----:B------:R2:W-:Y:S01]  /*6c10*/  LDGSTS.E.BYPASS.LTC128B.128 [R7+UR0+0x6000], desc[UR1][R92.64] ;  /* 0x060000005c077dae */ /* 0x0005e2000b981a00 */
[----:B-1----:R-:W-:Y:S01]  /*6c20*/  IMAD.U32 R5, RZ, RZ, UR10 ;  /* 0x0000000aff057e24 */ /* 0x002fe2000f8e00ff */
[----:B------:R-:W-:Y:S01]  /*6c30*/  BSSY.RECONVERGENT B0, `(.L_x_497) ;  /* 0x0000011000007945 */ /* 0x000fe20003800200 */
[----:B------:R-:W-:Y:S01]  /*6c40*/  IMAD.U32 R9, RZ, RZ, UR10 ;  /* 0x0000000aff097e24 */ /* 0x000fe2000f8e00ff */
[----:B------:R1:W-:Y:S01]  /*6c50*/  LDGSTS.E.BYPASS.LTC128B.128 [R7+UR0+0x7000], desc[UR1][R90.64] ;  /* 0x070000005a077dae */ /* 0x0003e2000b981a00 */
[----:B------:R-:W-:Y:S01]  /*6c60*/  IMAD.U32 R3, RZ, RZ, UR10 ;  /* 0x0000000aff037e24 */ /* 0x000fe2000f8e00ff */
[----:B--2---:R-:W-:Y:S02]  /*6c70*/  LEA R92, P1, R11, R92, 0x4 ;  /* 0x0000005c0b5c7211 */ /* 0x004fe400078220ff */
[----:B-1----:R-:W-:Y:S02]  /*6c80*/  LEA R90, P0, R5, R90, 0x4 ;  /* 0x0000005a055a7211 */ /* 0x002fe400078020ff */
        /* <DEDUP_REMOVED lines=11> */
.L_x_498:
[----:B------:R-:W-:Y:S05]  /*6d40*/  BSYNC.RECONVERGENT B0 ;  /* 0x0000000000007941 */ /* 0x000fea0003800200 */
.L_x_497:
[----:B------:R-:W-:Y:S02]  /*6d50*/  IADD3 R80, PT, PT, R80, UR9, RZ ;  /* 0x0000000950507c10 */ /* 0x000fe4000fffe0ff */
.L_x_496:
[----:B------:R-:W-:Y:S05]  /*6d60*/  BSYNC.RECONVERGENT B1 ;  /* 0x0000000000017941 */ /* 0x000fea0003800200 */
.L_x_495:
        /* <DEDUP_REMOVED lines=23> */
.L_x_502:
[----:B------:R-:W-:Y:S05]  /*6ee0*/  BSYNC.RECONVERGENT B0 ;  /* 0x0000000000007941 */ /* 0x000fea0003800200 */
.L_x_501:
[----:B------:R-:W-:Y:S02]  /*6ef0*/  IMAD.U32 R9, RZ, RZ, UR10 ;  /* 0x0000000aff097e24 */ /* 0x000fe4000f8e00ff */
[----:B------:R-:W-:Y:S02]  /*6f00*/  IMAD.U32 R3, RZ, RZ, UR10 ;  /* 0x0000000aff037e24 */ /* 0x000fe4000f8e00ff */
[----:B-1-3--:R-:W-:Y:S01]  /*6f10*/  IMAD.U32 R5, RZ, RZ, UR10 ;  /* 0x0000000aff057e24 */ /* 0x00afe2000f8e00ff */
[----:B--2---:R-:W-:Y:S01]  /*6f20*/  LEA R90, P1, R9, R90, 0x4 ;  /* 0x0000005a095a7211 */ /* 0x004fe200078220ff */
[----:B------:R-:W-:Y:S01]  /*6f30*/  VIADD R80, R80, UR9 ;  /* 0x0000000950507c36 */ /* 0x000fe20008000000 */
[----:B------:R-:W-:Y:S02]  /*6f40*/  LEA R92, P0, R3, R92, 0x4 ;  /* 0x0000005c035c7211 */ /* 0x000fe400078020ff */
[----:B------:R-:W-:Y:S02]  /*6f50*/  LEA.HI.X.SX32 R91, R5, R91, 0x4, P1 ;  /* 0x0000005b055b7211 */ /* 0x000fe400008f26ff */
[----:B------:R-:W-:Y:S09]  /*6f60*/  LEA.HI.X.SX32 R93, R3, R93, 0x4, P0 ;  /* 0x0000005d035d7211 */ /* 0x000ff200000f26ff */
.L_x_500:
[----:B------:R-:W-:Y:S05]  /*6f70*/  BSYNC.RECONVERGENT B1 ;  /* 0x0000000000017941 */ /* 0x000fea0003800200 */
.L_x_499:
        /* <DEDUP_REMOVED lines=39> */
[----:B------:R2:W3:Y:S04]  /*71f0*/  LDS.128 R24, [R79+0xc000] ;  /* 0x00c000004f187984 */ /* 0x0004e80000000c00 */
[----:B------:R2:W4:Y:S04]  /*7200*/  LDSM.16.M88.4 R20, [R78] ;  /* 0x000000004e14783b */ /* 0x0005280000000200 */
[----:B------:R2:W1:Y:S02]  /*7210*/  LDS.128 R8, [R7+UR4+0x4000] ;  /* 0x0040000407087984 */ /* 0x0004640008000c00 */
.L_x_472:
[----:B------:R-:W-:Y:S05]  /*7220*/  BSYNC B4 ;  /* 0x0000000000047941 */ /* 0x000fea0003800000 */
.L_x_471:
[----:B------:R-:W-:Y:S11]  /*7230*/  ISETP.NE.AND P0, PT, R89, RZ, PT ;  /* 0x000000ff5900720c */ /* 0x000ff60003f05270 */
[----:B------:R-:W-:Y:S02]  /*7240*/  @!UPT UIADD3 URZ, UPT, UPT, URZ, URZ, URZ ;  /* 0x000000fffffff290 */ /* 0x000fe4000fffe0ff */
[----:B------:R-:W-:Y:S05]  /*7250*/  @P0 BRA `(.L_x_503) ;  /* 0xffffffac00640947 */ /* 0x000fea000383ffff */
[----:B------:R-:W-:Y:S05]  /*7260*/  EXIT ;  /* 0x000000000000794d */ /* 0x000fea0003800000 */
.L_x_504:
        /* <DEDUP_REMOVED lines=9> */
.L_x_560:


//--------------------- .text._Z6MarlinILi256ELi1ELi8ELi8ELi4ELin1EEvPK4int4S2_PS0_S2_iiiPi --------------------------
	.section	.text._Z6MarlinILi256ELi1ELi8ELi8ELi4ELin1EEvPK4int4S2_PS0_S2_iiiPi,"ax",@progbits
	.align	128
        .global         _Z6MarlinILi256ELi1ELi8ELi8ELi4ELin1EEvPK4int4S2_PS0_S2_iiiPi
        .type           _Z6MarlinILi256ELi1ELi8ELi8ELi4ELin1EEvPK4int4S2_PS0_S2_iiiPi,@function
        .size           _Z6MarlinILi256ELi1ELi8ELi8ELi4ELin1EEvPK4int4S2_PS0_S2_iiiPi,(.L_x_561 - _Z6MarlinILi256ELi1ELi8ELi8ELi4ELin1EEvPK4int4S2_PS0_S2_iiiPi)
        .other          _Z6MarlinILi256ELi1ELi8ELi8ELi4ELin1EEvPK4int4S2_PS0_S2_iiiPi,@"STO_CUDA_ENTRY STV_DEFAULT"
_Z6MarlinILi256ELi1ELi8ELi8ELi4ELin1EEvPK4int4S2_PS0_S2_iiiPi:
.text._Z6MarlinILi256ELi1ELi8ELi8ELi4ELin1EEvPK4int4S2_PS0_S2_iiiPi:
        /* <DEDUP_REMOVED lines=124> */
.L_x_505:
        /* <DEDUP_REMOVED lines=82> */
.L_x_507:
        /* <DEDUP_REMOVED lines=18> */
.L_x_506:
[----:B------:R-:W1:Y:S01]  /*0e00*/  S2R R6, SR_TID.X ;  /* 0x0000000000067919 */ /* 0x000e620000002100 */
[----:B------:R-:W2:Y:S01]  /*0e10*/  S2UR UR4, SR_CgaCtaId ;  /* 0x00000000000479c3 */ /* 0x000ea20000008800 */
[----:B------:R-:W-:Y:S01]  /*0e20*/  ULEA.HI UR10, UR19, UR19, URZ, 0x1 ;  /* 0x00000013130a7291 */ /* 0x000fe2000f8f08ff */
[----:B------:R-:W-:Y:S01]  /*0e30*/  ISETP.GE.AND P0, PT, R69, 0x1, PT ;  /* 0x000000014500780c */ /* 0x000fe20003f06270 */
[----:B------:R-:W-:Y:S02]  /*0e40*/  ULEA.HI UR20, UR20, UR17, URZ, 0x3 ;  /* 0x0000001114147291 */ /* 0x000fe4000f8f18ff */
[----:B------:R-:W-:Y:S02]  /*0e50*/  USHF.R.S32.HI UR10, URZ, 0x1, UR10 ;  /* 0x00000001ff0a7899 */ /* 0x000fe4000801140a */
[----:B------:R-:W-:Y:S01]  /*0e60*/  USHF.R.S32.HI UR20, URZ, 0x3, UR20 ;  /* 0x00000003ff147899 */ /* 0x000fe20008011414 */
[----:B------:R-:W3:Y:S01]  /*0e70*/  LDC.64 R4, c[0x0][0x388] ;  /* 0x0000e200ff047b82 */ /* 0x000ee20000000a00 */
[----:B------:R-:W-:Y:S01]  /*0e80*/  USHF.L.U32 UR9, UR10, 0x3, URZ ;  /* 0x000000030a097899 */ /* 0x000fe200080006ff */
[----:B------:R-:W-:Y:S01]  /*0e90*/  UMOV UR5, 0x400 ;  /* 0x0000040000057882 */ /* 0x000fe20000000000 */
[----:B------:R-:W-:Y:S01]  /*0ea0*/  USHF.L.U32 UR16, UR7, 0x4, URZ ;  /* 0x0000000407107899 */ /* 0x000fe200080006ff */
[----:B------:R-:W4:Y:S01]  /*0eb0*/  LDCU.64 UR14, c[0x0][0x358] ;  /* 0x00006b00ff0e77ac */ /* 0x000f220008000a00 */
[----:B--2---:R-:W-:-:S02]  /*0ec0*/  ULEA UR4, UR4, UR5, 0x18 ;  /* 0x0000000504047291 */ /* 0x004fc4000f8ec0ff */
[----:B------:R-:W-:Y:S01]  /*0ed0*/  USHF.L.U32 UR5, UR10, 0x2, URZ ;  /* 0x000000020a057899 */ /* 0x000fe200080006ff */
[----:B-1----:R-:W-:Y:S01]  /*0ee0*/  SHF.R.U32.HI R3, RZ, 0x6, R6 ;  /* 0x00000006ff037819 */ /* 0x002fe20000011606 */
[C---:B------:R-:W-:Y:S01]  /*0ef0*/  IMAD.SHL.U32 R7, R6.reuse, 0x10, RZ ;  /* 0x0000001006077824 */ /* 0x040fe200078e00ff */
[----:B------:R-:W-:-:S03]  /*0f00*/  LOP3.LUT R2, R6, 0x3f, RZ, 0xc0, !PT ;  /* 0x0000003f06027812 */ /* 0x000fc600078ec0ff */
[----:B------:R-:W-:Y:S01]  /*0f10*/  IMAD.U32 R109, RZ, RZ, UR5 ;  /* 0x00000005ff6d7e24 */ /* 0x000fe2000f8e00ff */
[----:B------:R-:W-:Y:S01]  /*0f20*/  SHF.R.U32.HI R95, RZ, 0x4, R6 ;  /* 0x00000004ff5f7819 */ /* 0x000fe20000011606 */
[----:B------:R-:W-:Y:S01]  /*0f30*/  VIADD R101, R7, UR4 ;  /* 0x0000000407657c36 */ /* 0x000fe20008000000 */
[C---:B------:R-:W-:Y:S01]  /*0f40*/  LOP3.LUT R96, R6.reuse, 0xf, RZ, 0xc0, !PT ;  /* 0x0000000f06607812 */ /* 0x040fe200078ec0ff */
[----:B------:R-:W-:Y:S01]  /*0f50*/  IMAD R3, R3, UR10, R2 ;  /* 0x0000000a03037c24 */ /* 0x000fe2000f8e0202 */
[----:B------:R-:W-:Y:S02]  /*0f60*/  SHF.R.U32.HI R2, RZ, 0x5, R6 ;  /* 0x00000005ff027819 */ /* 0x000fe40000011606 */
[----:B------:R-:W-:Y:S01]  /*0f70*/  LOP3.LUT R102, R6, R95, RZ, 0x3c, !PT ;  /* 0x0000005f06667212 */ /* 0x000fe200078e3cff */
[----:B------:R-:W-:Y:S01]  /*0f80*/  IMAD R110, R0, UR9, R3 ;  /* 0x00000009006e7c24 */ /* 0x000fe2000f8e0203 */
[----:B------:R-:W-:Y:S01]  /*0f90*/  LOP3.LUT R3, R2, 0x1e, RZ, 0xc0, !PT ;  /* 0x0000001e02037812 */ /* 0x000fe200078ec0ff */
[----:B------:R-:W-:Y:S01]  /*0fa0*/  IMAD R103, R95, UR20, R96 ;  /* 0x000000145f677c24 */ /* 0x000fe2000f8e0260 */
[----:B------:R-:W-:Y:S01]  /*0fb0*/  ISETP.GE.AND P6, PT, R6, UR16, PT ;  /* 0x0000001006007c0c */ /* 0x000fe2000bfc6270 */
[----:B------:R-:W-:Y:S01]  /*0fc0*/  IMAD R110, R107, 0x40, R110 ;  /* 0x000000406b6e7824 */ /* 0x000fe200078e026e */
[----:B------:R-:W-:-:S03]  /*0fd0*/  LEA R102, R102, UR4, 0x4 ;  /* 0x0000000466667c11 */ /* 0x000fc6000f8e20ff */
[----:B---3--:R-:W-:Y:S01]  /*0fe0*/  IMAD.WIDE R110, R110, 0x10, R4 ;  /* 0x000000106e6e7825 */ /* 0x008fe200078e0204 */
[----:B------:R-:W-:-:S03]  /*0ff0*/  LOP3.LUT R4, R7, 0xf0, RZ, 0xc0, !PT ;  /* 0x000000f007047812 */ /* 0x000fc600078ec0ff */
[----:B------:R-:W-:Y:S01]  /*1000*/  IMAD R5, R0, 0x10, R103 ;  /* 0x0000001000057824 */ /* 0x000fe200078e0267 */
[----:B------:R-:W-:Y:S01]  /*1010*/  LOP3.LUT R4, R4, 0x1, R95, 0xf8, !PT ;  /* 0x0000000104047812 */ /* 0x000fe200078ef85f */
[----:B------:R-:W-:-:S04]  /*1020*/  IMAD.WIDE R108, R109, 0x10, R110 ;  /* 0x000000106d6c7825 */ /* 0x000fc800078e026e */
[----:B------:R-:W-:Y:S02]  /*1030*/  IMAD.IADD R3, R4, 0x1, R3 ;  /* 0x0000000104037824 */ /* 0x000fe400078e0203 */
        /* <DEDUP_REMOVED lines=19> */
.L_x_508:
        /* <DEDUP_REMOVED lines=20> */
.L_x_509:
        /* <DEDUP_REMOVED lines=20> */
.L_x_510:
        /* <DEDUP_REMOVED lines=10> */
[----:B------:R-:W-:Y:S01]  /*1490*/  VIADD R3, R3, 0x8 ;  /* 0x0000000803037836 */ /* 0x000fe20000000000 */
[----:B------:R-:W-:Y:S01]  /*14a0*/  ULEA.HI UR24, UR24, UR19, URZ, 0x3 ;  /* 0x0000001318187291 */ /* 0x000fe2000f8f18ff */
[--C-:B------:R-:W-:Y:S01]  /*14b0*/  SHF.R.U32.HI R98, RZ, 0x2, R6.reuse ;  /* 0x00000002ff627819 */ /* 0x100fe20000011606 */
[----:B------:R-:W-:Y:S01]  /*14c0*/  IMAD.SHL.U32 R93, R6, 0x8, RZ ;  /* 0x00000008065d7824 */ /* 0x000fe200078e00ff */
[----:B------:R-:W-:Y:S01]  /*14d0*/  SHF.R.U32.HI R97, RZ, 0x3, R6 ;  /* 0x00000003ff617819 */ /* 0x000fe20000011606 */
[----:B------:R-:W-:Y:S01]  /*14e0*/  USHF.R.S32.HI UR5, URZ, 0x3, UR24 ;  /* 0x00000003ff057899 */ /* 0x000fe20008011418 */
[----:B------:R-:W-:Y:S01]  /*14f0*/  SHF.R.U32.HI R94, RZ, 0x4, R3 ;  /* 0x00000004ff5e7819 */ /* 0x000fe20000011603 */
[----:B------:R-:W-:Y:S01]  /*1500*/  IMAD.SHL.U32 R2, R2, 0x80, RZ ;  /* 0x0000008002027824 */ /* 0x000fe200078e00ff */
[----:B------:R-:W-:Y:S01]  /*1510*/  LOP3.LUT R98, R98, 0x7, RZ, 0xc0, !PT ;  /* 0x0000000762627812 */ /* 0x000fe200078ec0ff */
[----:B------:R-:W-:Y:S01]  /*1520*/  VIADD R65, R103, 0x30 ;  /* 0x0000003067417836 */ /* 0x000fe20000000000 */
[----:B------:R-:W-:Y:S01]  /*1530*/  LOP3.LUT R67, R6, 0x3e3, RZ, 0xc0, !PT ;  /* 0x000003e306437812 */ /* 0x000fe200078ec0ff */
[----:B------:R-:W-:Y:S01]  /*1540*/  IMAD R96, R95, UR5, R96 ;  /* 0x000000055f607c24 */ /* 0x000fe2000f8e0260 */
[----:B------:R-:W-:Y:S01]  /*1550*/  LOP3.LUT R94, R3, R94, RZ, 0x3c, !PT ;  /* 0x0000005e035e7212 */ /* 0x000fe200078e3cff */
[----:B------:R-:W-:Y:S01]  /*1560*/  IMAD R3, R0, UR5, RZ ;  /* 0x0000000500037c24 */ /* 0x000fe2000f8e02ff */
[----:B------:R-:W-:Y:S01]  /*1570*/  LOP3.LUT R97, R97, 0x4, RZ, 0xc0, !PT ;  /* 0x0000000461617812 */ /* 0x000fe200078ec0ff */
[--C-:B------:R-:W-:Y:S01]  /*1580*/  IMAD.IADD R95, R95, 0x1, R6.reuse ;  /* 0x000000015f5f7824 */ /* 0x100fe200078e0206 */
[----:B------:R-:W-:Y:S01]  /*1590*/  LOP3.LUT R93, R93, 0x1e00, RZ, 0xc0, !PT ;  /* 0x00001e005d5d7812 */ /* 0x000fe200078ec0ff */
[----:B------:R-:W-:Y:S01]  /*15a0*/  IMAD R67, R98, 0x44, R67 ;  /* 0x0000004462437824 */ /* 0x000fe200078e0243 */
[--C-:B------:R-:W-:Y:S01]  /*15b0*/  LOP3.LUT R97, R97, 0x3, R6.reuse, 0xf8, !PT ;  /* 0x0000000361617812 */ /* 0x100fe200078ef806 */
[--C-:B------:R-:W-:Y:S01]  /*15c0*/  IMAD R66, R3, -0x8, R6.reuse ;  /* 0xfffffff803427824 */ /* 0x100fe200078e0206 */
[----:B------:R-:W-:Y:S01]  /*15d0*/  LOP3.LUT R2, R2, 0x80, RZ, 0xc0, !PT ;  /* 0x0000008002027812 */ /* 0x000fe200078ec0ff */
[----:B------:R-:W-:Y:S01]  /*15e0*/  USHF.L.U32 UR16, UR19, 0x1, URZ ;  /* 0x0000000113107899 */ /* 0x000fe200080006ff */
[----:B------:R-:W-:-:S02]  /*15f0*/  LOP3.LUT R93, R93, 0x3f, R6, 0xf8, !PT ;  /* 0x0000003f5d5d7812 */ /* 0x000fc400078ef806 */
        /* <DEDUP_REMOVED lines=17> */
[----:B------:R-:W-:Y:S01]  /*1710*/  LEA R95, R95, UR4, 0x4 ;  /* 0x000000045f5f7c11 */ /* 0x000fe2000f8e20ff */
[----:B------:R-:W-:Y:S01]  /*1720*/  IMAD R65, R0, 0x10, R65 ;  /* 0x0000001000417824 */ /* 0x000fe200078e0241 */
[----:B------:R-:W-:Y:S01]  /*1730*/  LOP3.LUT R99, R2, 0x30, R7, 0xf8, !PT ;  /* 0x0000003002637812 */ /* 0x000fe200078ef807 */
[C---:B------:R-:W-:Y:S01]  /*1740*/  IMAD R97, R98.reuse, UR5, R97 ;  /* 0x0000000562617c24 */ /* 0x040fe2000f8e0261 */
[----:B------:R-:W-:Y:S01]  /*1750*/  LOP3.LUT R92, R98, 0x8, RZ, 0xfc, !PT ;  /* 0x00000008625c7812 */ /* 0x000fe200078efcff */
[----:B------:R-:W-:Y:S01]  /*1760*/  IMAD R66, R107, 0x10, R66 ;  /* 0x000000106b427824 */ /* 0x000fe200078e0242 */
        /* <DEDUP_REMOVED lines=18> */
[----:B------:R-:W-:Y:S01]  /*1890*/  ISETP.GE.AND P5, PT, R98, UR18, PT ;  /* 0x0000001262007c0c */ /* 0x000fe2000bfa6270 */
        /* <DEDUP_REMOVED lines=25> */
[----:B------:R-:W-:Y:S02]  /*1a30*/  UIADD3 UR18, UPT, UPT, UR6, -0x1, URZ ;  /* 0xffffffff06127890 */ /* 0x000fe4000fffe0ff */
[----:B------:R-:W-:Y:S01]  /*1a40*/  USHF.L.U32 UR17, UR17, 0x1, URZ ;  /* 0x0000000111117899 */ /* 0x000fe200080006ff */
[----:B------:R-:W-:Y:S01]  /*1a50*/  UMOV UR22, URZ ;  /* 0x000000ff00167c82 */ /* 0x000fe20008000000 */
[----:B------:R-:W-:Y:S01]  /*1a60*/  UMOV UR21, URZ ;  /* 0x000000ff00157c82 */ /* 0x000fe20008000000 */
[----:B------:R-:W-:Y:S02]  /*1a70*/  ULOP3.LUT UR24, UR24, 0xfffffff8, URZ, 0xc0, !UPT ;  /* 0xfffffff818187892 */ /* 0x000fe4000f8ec0ff */
[----:B------:R-:W-:Y:S01]  /*1a80*/  UIMAD UR23, UR5, UR7, URZ ;  /* 0x00000007051772a4 */ /* 0x000fe2000f8e02ff */
[----:B------:R-:W-:Y:S01]  /*1a90*/  UMOV UR20, URZ ;  /* 0x000000ff00147c82 */ /* 0x000fe20008000000 */
[----:B---34-:R-:W-:-:S10]  /*1aa0*/  UMOV UR19, URZ ;  /* 0x000000ff00137c82 */ /* 0x018fd40008000000 */
.L_x_550:
        /* <DEDUP_REMOVED lines=22> */
.L_x_512:
[----:B------:R-:W-:Y:S05]  /*1c10*/  BSYNC.RECONVERGENT B0 ;  /* 0x0000000000007941 */ /* 0x000fea0003800200 */
.L_x_511:
        /* <DEDUP_REMOVED lines=120> */
.L_x_515:
[----:B------:R-:W-:Y:S05]  /*23a0*/  BSYNC.RECONVERGENT B0 ;  /* 0x0000000000007941 */ /* 0x000fea0003800200 */
.L_x_514:
        /* <DEDUP_REMOVED lines=116> */
.L_x_517:
[----:B------:R-:W-:Y:S05]  /*2af0*/  BSYNC.RECONVERGENT B0 ;  /* 0x0000000000007941 */ /* 0x000fea0003800200 */
.L_x_516:
        /* <DEDUP_REMOVED lines=116> */
.L_x_519:
[----:B------:R-:W-:Y:S05]  /*3240*/  BSYNC.RECONVERGENT B0 ;  /* 0x0000000000007941 */ /* 0x000fea0003800200 */
.L_x_518:
        /* <DEDUP_REMOVED lines=95> */
.L_x_513:
        /* <DEDUP_REMOVED lines=21> */
.L_x_524:
[----:B------:R-:W-:Y:S05]  /*3990*/  BSYNC.RECONVERGENT B0 ;  /* 0x0000000000007941 */ /* 0x000fea0003800200 */
.L_x_523:
[----:B------:R-:W0:Y:S02]  /*39a0*/  LDGDEPBAR ;  /* 0x00000000000079af */ /* 0x000e240000000000 */
.L_x_522:
[----:B------:R-:W-:Y:S01]  /*39b0*/  LOP3.LUT R0, R6, 0x380, RZ, 0xc0, !PT ;  /* 0x0000038006007812 */ /* 0x000fe200078ec0ff */
[----:B------:R-:W-:Y:S05]  /*39c0*/  WARPSYNC.ALL ;  /* 0x0000000000007948 */ /* 0x000fea0003800000 */
[----:B------:R-:W-:Y:S02]  /*39d0*/  ISETP.NE.AND P1, PT, R0, 0x80, PT ;  /* 0x000000800000780c */ /* 0x000fe40003f25270 */
[C---:B------:R-:W-:Y:S02]  /*39e0*/  ISETP.GT.U32.AND P3, PT, R6.reuse, 0x3f, PT ;  /* 0x0000003f0600780c */ /* 0x040fe40003f64070 */
[----:B------:R-:W-:Y:S04]  /*39f0*/  LOP3.LUT R0, R6, 0x3c0, RZ, 0xc0, !PT ;  /* 0x000003c006007812 */ /* 0x000fe800078ec0ff */
[----:B------:R-:W-:Y:S05]  /*3a00*/  ISETP.NE.AND P0, PT, R0, 0x40, PT ;  /* 0x000000400000780c */ /* 0x000fea0003f05270 */
        /* <DEDUP_REMOVED lines=12> */
[----:B------:R-:W2:Y:S04]  /*3ad0*/  @!P0 LDS.128 R76, [R93+-0x1c00] ;  /* 0xffe400005d4c8984 */ /* 0x000ea80000000c00 */
[----:B------:R-:W-:Y:S04]  /*3ae0*/  @!P0 LDS.128 R72, [R93+0x800] ;  /* 0x000800005d488984 */ /* 0x000fe80000000c00 */
[----:B------:R-:W3:Y:S04]  /*3af0*/  @!P0 LDS.128 R68, [R93+-0x1800] ;  /* 0xffe800005d448984 */ /* 0x000ee80000000c00 */
[----:B------:R-:W-:Y:S04]  /*3b00*/  @!P0 LDS.128 R60, [R93+0xc00] ;  /* 0x000c00005d3c8984 */ /* 0x000fe80000000c00 */
[----:B-1----:R-:W1:Y:S01]  /*3b10*/  @!P0 LDS.128 R12, [R93+-0x1400] ;  /* 0xffec00005d0c8984 */ /* 0x002e620000000c00 */
        /* <DEDUP_REMOVED lines=8> */
[----:B--2---:R-:W-:Y:S01]  /*3ba0*/  @!P0 FADD R0, R81, R77 ;  /* 0x0000004d51008221 */ /* 0x004fe20000000000 */
[----:B------:R-:W2:Y:S01]  /*3bb0*/  @!P0 LDS.128 R84, [R93+-0x1000] ;  /* 0xfff000005d548984 */ /* 0x000ea20000000c00 */
[----:B------:R-:W-:Y:S01]  /*3bc0*/  @!P0 FADD R77, R82, R78 ;  /* 0x0000004e524d8221 */ /* 0x000fe20000000000 */
        /* <DEDUP_REMOVED lines=9> */
[----:B---3--:R-:W-:Y:S01]  /*3c60*/  @!P0 FADD R123, R72, R68 ;  /* 0x00000044487b8221 */ /* 0x008fe20000000000 */
        /* <DEDUP_REMOVED lines=9> */
[----:B-1----:R-:W-:Y:S01]  /*3d00*/  @!P0 FADD R5, R60, R12 ;  /* 0x0000000c3c058221 */ /* 0x002fe20000000000 */
        /* <DEDUP_REMOVED lines=9> */
[----:B------:R-:W-:Y:S03]  /*3da0*/  @!P0 FADD R30, R30, R123 ;  /* 0x0000007b1e1e8221 */ /* 0x000fe60000000000 */
[----:B------:R-:W3:Y:S04]  /*3db0*/  @!P0 LDS.128 R12, [R93+-0x400] ;  /* 0xfffc00005d0c8984 */ /* 0x000ee80000000c00 */
[----:B------:R-:W-:Y:S01]  /*3dc0*/  @!P0 STS.128 [R93+-0x1800], R36 ;  /* 0xffe800245d008388 */ /* 0x000fe20000000c00 */
[----:B--2---:R-:W-:Y:S01]  /*3dd0*/  @!P0 FADD R0, R89, R85 ;  /* 0x0000005559008221 */ /* 0x004fe20000000000 */
[----:B------:R-:W-:Y:S02]  /*3de0*/  @!P0 FADD R5, R88, R84 ;  /* 0x0000005458058221 */ /* 0x000fe40000000000 */
[----:B------:R-:W-:Y:S01]  /*3df0*/  @!P0 STS.128 [R93+-0x1400], R28 ;  /* 0xffec001c5d008388 */ /* 0x000fe20000000c00 */
[----:B------:R-:W-:Y:S01]  /*3e00*/  @!P0 FADD R2, R91, R87 ;  /* 0x000000575b028221 */ /* 0x000fe20000000000 */
        /* <DEDUP_REMOVED lines=12> */
[----:B------:R-:W-:Y:S04]  /*3ed0*/  @!P0 FADD R42, R42, R77 ;  /* 0x0000004d2a2a8221 */ /* 0x000fe80000000000 */
[----:B------:R-:W-:Y:S01]  /*3ee0*/  @!P0 STS.128 [R93+-0x1000], R56 ;  /* 0xfff000385d008388 */ /* 0x000fe20000000c00 */
[----:B-1----:R-:W-:Y:S01]  /*3ef0*/  @!P0 FADD R0, R73, R69 ;  /* 0x0000004549008221 */ /* 0x002fe20000000000 */
[----:B------:R-:W-:Y:S01]  /*3f00*/  @!P0 FADD R5, R72, R68 ;  /* 0x0000004448058221 */ /* 0x000fe20000000000 */
[----:B------:R-:W-:Y:S01]  /*3f10*/  @!P0 FADD R2, R75, R71 ;  /* 0x000000474b028221 */ /* 0x000fe20000000000 */
[----:B------:R-:W-:Y:S01]  /*3f20*/  @!P0 STS.128 [R93+-0xc00], R40 ;  /* 0xfff400285d008388 */ /* 0x000fe20000000c00 */
[----:B------:R-:W-:Y:S01]  /*3f30*/  @!P0 FADD R45, R45, R0 ;  /* 0x000000002d2d8221 */ /* 0x000fe20000000000 */
[----:B------:R-:W-:Y:S01]  /*3f40*/  @!P0 FADD R44, R44, R5 ;  /* 0x000000052c2c8221 */ /* 0x000fe20000000000 */
[----:B------:R-:W-:Y:S01]  /*3f50*/  @!P0 FADD R47, R47, R2 ;  /* 0x000000022f2f8221 */ /* 0x000fe20000000000 */
        /* <DEDUP_REMOVED lines=11> */
[----:B------:R-:W-:Y:S01]  /*4010*/  @!P0 STS.128 [R93+-0x400], R48 ;  /* 0xfffc00305d008388 */ /* 0x000fe20000000c00 */
[----:B------:R-:W-:Y:S06]  /*4020*/  BAR.SYNC.DEFER_BLOCKING 0x0 ;  /* 0x0000000000007b1d */ /* 0x000fec0000010000 */
[----:B------:R-:W1:Y:S04]  /*4030*/  @!P3 LDS.128 R88, [R93] ;  /* 0x000000005d58b984 */ /* 0x000e680000000c00 */
[----:B------:R-:W2:Y:S04]  /*4040*/  @!P3 LDS.128 R84, [R93+0x400] ;  /* 0x000400005d54b984 */ /* 0x000ea80000000c00 */
[----:B------:R-:W3:Y:S04]  /*4050*/  @!P3 LDS.128 R80, [R93+0x800] ;  /* 0x000800005d50b984 */ /* 0x000ee80000000c00 */
[----:B------:R-:W5:Y:S04]  /*4060*/  @!P3 LDS.128 R76, [R93+0xc00] ;  /* 0x000c00005d4cb984 */ /* 0x000f680000000c00 */
        /* <DEDUP_REMOVED lines=17> */
[----:B-----5:R-:W-:Y:S01]  /*4180*/  @!P3 FADD R28, R28, R76 ;  /* 0x0000004c1c1cb221 */ /* 0x020fe20000000000 */
[----:B------:R-:W-:Y:S01]  /*4190*/  @!P3 FADD R29, R29, R77 ;  /* 0x0000004d1d1db221 */ /* 0x000fe20000000000 */
[----:B------:R-:W-:Y:S01]  /*41a0*/  @!P3 FADD R30, R30, R78 ;  /* 0x0000004e1e1eb221 */ /* 0x000fe20000000000 */
        /* <DEDUP_REMOVED lines=23> */
.L_x_525:
        /* <DEDUP_REMOVED lines=8> */
.L_x_529:
[----:B------:R-:W4:Y:S04]  /*43a0*/  LDG.E.STRONG.GPU R13, desc[UR14][R4.64] ;  /* 0x0000000e040d7981 */ /* 0x000f28000c1ef900 */
[----:B----4-:R-:W-:Y:S01]  /*43b0*/  CCTL.IVALL ;  /* 0x00000000ff00798f */ /* 0x010fe20002000000 */
[----:B------:R-:W-:Y:S05]  /*43c0*/  YIELD ;  /* 0x0000000000007946 */ /* 0x000fea0003800000 */
[----:B------:R-:W-:-:S13]  /*43d0*/  ISETP.NE.AND P0, PT, R13, R104, PT ;  /* 0x000000680d00720c */ /* 0x000fda0003f05270 */
[----:B------:R-:W-:Y:S05]  /*43e0*/  @P0 BRA `(.L_x_529) ;  /* 0xfffffffc00ec0947 */ /* 0x000fea000383ffff */
.L_x_528:
        /* <DEDUP_REMOVED lines=17> */
.L_x_535:
[----:B------:R-:W-:Y:S05]  /*4500*/  BSYNC.RECONVERGENT B0 ;  /* 0x0000000000007941 */ /* 0x000fea0003800200 */
.L_x_534:
[----:B------:R-:W-:Y:S01]  /*4510*/  ISETP.GE.AND P0, PT, R92, UR7, PT ;  /* 0x000000075c007c0c */ /* 0x000fe2000bf06270 */
[----:B------:R-:W-:Y:S11]  /*4520*/  BSSY.RECONVERGENT B0, `(.L_x_536) ;  /* 0x000000c000007945 */ /* 0x000ff60003800200 */
[----:B------:R-:W-:Y:S01]  /*4530*/  @!UPT UIADD3 URZ, UPT, UPT, URZ, URZ, URZ ;  /* 0x000000fffffff290 */ /* 0x000fe2000fffe0ff */
[----:B------:R-:W-:Y:S05]  /*4540*/  @P0 BRA `(.L_x_537) ;  /* 0x0000000000240947 */ /* 0x000fea0003800000 */
[----:B------:R-:W-:Y:S02]  /*4550*/  IMAD.U32 R2, RZ, RZ, UR24 ;  /* 0x00000018ff027e24 */ /* 0x000fe4000f8e00ff */
[----:B------:R-:W-:Y:S03]  /*4560*/  IMAD.U32 R0, RZ, RZ, UR24 ;  /* 0x00000018ff007e24 */ /* 0x000fe6000f8e00ff */
[----:B----4-:R-:W-:Y:S04]  /*4570*/  LEA R14, P0, R2, R14, 0x4 ;  /* 0x0000000e020e7211 */ /* 0x010fe800078020ff */
[----:B------:R-:W-:Y:S05]  /*4580*/  LEA.HI.X.SX32 R15, R0, R15, 0x4, P0 ;  /* 0x0000000f000f7211 */ /* 0x000fea00000f26ff */
[----:B------:R-:W-:Y:S01]  /*4590*/  @!PT LDS RZ, [RZ] ;  /* 0x00000000fffff984 */ /* 0x000fe20000000800 */
[----:B------:R-:W-:Y:S01]  /*45a0*/  @!PT LDS RZ, [RZ] ;  /* 0x00000000fffff984 */ /* 0x000fe20000000800 */
[----:B------:R-:W-:Y:S01]  /*45b0*/  @!PT LDS RZ, [RZ] ;  /* 0x00000000fffff984 */ /* 0x000fe20000000800 */
[----:B------:R4:W-:Y:S04]  /*45c0*/  LDGSTS.E.BYPASS.LTC128B.128 [R101+0x800], desc[UR14][R14.64] ;  /* 0x008000000e657fae */ /* 0x0009e8000b981a0e */
[----:B------:R4:W-:Y:S02]  /*45d0*/  LDGSTS.E.BYPASS.LTC128B.128 [R101+0xc00], desc[UR14][R14.64+0x80] ;  /* 0x00c000800e657fae */ /* 0x0009e4000b981a0e */
.L_x_537:
[----:B------:R-:W-:Y:S05]  /*45e0*/  BSYNC.RECONVERGENT B0 ;  /* 0x0000000000007941 */ /* 0x000fea0003800200 */
.L_x_536:
[----:B------:R-:W0:Y:S01]  /*45f0*/  LDGDEPBAR ;  /* 0x00000000000079af */ /* 0x000e220000000000 */
[----:B------:R-:W-:Y:S04]  /*4600*/  DEPBAR.LE SB0, 0x0 ;  /* 0x000080000000791a */ /* 0x000fe80000000000 */
.L_x_533:
[----:B------:R-:W-:Y:S05]  /*4610*/  BSYNC.RECONVERGENT B1 ;  /* 0x0000000000017941 */ /* 0x000fea0003800200 */
.L_x_532:
        /* <DEDUP_REMOVED lines=9> */
[----:B----4-:R-:W4:Y:S01]  /*46b0*/  @P1 LDS.128 R12, [R7+UR4+0x400] ;  /* 0x00040004070c1984 */ /* 0x010f220008000c00 */
        /* <DEDUP_REMOVED lines=17> */
[----:B----4-:R-:W-:Y:S02]  /*47d0*/  @P1 HADD2.F32 R70, -RZ, R14.H0_H0 ;  /* 0x2000000eff461230 */ /* 0x010fe40000004100 */
        /* <DEDUP_REMOVED lines=25> */
.L_x_539:
[----:B------:R-:W-:Y:S05]  /*4970*/  BSYNC.RECONVERGENT B0 ;  /* 0x0000000000007941 */ /* 0x000fea0003800200 */
.L_x_538:
[----:B------:R-:W-:Y:S11]  /*4980*/  ISETP.GE.AND P0, PT, R92, UR7, PT ;  /* 0x000000075c007c0c */ /* 0x000ff6000bf06270 */
[----:B------:R-:W-:Y:S02]  /*4990*/  @!UPT UIADD3 URZ, UPT, UPT, URZ, URZ, URZ ;  /* 0x000000fffffff290 */ /* 0x000fe4000fffe0ff */
[----:B------:R-:W-:Y:S05]  /*49a0*/  @P0 BRA `(.L_x_531) ;  /* 0x0000000000c80947 */ /* 0x000fea0003800000 */
[----:B----4-:R-:W4:Y:S01]  /*49b0*/  @P1 LDS.128 R60, [R7+UR4+0x800] ;  /* 0x00080004073c1984 */ /* 0x010f220008000c00 */
[----:B------:R-:W-:Y:S02]  /*49c0*/  MOV R73, UR24 ;  /* 0x0000001800497c02 */ /* 0x000fe40008000f00 */
[----:B------:R-:W-:Y:S02]  /*49d0*/  MOV R71, UR24 ;  /* 0x0000001800477c02 */ /* 0x000fe40008000f00 */
[----:B------:R-:W-:Y:S03]  /*49e0*/  LEA R68, P0, R73, R68, 0x4 ;  /* 0x0000004449447211 */ /* 0x000fe600078020ff */
[----:B------:R-:W5:Y:S01]  /*49f0*/  @P1 LDS.128 R12, [R7+UR4+0xc00] ;  /* 0x000c0004070c1984 */ /* 0x000f620008000c00 */
[----:B------:R-:W-:Y:S02]  /*4a00*/  LEA.HI.X.SX32 R69, R71, R69, 0x4, P0 ;  /* 0x0000004547457211 */ /* 0x000fe400000f26ff */
[-C--:B------:R-:W-:Y:S01]  /*4a10*/  ISETP.NE.AND P0, PT, R104, R3.reuse, PT ;  /* 0x000000036800720c */ /* 0x080fe20003f05270 */
[--C-:B----4-:R-:W-:Y:S02]  /*4a20*/  @P1 HADD2.F32 R79, -RZ, R60.reuse.H0_H0 ;  /* 0x2000003cff4f1230 */ /* 0x110fe40000004100 */
        /* <DEDUP_REMOVED lines=42> */
.L_x_531:
[----:B------:R-:W-:Y:S05]  /*4cd0*/  BSYNC.RECONVERGENT B2 ;  /* 0x0000000000027941 */ /* 0x000fea0003800200 */
.L_x_530:
        /* <DEDUP_REMOVED lines=17> */
.L_x_527:
[----:B------:R-:W-:Y:S05]  /*4df0*/  @P2 BRA `(.L_x_541) ;  /* 0x0000000000dc2947 */ /* 0x000fea0003800000 */
.L_x_540:
[----:B------:R-:W-:Y:S01]  /*4e00*/  @!P3 F2FP.F16.F32.PACK_AB R0, R53, R52 ;  /* 0x000000343500b23e */ /* 0x000fe200000000ff */
[----:B------:R-:W-:Y:S05]  /*4e10*/  WARPSYNC.ALL ;  /* 0x0000000000007948 */ /* 0x000fea0003800000 */
[-C--:B--2-4-:R-:W-:Y:S01]  /*4e20*/  @!P3 HMUL2 R12, R0, R20.reuse ;  /* 0x00000014000cb232 */ /* 0x094fe20000000000 */
[----:B------:R-:W-:Y:S02]  /*4e30*/  @!P3 F2FP.F16.F32.PACK_AB R5, R55, R54 ;  /* 0x000000363705b23e */ /* 0x000fe400000000ff */
[----:B-1----:R-:W-:Y:S02]  /*4e40*/  @!P3 F2FP.F16.F32.PACK_AB R3, R35, R34 ;  /* 0x000000222303b23e */ /* 0x002fe400000000ff */
[----:B------:R-:W-:Y:S01]  /*4e50*/  @!P3 STS [R67], R12 ;  /* 0x0000000c4300b388 */ /* 0x000fe20000000800 */
[----:B------:R-:W-:Y:S01]  /*4e60*/  @!P3 F2FP.F16.F32.PACK_AB R4, R33, R32 ;  /* 0x000000202104b23e */ /* 0x000fe200000000ff */
[----:B------:R-:W-:Y:S01]  /*4e70*/  @!P3 HMUL2 R14, R5, R20 ;  /* 0x00000014050eb232 */ /* 0x000fe20000000000 */
[----:B------:R-:W-:Y:S01]  /*4e80*/  @!P3 F2FP.F16.F32.PACK_AB R2, R37, R36 ;  /* 0x000000242502b23e */ /* 0x000fe200000000ff */
[-C--:B------:R-:W-:Y:S01]  /*4e90*/  @!P3 HMUL2 R62, R3, R21.reuse ;  /* 0x00000015033eb232 */ /* 0x080fe20000000000 */
        /* <DEDUP_REMOVED lines=8> */
[----:B------:R-:W-:Y:S01]  /*4f20*/  @!P3 F2FP.F16.F32.PACK_AB R4, R31, R30 ;  /* 0x0000001e1f04b23e */ /* 0x000fe200000000ff */
[----:B------:R-:W-:Y:S01]  /*4f30*/  @!P3 STS [R67+0x890], R62 ;  /* 0x0008903e4300b388 */ /* 0x000fe20000000800 */
[----:B------:R-:W-:Y:S01]  /*4f40*/  @!P3 F2FP.F16.F32.PACK_AB R2, R59, R58 ;  /* 0x0000003a3b02b23e */ /* 0x000fe200000000ff */
[-C--:B---3--:R-:W-:Y:S01]  /*4f50*/  @!P3 HMUL2 R76, R3, R16.reuse ;  /* 0x00000010034cb232 */ /* 0x088fe20000000000 */
[----:B------:R-:W-:Y:S01]  /*4f60*/  @!P3 F2FP.F16.F32.PACK_AB R0, R41, R40 ;  /* 0x000000282900b23e */ /* 0x000fe200000000ff */
[----:B------:R-:W-:Y:S01]  /*4f70*/  @!P3 STS [R67+0x20], R68 ;  /* 0x000020444300b388 */ /* 0x000fe20000000800 */
[-C--:B------:R-:W-:Y:S01]  /*4f80*/  @!P3 HMUL2 R72, R5, R23.reuse ;  /* 0x000000170548b232 */ /* 0x080fe20000000000 */
[----:B------:R-:W-:Y:S01]  /*4f90*/  @!P3 F2FP.F16.F32.PACK_AB R3, R47, R46 ;  /* 0x0000002e2f03b23e */ /* 0x000fe200000000ff */
[----:B------:R-:W-:Y:S01]  /*4fa0*/  @!P3 HMUL2 R74, R4, R23 ;  /* 0x00000017044ab232 */ /* 0x000fe20000000000 */
[----:B------:R-:W-:Y:S01]  /*4fb0*/  @!P3 STS [R67+0x8a0], R70 ;  /* 0x0008a0464300b388 */ /* 0x000fe20000000800 */
[----:B------:R-:W-:Y:S01]  /*4fc0*/  @!P3 HMUL2 R78, R2, R16 ;  /* 0x00000010024eb232 */ /* 0x000fe20000000000 */
[----:B------:R-:W-:Y:S01]  /*4fd0*/  @!P3 F2FP.F16.F32.PACK_AB R5, R43, R42 ;  /* 0x0000002a2b05b23e */ /* 0x000fe200000000ff */
[-C--:B------:R-:W-:Y:S01]  /*4fe0*/  @!P3 HMUL2 R80, R0, R17.reuse ;  /* 0x000000110050b232 */ /* 0x080fe20000000000 */
[----:B------:R-:W-:Y:S01]  /*4ff0*/  @!P3 STS [R67+0x30], R72 ;  /* 0x000030484300b388 */ /* 0x000fe20000000800 */
[----:B------:R-:W-:Y:S01]  /*5000*/  @!P3 F2FP.F16.F32.PACK_AB R4, R45, R44 ;  /* 0x0000002c2d04b23e */ /* 0x000fe200000000ff */
[-C--:B------:R-:W-:Y:S01]  /*5010*/  @!P3 HMUL2 R84, R3, R18.reuse ;  /* 0x000000120354b232 */ /* 0x080fe20000000000 */
[----:B------:R-:W-:Y:S01]  /*5020*/  @!P3 F2FP.F16.F32.PACK_AB R2, R49, R48 ;  /* 0x000000303102b23e */ /* 0x000fe200000000ff */
[----:B------:R-:W-:Y:S01]  /*5030*/  @!P3 STS [R67+0x8b0], R74 ;  /* 0x0008b04a4300b388 */ /* 0x000fe20000000800 */
[----:B------:R-:W-:Y:S01]  /*5040*/  @!P3 F2FP.F16.F32.PACK_AB R0, R51, R50 ;  /* 0x000000323300b23e */ /* 0x000fe200000000ff */
[----:B------:R-:W-:Y:S01]  /*5050*/  @!P3 HMUL2 R82, R5, R17 ;  /* 0x000000110552b232 */ /* 0x000fe20000000000 */
[----:B------:R-:W-:Y:S01]  /*5060*/  LEA R3, R107, R96, 0x4 ;  /* 0x000000606b037211 */ /* 0x000fe200078e20ff */
[----:B------:R-:W-:Y:S01]  /*5070*/  @!P3 STS [R67+0x40], R76 ;  /* 0x0000404c4300b388 */ /* 0x000fe20000000800 */
[----:B------:R-:W-:Y:S02]  /*5080*/  @!P3 HMUL2 R4, R4, R18 ;  /* 0x000000120404b232 */ /* 0x000fe40000000000 */
[-C--:B------:R-:W-:Y:S01]  /*5090*/  @!P3 HMUL2 R2, R2, R19.reuse ;  /* 0x000000130202b232 */ /* 0x080fe20000000000 */
[----:B------:R-:W-:Y:S01]  /*50a0*/  @!P3 STS [R67+0x8c0], R78 ;  /* 0x0008c04e4300b388 */ /* 0x000fe20000000800 */
[----:B------:R-:W-:Y:S01]  /*50b0*/  @!P3 HMUL2 R0, R0, R19 ;  /* 0x000000130000b232 */ /* 0x000fe20000000000 */
[C---:B------:R-:W-:Y:S02]  /*50c0*/  ISETP.GE.AND P0, PT, R3.reuse, UR23, PT ;  /* 0x0000001703007c0c */ /* 0x040fe4000bf06270 */
[----:B------:R-:W-:Y:S04]  /*50d0*/  @!P3 STS [R67+0x50], R80 ;  /* 0x000050504300b388 */ /* 0x000fe80000000800 */
[----:B------:R-:W-:Y:S04]  /*50e0*/  @!P3 STS [R67+0x8d0], R82 ;  /* 0x0008d0524300b388 */ /* 0x000fe80000000800 */
[----:B------:R-:W-:Y:S03]  /*50f0*/  @!P3 STS [R67+0x60], R4 ;  /* 0x000060044300b388 */ /* 0x000fe60000000800 */
[----:B-1----:R-:W-:Y:S01]  /*5100*/  @!P0 IMAD.WIDE R60, R3, 0x10, R114 ;  /* 0x00000010033c8825 */ /* 0x002fe200078e0272 */
[----:B------:R-:W-:Y:S04]  /*5110*/  @!P3 STS [R67+0x8e0], R84 ;  /* 0x0008e0544300b388 */ /* 0x000fe80000000800 */
[----:B------:R-:W-:Y:S04]  /*5120*/  @!P3 STS [R67+0x70], R2 ;  /* 0x000070024300b388 */ /* 0x000fe80000000800 */
[----:B------:R-:W-:Y:S01]  /*5130*/  @!P3 STS [R67+0x8f0], R0 ;  /* 0x0008f0004300b388 */ /* 0x000fe20000000800 */
[----:B------:R-:W-:Y:S06]  /*5140*/  BAR.SYNC.DEFER_BLOCKING 0x0 ;  /* 0x0000000000007b1d */ /* 0x000fec0000010000 */
[----:B------:R-:W1:Y:S04]  /*5150*/  @!P0 LDS.128 R12, [R95] ;  /* 0x000000005f0c8984 */ /* 0x000e680000000c00 */
[----:B-1----:R1:W-:Y:S02]  /*5160*/  @!P0 STG.E.128 desc[UR14][R60.64], R12 ;  /* 0x0000000c3c008986 */ /* 0x0023e4000c101d0e */
.L_x_541:
[----:B------:R-:W-:Y:S05]  /*5170*/  BSYNC B3 ;  /* 0x0000000000037941 */ /* 0x000fea0003800000 */
.L_x_526:
[----:B----4-:R-:W-:Y:S01]  /*5180*/  MOV R69, RZ ;  /* 0x000000ff00457202 */ /* 0x010fe20000000f00 */
[----:B-1----:R-:W-:Y:S02]  /*5190*/  IMAD.U32 R3, RZ, RZ, UR13 ;  /* 0x0000000dff037e24 */ /* 0x002fe4000f8e00ff */
        /* <DEDUP_REMOVED lines=88> */
.L_x_543:
[----:B------:R-:W-:Y:S05]  /*5720*/  BSYNC.RECONVERGENT B0 ;  /* 0x0000000000007941 */ /* 0x000fea0003800200 */
.L_x_542:
        /* <DEDUP_REMOVED lines=50> */
[----:B----4-:R-:W-:Y:S02]  /*5a50*/  LEA R108, P0, R3, R108, 0x4 ;  /* 0x0000006c036c7211 */ /* 0x010fe400078020ff */
[----:B------:R-:W-:Y:S02]  /*5a60*/  LEA.HI.X.SX32 R111, R5, R111, 0x4, P1 ;  /* 0x0000006f056f7211 */ /* 0x000fe400008f26ff */
[----:B------:R-:W-:Y:S09]  /*5a70*/  LEA.HI.X.SX32 R109, R3, R109, 0x4, P0 ;  /* 0x0000006d036d7211 */ /* 0x000ff200000f26ff */
.L_x_545:
[----:B------:R-:W-:Y:S05]  /*5a80*/  BSYNC.RECONVERGENT B0 ;  /* 0x0000000000007941 */ /* 0x000fea0003800200 */
.L_x_544:
        /* <DEDUP_REMOVED lines=18> */
.L_x_547:
[----:B------:R-:W-:Y:S05]  /*5bb0*/  BSYNC.RECONVERGENT B0 ;  /* 0x0000000000007941 */ /* 0x000fea0003800200 */
.L_x_546:
        /* <DEDUP_REMOVED lines=18> */
.L_x_549:
[----:B------:R-:W-:Y:S05]  /*5ce0*/  BSYNC.RECONVERGENT B0 ;  /* 0x0000000000007941 */ /* 0x000fea0003800200 */
.L_x_548:
        /* <DEDUP_REMOVED lines=40> */
[----:B------:R1:W4:Y:S08]  /*5f70*/  LDSM.16.M88.4 R24, [R100] ;  /* 0x000000006418783b */ /* 0x0003300000000200 */
[----:B------:R1:W1:Y:S02]  /*5f80*/  LDS.128 R8, [R7+UR4+0x4000] ;  /* 0x0040000407087984 */ /* 0x0002640008000c00 */
.L_x_521:
[----:B------:R-:W-:Y:S05]  /*5f90*/  BSYNC B4 ;  /* 0x0000000000047941 */ /* 0x000fea0003800000 */
.L_x_520:
[----:B------:R-:W-:Y:S11]  /*5fa0*/  ISETP.NE.AND P0, PT, R69, RZ, PT ;  /* 0x000000ff4500720c */ /* 0x000ff60003f05270 */
[----:B------:R-:W-:Y:S02]  /*5fb0*/  @!UPT UIADD3 URZ, UPT, UPT, URZ, URZ, URZ ;  /* 0x000000fffffff290 */ /* 0x000fe4000fffe0ff */
[----:B------:R-:W-:Y:S05]  /*5fc0*/  @P0 BRA `(.L_x_550) ;  /* 0xffffffb800b80947 */ /* 0x000fea000383ffff */
[----:B------:R-:W-:Y:S05]  /*5fd0*/  EXIT ;  /* 0x000000000000794d */ /* 0x000fea0003800000 */
.L_x_551:
        /* <DEDUP_REMOVED lines=10> */
.L_x_561:


//--------------------- .nv.shared._Z6MarlinILi256ELi4ELi16ELi4ELi4ELi8EEvPK4int4S2_PS0_S2_iiiPi --------------------------
	.section	.nv.shared._Z6MarlinILi256ELi4ELi16ELi4ELi4ELi8EEvPK4int4S2_PS0_S2_iiiPi,"aw",@nobits
	.sectionflags	@""
	.align	16
	.zero		1024


//--------------------- .nv.shared.reserved.0     --------------------------
	.section	.nv.shared.reserved.0,"aw",@nobits
	.weak		__nv_reservedSMEM_offset_0_alias
	.size		__nv_reservedSMEM_offset_0_alias, 0, 64
	.other		__nv_reservedSMEM_offset_0_alias,@"STO_CUDA_RESERVED_SHARED STV_DEFAULT"
__nv_reservedSMEM_offset_0_alias:
	.zero		0
	.zero		64


//--------------------- .nv.shared._Z6MarlinILi256ELi4ELi16ELi4ELi4ELin1EEvPK4int4S2_PS0_S2_iiiPi --------------------------
	.section	.nv.shared._Z6MarlinILi256ELi4ELi16ELi4ELi4ELin1EEvPK4int4S2_PS0_S2_iiiPi,"aw",@nobits
	.sectionflags	@""
	.align	16
	.zero		1024


//--------------------- .nv.shared._Z6MarlinILi256ELi3ELi16ELi4ELi4ELi8EEvPK4int4S2_PS0_S2_iiiPi --------------------------
	.section	.nv.shared._Z6MarlinILi256ELi3ELi16ELi4ELi4ELi8EEvPK4int4S2_PS0_S2_iiiPi,"aw",@nobits
	.sectionflags	@""
	.align	16
	.zero		1024


//--------------------- .nv.shared._Z6MarlinILi256ELi3ELi16ELi4ELi4ELin1EEvPK4int4S2_PS0_S2_iiiPi --------------------------
	.section	.nv.shared._Z6MarlinILi256ELi3ELi16ELi4ELi4ELin1EEvPK4int4S2_PS0_S2_iiiPi,"aw",@nobits
	.sectionflags	@""
	.align	16
	.zero		1024


//--------------------- .nv.shared._Z6MarlinILi256ELi2ELi16ELi4ELi4ELi8EEvPK4int4S2_PS0_S2_iiiPi --------------------------
	.section	.nv.shared._Z6MarlinILi256ELi2ELi16ELi4ELi4ELi8EEvPK4int4S2_PS0_S2_iiiPi,"aw",@nobits
	.sectionflags	@""
	.align	16
	.zero		1024


//--------------------- .nv.shared._Z6MarlinILi256ELi2ELi16ELi4ELi4ELin1EEvPK4int4S2_PS0_S2_iiiPi --------------------------
	.section	.nv.shared._Z6MarlinILi256ELi2ELi16ELi4ELi4ELin1EEvPK4int4S2_PS0_S2_iiiPi,"aw",@nobits
	.sectionflags	@""
	.align	16
	.zero		1024


//--------------------- .nv.shared._Z6MarlinILi256ELi1ELi16ELi4ELi4ELi8EEvPK4int4S2_PS0_S2_iiiPi --------------------------
	.section	.nv.shared._Z6MarlinILi256ELi1ELi16ELi4ELi4ELi8EEvPK4int4S2_PS0_S2_iiiPi,"aw",@nobits
	.sectionflags	@""
	.align	16
	.zero		1024


//--------------------- .nv.shared._Z6MarlinILi256ELi1ELi16ELi4ELi4ELin1EEvPK4int4S2_PS0_S2_iiiPi --------------------------
	.section	.nv.shared._Z6MarlinILi256ELi1ELi16ELi4ELi4ELin1EEvPK4int4S2_PS0_S2_iiiPi,"aw",@nobits
	.sectionflags	@""
	.align	16
	.zero		1024


//--------------------- .nv.shared._Z6MarlinILi256ELi1ELi8ELi8ELi4ELi8EEvPK4int4S2_PS0_S2_iiiPi --------------------------
	.section	.nv.shared._Z6MarlinILi256ELi1ELi8ELi8ELi4ELi8EEvPK4int4S2_PS0_S2_iiiPi,"aw",@nobits
	.sectionflags	@""
	.align	16
	.zero		1024


//--------------------- .nv.shared._Z6MarlinILi256ELi1ELi8ELi8ELi4ELin1EEvPK4int4S2_PS0_S2_iiiPi --------------------------
	.section	.nv.shared._Z6MarlinILi256ELi1ELi8ELi8ELi4ELin1EEvPK4int4S2_PS0_S2_iiiPi,"aw",@nobits
	.sectionflags	@""
	.align	16
	.zero		1024


//--------------------- .nv.constant0._Z6MarlinILi256ELi4ELi16ELi4ELi4ELi8EEvPK4int4S2_PS0_S2_iiiPi --------------------------
	.section	.nv.constant0._Z6MarlinILi256ELi4ELi16ELi4ELi4ELi8EEvPK4int4S2_PS0_S2_iiiPi,"a",@progbits
	.sectionflags	@""
	.align	4
.nv.constant0._Z6MarlinILi256ELi4ELi16ELi4ELi4ELi8EEvPK4int4S2_PS0_S2_iiiPi:
	.zero		952


//--------------------- .nv.constant0._Z6MarlinILi256ELi4ELi16ELi4ELi4ELin1EEvPK4int4S2_PS0_S2_iiiPi --------------------------
	.section	.nv.constant0._Z6MarlinILi256ELi4ELi16ELi4ELi4ELin1EEvPK4int4S2_PS0_S2_iiiPi,"a",@progbits
	.sectionflags	@""
	.align	4
.nv.constant0._Z6MarlinILi256ELi4ELi16ELi4ELi4ELin1EEvPK4int4S2_PS0_S2_iiiPi:
	.zero		952


//--------------------- .nv.constant0._Z6MarlinILi256ELi3ELi16ELi4ELi4ELi8EEvPK4int4S2_PS0_S2_iiiPi --------------------------
	.section	.nv.constant0._Z6MarlinILi256ELi3ELi16ELi4ELi4ELi8EEvPK4int4S2_PS0_S2_iiiPi,"a",@progbits
	.sectionflags	@""
	.align	4
.nv.constant0._Z6MarlinILi256ELi3ELi16ELi4ELi4ELi8EEvPK4int4S2_PS0_S2_iiiPi:
	.zero		952


//--------------------- .nv.constant0._Z6MarlinILi256ELi3ELi16ELi4ELi4ELin1EEvPK4int4S2_PS0_S2_iiiPi --------------------------
	.section	.nv.constant0._Z6MarlinILi256ELi3ELi16ELi4ELi4ELin1EEvPK4int4S2_PS0_S2_iiiPi,"a",@progbits
	.sectionflags	@""
	.align	4
.nv.constant0._Z6MarlinILi256ELi3ELi16ELi4ELi4ELin1EEvPK4int4S2_PS0_S2_iiiPi:
	.zero		952


//--------------------- .nv.constant0._Z6MarlinILi256ELi2ELi16ELi4ELi4ELi8EEvPK4int4S2_PS0_S2_iiiPi --------------------------
	.section	.nv.constant0._Z6MarlinILi256ELi2ELi16ELi4ELi4ELi8EEvPK4int4S2_PS0_S2_iiiPi,"a",@progbits
	.sectionflags	@""
	.align	4
.nv.constant0._Z6MarlinILi256ELi2ELi16ELi4ELi4ELi8EEvPK4int4S2_PS0_S2_iiiPi:
	.zero		952


//--------------------- .nv.constant0._Z6MarlinILi256ELi2ELi16ELi4ELi4ELin1EEvPK4int4S2_PS0_S2_iiiPi --------------------------
	.section	.nv.constant0._Z6MarlinILi256ELi2ELi16ELi4ELi4ELin1EEvPK4int4S2_PS0_S2_iiiPi,"a",@progbits
	.sectionflags	@""
	.align	4
.nv.constant0._Z6MarlinILi256ELi2ELi16ELi4ELi4ELin1EEvPK4int4S2_PS0_S2_iiiPi:
	.zero		952


//--------------------- .nv.constant0._Z6MarlinILi256ELi1ELi16ELi4ELi4ELi8EEvPK4int4S2_PS0_S2_iiiPi --------------------------
	.section	.nv.constant0._Z6MarlinILi256ELi1ELi16ELi4ELi4ELi8EEvPK4int4S2_PS0_S2_iiiPi,"a",@progbits
	.sectionflags	@""
	.align	4
.nv.constant0._Z6MarlinILi256ELi1ELi16ELi4ELi4ELi8EEvPK4int4S2_PS0_S2_iiiPi:
	.zero		952


//--------------------- .nv.constant0._Z6MarlinILi256ELi1ELi16ELi4ELi4ELin1EEvPK4int4S2_PS0_S2_iiiPi --------------------------
	.section	.nv.constant0._Z6MarlinILi256ELi1ELi16ELi4ELi4ELin1EEvPK4int4S2_PS0_S2_iiiPi,"a",@progbits
	.sectionflags	@""
	.align	4
.nv.constant0._Z6MarlinILi256ELi1ELi16ELi4ELi4ELin1EEvPK4int4S2_PS0_S2_iiiPi:
	.zero		952


//--------------------- .nv.constant0._Z6MarlinILi256ELi1ELi8ELi8ELi4ELi8EEvPK4int4S2_PS0_S2_iiiPi --------------------------
	.section	.nv.constant0._Z6MarlinILi256ELi1ELi8ELi8ELi4ELi8EEvPK4int4S2_PS0_S2_iiiPi,"a",@progbits
	.sectionflags	@""
	.align	4
.nv.constant0._Z6MarlinILi256ELi1ELi8ELi8ELi4ELi8EEvPK4int4S2_PS0_S2_iiiPi:
	.zero		952


//--------------------- .nv.constant0._Z6MarlinILi256ELi1ELi8ELi8ELi4ELin1EEvPK4int4S2_PS0_S2_iiiPi --------------------------
	.section	.nv.constant0._Z6MarlinILi256ELi1ELi8ELi8ELi4ELin1EEvPK4int4S2_PS0_S2_iiiPi,"a",@progbits
	.sectionflags	@""
	.align	4
.nv.constant0._Z6MarlinILi256ELi1ELi8ELi8ELi4ELin1EEvPK4int4S2_PS0_S2_iiiPi:
	.zero		952


//--------------------- SYMBOLS --------------------------

	.type		.nv.reservedSmem.offset0,@object
	.size		.nv.reservedSmem.offset0,0x4
	.type		.nv.reservedSmem.cap,@object
	.size		.nv.reservedSmem.cap,0x4
